	.target	sm_100a

	.elftype	@"ET_EXEC"


//--------------------- .note.nv.tkinfo           --------------------------
	.section	.note.nv.tkinfo,"",@"SHT_NOTE"
	.sectionflags	@"SHF_NOTE_NV_TKINFO"
	.tkinfo
        /*0018*/ 	.word	0x00000002
        /*0030*/ 	.string	""
        /*0030*/ 	.string	"ptxas"
        /*0030*/ 	.string	"Cuda compilation tools, release 13.0, V13.0.88"
        /*0030*/ 	.string	"Build cuda_13.0.r13.0/compiler.36424714_0"
        /*0030*/ 	.string	"-arch sm_100a -m 64 "



//--------------------- .note.nv.cuinfo           --------------------------
	.section	.note.nv.cuinfo,"",@"SHT_NOTE"
	.sectionflags	@"SHF_NOTE_NV_CUINFO"
        /*0018*/ 	.short	0x0002
        /*001a*/ 	.short	0x0064
        /*001c*/ 	.short	0x0082
	.zero		2


//--------------------- .nv.info                  --------------------------
	.section	.nv.info,"",@"SHT_CUDA_INFO"
	.align	4


	//----- nvinfo : EIATTR_REGCOUNT
	.align		4
        /*0000*/ 	.byte	0x04, 0x2f
        /*0002*/ 	.short	(.L_19 - .L_18)
	.align		4
.L_18:
        /*0004*/ 	.word	index@(_ZN7cutlass13device_kernelINS_4conv6kernel13ConvUniversalINS1_16ConvProblemShapeILNS1_8OperatorE0ELi2EEENS1_10collective14CollectiveConvINS1_47MainloopSm100TmaUmmaWarpSpecializedImplicitGemmILS5_0ELi4ELi2ELi1ELi2EN4cute5tupleIJNSA_1CILi2EEENSC_ILi1EEESE_EEEEENSB_IJNSC_ILi64EEENSC_ILi128EEENSB_IJSH_EEEEEENS_10tfloat32_tESL_NSA_8TiledMMAINSA_8MMA_AtomIJNSA_17SM100_MMA_TF32_SSISL_SL_fLi64ELi128ELNSA_4UMMA5MajorE0ELSQ_0ELNSP_7ScaleInE0ELSR_0EEEEEENSA_6LayoutINSB_IJSE_SE_SE_EEENSB_IJNSC_ILi0EEESW_SW_EEEEENSB_IJNSA_10UnderscoreESZ_SZ_EEEEENS7_6detail27Sm100ImplicitGemmTileTraitsINSA_20SM90_TMA_LOAD_IM2COLENSA_14ComposedLayoutINSA_7SwizzleILi3ELi4ELi3EEENSA_18smem_ptr_flag_bitsILi32EEENSU_INSB_IJNSC_ILi8EEENSC_ILi32EEEEEENSB_IJS1B_SE_EEEEEEEvEENS13_INSA_23SM90_TMA_LOAD_MULTICASTES1F_vEEEENS_8epilogue10collective18CollectiveEpilogueINS1K_23Sm100TmaWarpSpecializedILi4ELi2ELi16ELb1ELb0EEEJSK_NSB_IJNSU_ISH_SE_EENSU_IS1B_SE_EEEEESL_NSB_IJNSB_IJlllEEESE_SW_EEESL_S1T_NS1K_6fusion15FusionCallbacksIS1O_NS1U_17LinearCombinationISL_fSL_fLNS_15FloatRoundStyleE2EEESK_S1R_JEEENSA_5SM1004TMEM4LOAD26SM100_TMEM_LOAD_16dp128b8xES14_S1F_NSA_17SM75_U32x4_LDSM_NENSA_21SM90_TMA_STORE_IM2COLES1F_NSA_17SM90_U32x4_STSM_NENSA_39AutoVectorizingCopyWithAssumedAlignmentILi128EEEEEEvvEEEEvNT_6ParamsE)
        /*0008*/ 	.word	0x0000005a


	//----- nvinfo : EIATTR_FRAME_SIZE
	.align		4
.L_19:
        /*000c*/ 	.byte	0x04, 0x11
        /*000e*/ 	.short	(.L_21 - .L_20)
	.align		4
.L_20:
        /*0010*/ 	.word	index@($__internal_2_$__cuda_sm10x_tcgen05_guardrail_trap_unallocated_columns_being_dealloced)
        /*0014*/ 	.word	0x00000008


	//----- nvinfo : EIATTR_FRAME_SIZE
	.align		4
.L_21:
        /*0018*/ 	.byte	0x04, 0x11
        /*001a*/ 	.short	(.L_23 - .L_22)
	.align		4
.L_22:
        /*001c*/ 	.word	index@($__internal_1_$__cuda_sm10x_tcgen05_guardrail_trap_phase_invalid_during_alloc)
        /*0020*/ 	.word	0x00000008


	//----- nvinfo : EIATTR_FRAME_SIZE
	.align		4
.L_23:
        /*0024*/ 	.byte	0x04, 0x11
        /*0026*/ 	.short	(.L_25 - .L_24)
	.align		4
.L_24:
        /*0028*/ 	.word	index@($__internal_0_$__cuda_sm10x_tcgen05_guardrail_trap_col_being_dealloced_not_returned_by_alloc)
        /*002c*/ 	.word	0x00000008


	//----- nvinfo : EIATTR_FRAME_SIZE
	.align		4
.L_25:
        /*0030*/ 	.byte	0x04, 0x11
        /*0032*/ 	.short	(.L_27 - .L_26)
	.align		4
.L_26:
        /*0034*/ 	.word	index@(_ZN7cutlass13device_kernelINS_4conv6kernel13ConvUniversalINS1_16ConvProblemShapeILNS1_8OperatorE0ELi2EEENS1_10collective14CollectiveConvINS1_47MainloopSm100TmaUmmaWarpSpecializedImplicitGemmILS5_0ELi4ELi2ELi1ELi2EN4cute5tupleIJNSA_1CILi2EEENSC_ILi1EEESE_EEEEENSB_IJNSC_ILi64EEENSC_ILi128EEENSB_IJSH_EEEEEENS_10tfloat32_tESL_NSA_8TiledMMAINSA_8MMA_AtomIJNSA_17SM100_MMA_TF32_SSISL_SL_fLi64ELi128ELNSA_4UMMA5MajorE0ELSQ_0ELNSP_7ScaleInE0ELSR_0EEEEEENSA_6LayoutINSB_IJSE_SE_SE_EEENSB_IJNSC_ILi0EEESW_SW_EEEEENSB_IJNSA_10UnderscoreESZ_SZ_EEEEENS7_6detail27Sm100ImplicitGemmTileTraitsINSA_20SM90_TMA_LOAD_IM2COLENSA_14ComposedLayoutINSA_7SwizzleILi3ELi4ELi3EEENSA_18smem_ptr_flag_bitsILi32EEENSU_INSB_IJNSC_ILi8EEENSC_ILi32EEEEEENSB_IJS1B_SE_EEEEEEEvEENS13_INSA_23SM90_TMA_LOAD_MULTICASTES1F_vEEEENS_8epilogue10collective18CollectiveEpilogueINS1K_23Sm100TmaWarpSpecializedILi4ELi2ELi16ELb1ELb0EEEJSK_NSB_IJNSU_ISH_SE_EENSU_IS1B_SE_EEEEESL_NSB_IJNSB_IJlllEEESE_SW_EEESL_S1T_NS1K_6fusion15FusionCallbacksIS1O_NS1U_17LinearCombinationISL_fSL_fLNS_15FloatRoundStyleE2EEESK_S1R_JEEENSA_5SM1004TMEM4LOAD26SM100_TMEM_LOAD_16dp128b8xES14_S1F_NSA_17SM75_U32x4_LDSM_NENSA_21SM90_TMA_STORE_IM2COLES1F_NSA_17SM90_U32x4_STSM_NENSA_39AutoVectorizingCopyWithAssumedAlignmentILi128EEEEEEvvEEEEvNT_6ParamsE)
        /*0038*/ 	.word	0x00000008


	//----- nvinfo : EIATTR_MIN_STACK_SIZE
	.align		4
.L_27:
        /*003c*/ 	.byte	0x04, 0x12
        /*003e*/ 	.short	(.L_29 - .L_28)
	.align		4
.L_28:
        /*0040*/ 	.word	index@(_ZN7cutlass13device_kernelINS_4conv6kernel13ConvUniversalINS1_16ConvProblemShapeILNS1_8OperatorE0ELi2EEENS1_10collective14CollectiveConvINS1_47MainloopSm100TmaUmmaWarpSpecializedImplicitGemmILS5_0ELi4ELi2ELi1ELi2EN4cute5tupleIJNSA_1CILi2EEENSC_ILi1EEESE_EEEEENSB_IJNSC_ILi64EEENSC_ILi128EEENSB_IJSH_EEEEEENS_10tfloat32_tESL_NSA_8TiledMMAINSA_8MMA_AtomIJNSA_17SM100_MMA_TF32_SSISL_SL_fLi64ELi128ELNSA_4UMMA5MajorE0ELSQ_0ELNSP_7ScaleInE0ELSR_0EEEEEENSA_6LayoutINSB_IJSE_SE_SE_EEENSB_IJNSC_ILi0EEESW_SW_EEEEENSB_IJNSA_10UnderscoreESZ_SZ_EEEEENS7_6detail27Sm100ImplicitGemmTileTraitsINSA_20SM90_TMA_LOAD_IM2COLENSA_14ComposedLayoutINSA_7SwizzleILi3ELi4ELi3EEENSA_18smem_ptr_flag_bitsILi32EEENSU_INSB_IJNSC_ILi8EEENSC_ILi32EEEEEENSB_IJS1B_SE_EEEEEEEvEENS13_INSA_23SM90_TMA_LOAD_MULTICASTES1F_vEEEENS_8epilogue10collective18CollectiveEpilogueINS1K_23Sm100TmaWarpSpecializedILi4ELi2ELi16ELb1ELb0EEEJSK_NSB_IJNSU_ISH_SE_EENSU_IS1B_SE_EEEEESL_NSB_IJNSB_IJlllEEESE_SW_EEESL_S1T_NS1K_6fusion15FusionCallbacksIS1O_NS1U_17LinearCombinationISL_fSL_fLNS_15FloatRoundStyleE2EEESK_S1R_JEEENSA_5SM1004TMEM4LOAD26SM100_TMEM_LOAD_16dp128b8xES14_S1F_NSA_17SM75_U32x4_LDSM_NENSA_21SM90_TMA_STORE_IM2COLES1F_NSA_17SM90_U32x4_STSM_NENSA_39AutoVectorizingCopyWithAssumedAlignmentILi128EEEEEEvvEEEEvNT_6ParamsE)
        /*0044*/ 	.word	0x00000008
.L_29:


//--------------------- .nv.compat                --------------------------
	.section	.nv.compat,"",@"SHT_CUDA_COMPAT_INFO"
	.align	4
        /*0000*/ 	.byte	0x02, 0x09, 0x01, 0x00, 0x02, 0x02, 0x02, 0x00, 0x02, 0x05, 0x05, 0x00, 0x03, 0x07, 0x01, 0x01
        /*0010*/ 	.byte	0x02, 0x03, 0x01, 0x00, 0x02, 0x06, 0x01, 0x00, 0x04, 0x0b, 0x08, 0x00, 0x09, 0x00, 0x00, 0x00
        /*0020*/ 	.byte	0x00, 0x00, 0x00, 0x00


//--------------------- .nv.info._ZN7cutlass13device_kernelINS_4conv6kernel13ConvUniversalINS1_16ConvProblemShapeILNS1_8OperatorE0ELi2EEENS1_10collective14CollectiveConvINS1_47MainloopSm100TmaUmmaWarpSpecializedImplicitGemmILS5_0ELi4ELi2ELi1ELi2EN4cute5tupleIJNSA_1CILi2EEENSC_ILi1EEESE_EEEEENSB_IJNSC_ILi64EEENSC_ILi128EEENSB_IJSH_EEEEEENS_10tfloat32_tESL_NSA_8TiledMMAINSA_8MMA_AtomIJNSA_17SM100_MMA_TF32_SSISL_SL_fLi64ELi128ELNSA_4UMMA5MajorE0ELSQ_0ELNSP_7ScaleInE0ELSR_0EEEEEENSA_6LayoutINSB_IJSE_SE_SE_EEENSB_IJNSC_ILi0EEESW_SW_EEEEENSB_IJNSA_10UnderscoreESZ_SZ_EEEEENS7_6detail27Sm100ImplicitGemmTileTraitsINSA_20SM90_TMA_LOAD_IM2COLENSA_14ComposedLayoutINSA_7SwizzleILi3ELi4ELi3EEENSA_18smem_ptr_flag_bitsILi32EEENSU_INSB_IJNSC_ILi8EEENSC_ILi32EEEEEENSB_IJS1B_SE_EEEEEEEvEENS13_INSA_23SM90_TMA_LOAD_MULTICASTES1F_vEEEENS_8epilogue10collective18CollectiveEpilogueINS1K_23Sm100TmaWarpSpecializedILi4ELi2ELi16ELb1ELb0EEEJSK_NSB_IJNSU_ISH_SE_EENSU_IS1B_SE_EEEEESL_NSB_IJNSB_IJlllEEESE_SW_EEESL_S1T_NS1K_6fusion15FusionCallbacksIS1O_NS1U_17LinearCombinationISL_fSL_fLNS_15FloatRoundStyleE2EEESK_S1R_JEEENSA_5SM1004TMEM4LOAD26SM100_TMEM_LOAD_16dp128b8xES14_S1F_NSA_17SM75_U32x4_LDSM_NENSA_21SM90_TMA_STORE_IM2COLES1F_NSA_17SM90_U32x4_STSM_NENSA_39AutoVectorizingCopyWithAssumedAlignmentILi128EEEEEEvvEEEEvNT_6ParamsE --------------------------
	.section	.nv.info._ZN7cutlass13device_kernelINS_4conv6kernel13ConvUniversalINS1_16ConvProblemShapeILNS1_8OperatorE0ELi2EEENS1_10collective14CollectiveConvINS1_47MainloopSm100TmaUmmaWarpSpecializedImplicitGemmILS5_0ELi4ELi2ELi1ELi2EN4cute5tupleIJNSA_1CILi2EEENSC_ILi1EEESE_EEEEENSB_IJNSC_ILi64EEENSC_ILi128EEENSB_IJSH_EEEEEENS_10tfloat32_tESL_NSA_8TiledMMAINSA_8MMA_AtomIJNSA_17SM100_MMA_TF32_SSISL_SL_fLi64ELi128ELNSA_4UMMA5MajorE0ELSQ_0ELNSP_7ScaleInE0ELSR_0EEEEEENSA_6LayoutINSB_IJSE_SE_SE_EEENSB_IJNSC_ILi0EEESW_SW_EEEEENSB_IJNSA_10UnderscoreESZ_SZ_EEEEENS7_6detail27Sm100ImplicitGemmTileTraitsINSA_20SM90_TMA_LOAD_IM2COLENSA_14ComposedLayoutINSA_7SwizzleILi3ELi4ELi3EEENSA_18smem_ptr_flag_bitsILi32EEENSU_INSB_IJNSC_ILi8EEENSC_ILi32EEEEEENSB_IJS1B_SE_EEEEEEEvEENS13_INSA_23SM90_TMA_LOAD_MULTICASTES1F_vEEEENS_8epilogue10collective18CollectiveEpilogueINS1K_23Sm100TmaWarpSpecializedILi4ELi2ELi16ELb1ELb0EEEJSK_NSB_IJNSU_ISH_SE_EENSU_IS1B_SE_EEEEESL_NSB_IJNSB_IJlllEEESE_SW_EEESL_S1T_NS1K_6fusion15FusionCallbacksIS1O_NS1U_17LinearCombinationISL_fSL_fLNS_15FloatRoundStyleE2EEESK_S1R_JEEENSA_5SM1004TMEM4LOAD26SM100_TMEM_LOAD_16dp128b8xES14_S1F_NSA_17SM75_U32x4_LDSM_NENSA_21SM90_TMA_STORE_IM2COLES1F_NSA_17SM90_U32x4_STSM_NENSA_39AutoVectorizingCopyWithAssumedAlignmentILi128EEEEEEvvEEEEvNT_6ParamsE,"",@"SHT_CUDA_INFO"
	.sectionflags	@""
	.align	4


	//----- nvinfo : EIATTR_CUDA_API_VERSION
	.align		4
        /*0000*/ 	.byte	0x04, 0x37
        /*0002*/ 	.short	(.L_31 - .L_30)
.L_30:
        /*0004*/ 	.word	0x00000082


	//----- nvinfo : EIATTR_KPARAM_INFO
	.align		4
.L_31:
        /*0008*/ 	.byte	0x04, 0x17
        /*000a*/ 	.short	(.L_33 - .L_32)
.L_32:
        /*000c*/ 	.word	0x00000000
        /*0010*/ 	.short	0x0000
        /*0012*/ 	.short	0x0000
        /*0014*/ 	.byte	0x00, 0xf0, 0x01, 0x20


	//----- nvinfo : EIATTR_AT_ENTRY_FRAGMENTS
	.align		4
.L_33:
        /*0018*/ 	.byte	0x04, 0x4f
        /*001a*/ 	.short	(.L_35 - .L_34)


	//   ....[0]....
.L_34:
        /*001c*/ 	.word	0x00000006


	//----- nvinfo : EIATTR_RESERVED_SMEM_USED
	.align		4
.L_35:
        /*0020*/ 	.byte	0x01, 0x41
	.zero		2


	//----- nvinfo : EIATTR_SPARSE_MMA_MASK
	.align		4
        /*0024*/ 	.byte	0x03, 0x50
        /*0026*/ 	.short	0x0000


	//----- nvinfo : EIATTR_TCGEN05_1CTA_USED
	.align		4
        /*0028*/ 	.byte	0x01, 0x51
	.zero		2


	//----- nvinfo : EIATTR_MAXREG_COUNT
	.align		4
        /*002c*/ 	.byte	0x03, 0x1b
        /*002e*/ 	.short	0x00ff


	//----- nvinfo : EIATTR_NUM_BARRIERS
	.align		4
        /*0030*/ 	.byte	0x02, 0x4c
        /*0032*/ 	.byte	0x07
	.zero		1


	//----- nvinfo : EIATTR_EXTERNS
	.align		4
        /*0034*/ 	.byte	0x04, 0x0f
        /*0036*/ 	.short	(.L_37 - .L_36)


	//   ....[0]....
	.align		4
.L_36:
        /*0038*/ 	.word	index@(__assertfail)


	//----- nvinfo : EIATTR_MERCURY_ISA_VERSION
	.align		4
.L_37:
        /*003c*/ 	.byte	0x03, 0x5f
        /*003e*/ 	.short	0x0101


	//----- nvinfo : EIATTR_INT_WARP_WIDE_INSTR_OFFSETS
	.align		4
        /*0040*/ 	.byte	0x04, 0x31
        /*0042*/ 	.short	(.L_39 - .L_38)


	//   ....[0]....
.L_38:
        /*0044*/ 	.word	0x000075a0


	//   ....[1]....
        /*0048*/ 	.word	0x000075c0


	//   ....[2]....
        /*004c*/ 	.word	0x000075f0


	//   ....[3]....
        /*0050*/ 	.word	0x000082b0


	//   ....[4]....
        /*0054*/ 	.word	0x00008330


	//   ....[5]....
        /*0058*/ 	.word	0x000083f0


	//   ....[6]....
        /*005c*/ 	.word	0x000084b0


	//   ....[7]....
        /*0060*/ 	.word	0x00008570


	//   ....[8]....
        /*0064*/ 	.word	0x00008650


	//   ....[9]....
        /*0068*/ 	.word	0x00008710


	//   ....[10]....
        /*006c*/ 	.word	0x00008810


	//----- nvinfo : EIATTR_COOP_GROUP_MASK_REGIDS
	.align		4
.L_39:
        /*0070*/ 	.byte	0x04, 0x29
        /*0072*/ 	.short	(.L_41 - .L_40)


	//   ....[0]....
.L_40:
        /*0074*/ 	.word	0xffffffff


	//   ....[1]....
        /*0078*/ 	.word	0xffffffff


	//   ....[2]....
        /*007c*/ 	.word	0xffffffff


	//   ....[3]....
        /*0080*/ 	.word	0xffffffff


	//   ....[4]....
        /*0084*/ 	.word	0xffffffff


	//   ....[5]....
        /*0088*/ 	.word	0xffffffff


	//   ....[6]....
        /*008c*/ 	.word	0xffffffff


	//   ....[7]....
        /*0090*/ 	.word	0xffffffff


	//   ....[8]....
        /*0094*/ 	.word	0xffffffff


	//   ....[9]....
        /*0098*/ 	.word	0xffffffff


	//   ....[10]....
        /*009c*/ 	.word	0xffffffff


	//   ....[11]....
        /*00a0*/ 	.word	0xffffffff


	//   ....[12]....
        /*00a4*/ 	.word	0xffffffff


	//----- nvinfo : EIATTR_COOP_GROUP_INSTR_OFFSETS
	.align		4
.L_41:
        /*00a8*/ 	.byte	0x04, 0x28
        /*00aa*/ 	.short	(.L_43 - .L_42)


	//   ....[0]....
.L_42:
        /*00ac*/ 	.word	0x00000090


	//   ....[1]....
        /*00b0*/ 	.word	0x000004f0


	//   ....[2]....
        /*00b4*/ 	.word	0x00000690


	//   ....[3]....
        /*00b8*/ 	.word	0x00000830


	//   ....[4]....
        /*00bc*/ 	.word	0x00000930


	//   ....[5]....
        /*00c0*/ 	.word	0x00000a80


	//   ....[6]....
        /*00c4*/ 	.word	0x00000c70


	//   ....[7]....
        /*00c8*/ 	.word	0x00005aa0


	//   ....[8]....
        /*00cc*/ 	.word	0x000066d0


	//   ....[9]....
        /*00d0*/ 	.word	0x000068e0


	//   ....[10]....
        /*00d4*/ 	.word	0x00006910


	//   ....[11]....
        /*00d8*/ 	.word	0x00007480


	//   ....[12]....
        /*00dc*/ 	.word	0x000076c0


	//----- nvinfo : EIATTR_VRC_CTA_INIT_COUNT
	.align		4
.L_43:
        /*00e0*/ 	.byte	0x02, 0x4a
        /*00e2*/ 	.byte	0x80
	.zero		1


	//----- nvinfo : EIATTR_SYSCALL_OFFSETS
	.align		4
        /*00e4*/ 	.byte	0x04, 0x46
        /*00e6*/ 	.short	(.L_45 - .L_44)


	//   ....[0]....
.L_44:
        /*00e8*/ 	.word	0x000094d0


	//   ....[1]....
        /*00ec*/ 	.word	0x000095c0


	//   ....[2]....
        /*00f0*/ 	.word	0x00009f90


	//   ....[3]....
        /*00f4*/ 	.word	0x0000a970


	//   ....[4]....
        /*00f8*/ 	.word	0x0000b2f0


	//   ....[5]....
        /*00fc*/ 	.word	0x0000bc60


	//----- nvinfo : EIATTR_MBARRIER_INSTR_OFFSETS
	.align		4
.L_45:
        /*0100*/ 	.byte	0x04, 0x39
        /*0102*/ 	.short	(.L_47 - .L_46)


	//   ....[0]....
.L_46:
        /*0104*/ 	.word	0x00000600
        /*0108*/ 	.word	0x000000ff
        /*010c*/ 	.word	0x00000000
        /*0110*/ 	.short	0x0100
        /*0112*/ 	.byte	0x04
	.zero		1


	//   ....[1]....
        /*0114*/ 	.word	0x00000610
        /*0118*/ 	.word	0x000000ff
        /*011c*/ 	.word	0x00000020
        /*0120*/ 	.short	0x0100
        /*0122*/ 	.byte	0x04
	.zero		1


	//   ....[2]....
        /*0124*/ 	.word	0x00000620
        /*0128*/ 	.word	0x000000ff
        /*012c*/ 	.word	0x00000008
        /*0130*/ 	.short	0x0100
        /*0132*/ 	.byte	0x04
	.zero		1


	//   ....[3]....
        /*0134*/ 	.word	0x00000630
        /*0138*/ 	.word	0x000000ff
        /*013c*/ 	.word	0x00000028
        /*0140*/ 	.short	0x0100
        /*0142*/ 	.byte	0x04
	.zero		1


	//   ....[4]....
        /*0144*/ 	.word	0x00000640
        /*0148*/ 	.word	0x000000ff
        /*014c*/ 	.word	0x00000010
        /*0150*/ 	.short	0x0100
        /*0152*/ 	.byte	0x04
	.zero		1


	//   ....[5]....
        /*0154*/ 	.word	0x00000650
        /*0158*/ 	.word	0x000000ff
        /*015c*/ 	.word	0x00000030
        /*0160*/ 	.short	0x0100
        /*0162*/ 	.byte	0x04
	.zero		1


	//   ....[6]....
        /*0164*/ 	.word	0x00000660
        /*0168*/ 	.word	0x000000ff
        /*016c*/ 	.word	0x00000018
        /*0170*/ 	.short	0x0100
        /*0172*/ 	.byte	0x04
	.zero		1


	//   ....[7]....
        /*0174*/ 	.word	0x00000670
        /*0178*/ 	.word	0x000000ff
        /*017c*/ 	.word	0x00000038
        /*0180*/ 	.short	0x0100
        /*0182*/ 	.byte	0x04
	.zero		1


	//   ....[8]....
        /*0184*/ 	.word	0x000007a0
        /*0188*/ 	.word	0x000000ff
        /*018c*/ 	.word	0x00000040
        /*0190*/ 	.short	0x0100
        /*0192*/ 	.byte	0x04
	.zero		1


	//   ....[9]....
        /*0194*/ 	.word	0x000007b0
        /*0198*/ 	.word	0x000000ff
        /*019c*/ 	.word	0x00000060
        /*01a0*/ 	.short	0x0100
        /*01a2*/ 	.byte	0x04
	.zero		1


	//   ....[10]....
        /*01a4*/ 	.word	0x000007c0
        /*01a8*/ 	.word	0x000000ff
        /*01ac*/ 	.word	0x00000048
        /*01b0*/ 	.short	0x0100
        /*01b2*/ 	.byte	0x04
	.zero		1


	//   ....[11]....
        /*01b4*/ 	.word	0x000007d0
        /*01b8*/ 	.word	0x000000ff
        /*01bc*/ 	.word	0x00000068
        /*01c0*/ 	.short	0x0100
        /*01c2*/ 	.byte	0x04
	.zero		1


	//   ....[12]....
        /*01c4*/ 	.word	0x000007e0
        /*01c8*/ 	.word	0x000000ff
        /*01cc*/ 	.word	0x00000050
        /*01d0*/ 	.short	0x0100
        /*01d2*/ 	.byte	0x04
	.zero		1


	//   ....[13]....
        /*01d4*/ 	.word	0x000007f0
        /*01d8*/ 	.word	0x000000ff
        /*01dc*/ 	.word	0x00000070
        /*01e0*/ 	.short	0x0100
        /*01e2*/ 	.byte	0x04
	.zero		1


	//   ....[14]....
        /*01e4*/ 	.word	0x00000800
        /*01e8*/ 	.word	0x000000ff
        /*01ec*/ 	.word	0x00000058
        /*01f0*/ 	.short	0x0100
        /*01f2*/ 	.byte	0x04
	.zero		1


	//   ....[15]....
        /*01f4*/ 	.word	0x00000810
        /*01f8*/ 	.word	0x000000ff
        /*01fc*/ 	.word	0x00000078
        /*0200*/ 	.short	0x0100
        /*0202*/ 	.byte	0x04
	.zero		1


	//   ....[16]....
        /*0204*/ 	.word	0x00000900
        /*0208*/ 	.word	0x000000ff
        /*020c*/ 	.word	0x00000080
        /*0210*/ 	.short	0x0100
        /*0212*/ 	.byte	0x06
	.zero		1


	//   ....[17]....
        /*0214*/ 	.word	0x00000910
        /*0218*/ 	.word	0x000000ff
        /*021c*/ 	.word	0x00000088
        /*0220*/ 	.short	0x0100
        /*0222*/ 	.byte	0x06
	.zero		1


	//   ....[18]....
        /*0224*/ 	.word	0x00000a50
        /*0228*/ 	.word	0x000000ff
        /*022c*/ 	.word	0x00000090
        /*0230*/ 	.short	0x0100
        /*0232*/ 	.byte	0x06
	.zero		1


	//   ....[19]....
        /*0234*/ 	.word	0x00000a60
        /*0238*/ 	.word	0x000000ff
        /*023c*/ 	.word	0x00000098
        /*0240*/ 	.short	0x0100
        /*0242*/ 	.byte	0x06
	.zero		1


	//   ....[20]....
        /*0244*/ 	.word	0x00000b90
        /*0248*/ 	.word	0x000000ff
        /*024c*/ 	.word	0x000000a0
        /*0250*/ 	.short	0x0100
        /*0252*/ 	.byte	0x04
	.zero		1


	//   ....[21]....
        /*0254*/ 	.word	0x00000ba0
        /*0258*/ 	.word	0x000000ff
        /*025c*/ 	.word	0x000000b0
        /*0260*/ 	.short	0x0100
        /*0262*/ 	.byte	0x04
	.zero		1


	//   ....[22]....
        /*0264*/ 	.word	0x00000bb0
        /*0268*/ 	.word	0x000000ff
        /*026c*/ 	.word	0x000000a8
        /*0270*/ 	.short	0x0100
        /*0272*/ 	.byte	0x04
	.zero		1


	//   ....[23]....
        /*0274*/ 	.word	0x00000bc0
        /*0278*/ 	.word	0x000000ff
        /*027c*/ 	.word	0x000000b8
        /*0280*/ 	.short	0x0100
        /*0282*/ 	.byte	0x04
	.zero		1


	//   ....[24]....
        /*0284*/ 	.word	0x000017f0
        /*0288*/ 	.word	0x000000ff
        /*028c*/ 	.word	0x00000020
        /*0290*/ 	.short	0x010a
        /*0292*/ 	.byte	0x04
	.zero		1


	//   ....[25]....
        /*0294*/ 	.word	0x00002400
        /*0298*/ 	.word	0x000000ff
        /*029c*/ 	.word	0x00000020
        /*02a0*/ 	.short	0x010a
        /*02a2*/ 	.byte	0x04
	.zero		1


	//   ....[26]....
        /*02a4*/ 	.word	0x00002740
        /*02a8*/ 	.word	0x000000ff
        /*02ac*/ 	.word	0x00000020
        /*02b0*/ 	.short	0x010a
        /*02b2*/ 	.byte	0x08
	.zero		1


	//   ....[27]....
        /*02b4*/ 	.word	0x000038a0
        /*02b8*/ 	.word	0x000000ff
        /*02bc*/ 	.word	0x00000088
        /*02c0*/ 	.short	0x0101
        /*02c2*/ 	.byte	0x17
	.zero		1


	//   ....[28]....
        /*02c4*/ 	.word	0x000038c0
        /*02c8*/ 	.word	0x000000ff
        /*02cc*/ 	.word	0x00000020
        /*02d0*/ 	.short	0x010a
        /*02d2*/ 	.byte	0x04
	.zero		1


	//   ....[29]....
        /*02d4*/ 	.word	0x00004470
        /*02d8*/ 	.word	0x000000ff
        /*02dc*/ 	.word	0x00000020
        /*02e0*/ 	.short	0x010a
        /*02e2*/ 	.byte	0x04
	.zero		1


	//   ....[30]....
        /*02e4*/ 	.word	0x000047b0
        /*02e8*/ 	.word	0x000000ff
        /*02ec*/ 	.word	0x00000020
        /*02f0*/ 	.short	0x010a
        /*02f2*/ 	.byte	0x08
	.zero		1


	//   ....[31]....
        /*02f4*/ 	.word	0x00005ab0
        /*02f8*/ 	.word	0x000000ff
        /*02fc*/ 	.word	0x00000090
        /*0300*/ 	.short	0x010a
        /*0302*/ 	.byte	0x17
	.zero		1


	//   ....[32]....
        /*0304*/ 	.word	0x00005b70
        /*0308*/ 	.word	0x000000ff
        /*030c*/ 	.word	0x00000000
        /*0310*/ 	.short	0x0101
        /*0312*/ 	.byte	0x04
	.zero		1


	//   ....[33]....
        /*0314*/ 	.word	0x00006180
        /*0318*/ 	.word	0x000000ff
        /*031c*/ 	.word	0x00000000
        /*0320*/ 	.short	0x010a
        /*0322*/ 	.byte	0x04
	.zero		1


	//   ....[34]....
        /*0324*/ 	.word	0x00006210
        /*0328*/ 	.word	0x000000ff
        /*032c*/ 	.word	0x00000000
        /*0330*/ 	.short	0x010a
        /*0332*/ 	.byte	0x05
	.zero		1


	//   ....[35]....
        /*0334*/ 	.word	0x000062a0
        /*0338*/ 	.word	0x000000ff
        /*033c*/ 	.word	0x00000000
        /*0340*/ 	.short	0x010a
        /*0342*/ 	.byte	0x05
	.zero		1


	//   ....[36]....
        /*0344*/ 	.word	0x00006340
        /*0348*/ 	.word	0x00000000
        /*034c*/ 	.word	0x00000000
        /*0350*/ 	.short	0x010a
        /*0352*/ 	.byte	0xff
	.zero		1


	//   ....[37]....
        /*0354*/ 	.word	0x00006490
        /*0358*/ 	.word	0x000000ff
        /*035c*/ 	.word	0x00000098
        /*0360*/ 	.short	0x010a
        /*0362*/ 	.byte	0x04
	.zero		1


	//   ....[38]....
        /*0364*/ 	.word	0x00006530
        /*0368*/ 	.word	0x000000ff
        /*036c*/ 	.word	0x00000090
        /*0370*/ 	.short	0x010a
        /*0372*/ 	.byte	0x04
	.zero		1


	//   ....[39]....
        /*0374*/ 	.word	0x000065d0
        /*0378*/ 	.word	0x000000ff
        /*037c*/ 	.word	0x00000000
        /*0380*/ 	.short	0x0101
        /*0382*/ 	.byte	0x05
	.zero		1


	//   ....[40]....
        /*0384*/ 	.word	0x00006610
        /*0388*/ 	.word	0x000000ff
        /*038c*/ 	.word	0x00000098
        /*0390*/ 	.short	0x0106
        /*0392*/ 	.byte	0x04
	.zero		1


	//   ....[41]....
        /*0394*/ 	.word	0x00006650
        /*0398*/ 	.word	0x00000000
        /*039c*/ 	.word	0x00000098
        /*03a0*/ 	.short	0x010a
        /*03a2*/ 	.byte	0xff
	.zero		1


	//   ....[42]....
        /*03a4*/ 	.word	0x00006c50
        /*03a8*/ 	.word	0x000000ff
        /*03ac*/ 	.word	0x00000090
        /*03b0*/ 	.short	0x010a
        /*03b2*/ 	.byte	0x17
	.zero		1


	//   ....[43]....
        /*03b4*/ 	.word	0x00006d00
        /*03b8*/ 	.word	0x000000ff
        /*03bc*/ 	.word	0x00000000
        /*03c0*/ 	.short	0x0101
        /*03c2*/ 	.byte	0x1d
	.zero		1


	//   ....[44]....
        /*03c4*/ 	.word	0x00006d10
        /*03c8*/ 	.word	0x000000ff
        /*03cc*/ 	.word	0x000000b0
        /*03d0*/ 	.short	0x010a
        /*03d2*/ 	.byte	0x1c
	.zero		1


	//   ....[45]....
        /*03d4*/ 	.word	0x00006dc0
        /*03d8*/ 	.word	0x000000ff
        /*03dc*/ 	.word	0x00000000
        /*03e0*/ 	.short	0x010a
        /*03e2*/ 	.byte	0x04
	.zero		1


	//   ....[46]....
        /*03e4*/ 	.word	0x00006e10
        /*03e8*/ 	.word	0x000000ff
        /*03ec*/ 	.word	0x00000000
        /*03f0*/ 	.short	0x010a
        /*03f2*/ 	.byte	0x15
	.zero		1


	//   ....[47]....
        /*03f4*/ 	.word	0x00006f50
        /*03f8*/ 	.word	0x000000ff
        /*03fc*/ 	.word	0x00000000
        /*0400*/ 	.short	0x010a
        /*0402*/ 	.byte	0x05
	.zero		1


	//   ....[48]....
        /*0404*/ 	.word	0x000073d0
        /*0408*/ 	.word	0x000000ff
        /*040c*/ 	.word	0x00000000
        /*0410*/ 	.short	0x010a
        /*0412*/ 	.byte	0x04
	.zero		1


	//   ....[49]....
        /*0414*/ 	.word	0x00007460
        /*0418*/ 	.word	0x000000ff
        /*041c*/ 	.word	0x00000000
        /*0420*/ 	.short	0x010a
        /*0422*/ 	.byte	0x04
	.zero		1


	//   ....[50]....
        /*0424*/ 	.word	0x00007a00
        /*0428*/ 	.word	0x000000ff
        /*042c*/ 	.word	0x00000090
        /*0430*/ 	.short	0x010a
        /*0432*/ 	.byte	0x1f
	.zero		1


	//   ....[51]....
        /*0434*/ 	.word	0x00007aa0
        /*0438*/ 	.word	0x000000ff
        /*043c*/ 	.word	0x00000000
        /*0440*/ 	.short	0x0101
        /*0442*/ 	.byte	0x37
	.zero		1


	//   ....[52]....
        /*0444*/ 	.word	0x00007ff0
        /*0448*/ 	.word	0x000000ff
        /*044c*/ 	.word	0x00000088
        /*0450*/ 	.short	0x010a
        /*0452*/ 	.byte	0x1f
	.zero		1


	//   ....[53]....
        /*0454*/ 	.word	0x00008190
        /*0458*/ 	.word	0x000000ff
        /*045c*/ 	.word	0x00000060
        /*0460*/ 	.short	0x010a
        /*0462*/ 	.byte	0x1f
	.zero		1


	//   ....[54]....
        /*0464*/ 	.word	0x000083b0
        /*0468*/ 	.word	0x000000ff
        /*046c*/ 	.word	0x00000040
        /*0470*/ 	.short	0x010b
        /*0472*/ 	.byte	0x1f
	.zero		1


	//   ....[55]....
        /*0474*/ 	.word	0x000083c0
        /*0478*/ 	.word	0x000000ff
        /*047c*/ 	.word	0x00000000
        /*0480*/ 	.short	0x0101
        /*0482*/ 	.byte	0x3b
	.zero		1


	//   ....[56]....
        /*0484*/ 	.word	0x000083d0
        /*0488*/ 	.word	0x000000ff
        /*048c*/ 	.word	0x00000068
        /*0490*/ 	.short	0x010a
        /*0492*/ 	.byte	0x1f
	.zero		1


	//   ....[57]....
        /*0494*/ 	.word	0x00008530
        /*0498*/ 	.word	0x000000ff
        /*049c*/ 	.word	0x00000048
        /*04a0*/ 	.short	0x010b
        /*04a2*/ 	.byte	0x1f
	.zero		1


	//   ....[58]....
        /*04a4*/ 	.word	0x00008540
        /*04a8*/ 	.word	0x000000ff
        /*04ac*/ 	.word	0x00000000
        /*04b0*/ 	.short	0x0101
        /*04b2*/ 	.byte	0x3a
	.zero		1


	//   ....[59]....
        /*04b4*/ 	.word	0x00008550
        /*04b8*/ 	.word	0x000000ff
        /*04bc*/ 	.word	0x00000070
        /*04c0*/ 	.short	0x010a
        /*04c2*/ 	.byte	0x1f
	.zero		1


	//   ....[60]....
        /*04c4*/ 	.word	0x000086d0
        /*04c8*/ 	.word	0x000000ff
        /*04cc*/ 	.word	0x00000050
        /*04d0*/ 	.short	0x010b
        /*04d2*/ 	.byte	0x1f
	.zero		1


	//   ....[61]....
        /*04d4*/ 	.word	0x000086e0
        /*04d8*/ 	.word	0x000000ff
        /*04dc*/ 	.word	0x00000000
        /*04e0*/ 	.short	0x0101
        /*04e2*/ 	.byte	0x39
	.zero		1


	//   ....[62]....
        /*04e4*/ 	.word	0x000086f0
        /*04e8*/ 	.word	0x000000ff
        /*04ec*/ 	.word	0x00000078
        /*04f0*/ 	.short	0x010a
        /*04f2*/ 	.byte	0x1f
	.zero		1


	//   ....[63]....
        /*04f4*/ 	.word	0x000088c0
        /*04f8*/ 	.word	0x000000ff
        /*04fc*/ 	.word	0x00000058
        /*0500*/ 	.short	0x010b
        /*0502*/ 	.byte	0x1f
	.zero		1


	//   ....[64]....
        /*0504*/ 	.word	0x000088d0
        /*0508*/ 	.word	0x000000ff
        /*050c*/ 	.word	0x00000000
        /*0510*/ 	.short	0x0101
        /*0512*/ 	.byte	0x38
	.zero		1


	//   ....[65]....
        /*0514*/ 	.word	0x00008900
        /*0518*/ 	.word	0x000000ff
        /*051c*/ 	.word	0x00000060
        /*0520*/ 	.short	0x010a
        /*0522*/ 	.byte	0x1f
	.zero		1


	//   ....[66]....
        /*0524*/ 	.word	0x00008920
        /*0528*/ 	.word	0x000000ff
        /*052c*/ 	.word	0x00000068
        /*0530*/ 	.short	0x010a
        /*0532*/ 	.byte	0x1f
	.zero		1


	//   ....[67]....
        /*0534*/ 	.word	0x00008940
        /*0538*/ 	.word	0x000000ff
        /*053c*/ 	.word	0x00000070
        /*0540*/ 	.short	0x010a
        /*0542*/ 	.byte	0x1f
	.zero		1


	//   ....[68]....
        /*0544*/ 	.word	0x00008980
        /*0548*/ 	.word	0x00000000
        /*054c*/ 	.word	0x00000078
        /*0550*/ 	.short	0x010a
        /*0552*/ 	.byte	0xff
	.zero		1


	//   ....[69]....
        /*0554*/ 	.word	0x00008d70
        /*0558*/ 	.word	0x000000ff
        /*055c*/ 	.word	0x00000090
        /*0560*/ 	.short	0x010a
        /*0562*/ 	.byte	0x2d
	.zero		1


	//   ....[70]....
        /*0564*/ 	.word	0x00008e40
        /*0568*/ 	.word	0x000000ff
        /*056c*/ 	.word	0x00000000
        /*0570*/ 	.short	0x0101
        /*0572*/ 	.byte	0x04
	.zero		1


	//   ....[71]....
        /*0574*/ 	.word	0x00009ab0
        /*0578*/ 	.word	0x000000ff
        /*057c*/ 	.word	0x00000040
        /*0580*/ 	.short	0x010a
        /*0582*/ 	.byte	0x2d
	.zero		1


	//   ....[72]....
        /*0584*/ 	.word	0x00009c10
        /*0588*/ 	.word	0x00000051
        /*058c*/ 	.word	0x000000a0
        /*0590*/ 	.short	0x010a
        /*0592*/ 	.byte	0xff
	.zero		1


	//   ....[73]....
        /*0594*/ 	.word	0x00009d70
        /*0598*/ 	.word	0x000000ff
        /*059c*/ 	.word	0x00000040
        /*05a0*/ 	.short	0x010a
        /*05a2*/ 	.byte	0x2d
	.zero		1


	//   ....[74]....
        /*05a4*/ 	.word	0x00009e70
        /*05a8*/ 	.word	0x00000051
        /*05ac*/ 	.word	0x000000a0
        /*05b0*/ 	.short	0x010a
        /*05b2*/ 	.byte	0xff
	.zero		1


	//   ....[75]....
        /*05b4*/ 	.word	0x0000a690
        /*05b8*/ 	.word	0x00000000
        /*05bc*/ 	.word	0x00000000
        /*05c0*/ 	.short	0x0101
        /*05c2*/ 	.byte	0xff
	.zero		1


	//   ....[76]....
        /*05c4*/ 	.word	0x0000a6a0
        /*05c8*/ 	.word	0x00000002
        /*05cc*/ 	.word	0x00000040
        /*05d0*/ 	.short	0x010a
        /*05d2*/ 	.byte	0xff
	.zero		1


	//   ....[77]....
        /*05d4*/ 	.word	0x0000a770
        /*05d8*/ 	.word	0x00000002
        /*05dc*/ 	.word	0x00000040
        /*05e0*/ 	.short	0x010a
        /*05e2*/ 	.byte	0xff
	.zero		1


	//   ....[78]....
        /*05e4*/ 	.word	0x0000b010
        /*05e8*/ 	.word	0x00000000
        /*05ec*/ 	.word	0x00000000
        /*05f0*/ 	.short	0x0101
        /*05f2*/ 	.byte	0xff
	.zero		1


	//   ....[79]....
        /*05f4*/ 	.word	0x0000b030
        /*05f8*/ 	.word	0x00000002
        /*05fc*/ 	.word	0x00000040
        /*0600*/ 	.short	0x010a
        /*0602*/ 	.byte	0xff
	.zero		1


	//   ....[80]....
        /*0604*/ 	.word	0x0000b0f0
        /*0608*/ 	.word	0x00000002
        /*060c*/ 	.word	0x00000040
        /*0610*/ 	.short	0x010a
        /*0612*/ 	.byte	0xff
	.zero		1


	//   ....[81]....
        /*0614*/ 	.word	0x0000b980
        /*0618*/ 	.word	0x0000000e
        /*061c*/ 	.word	0x00000000
        /*0620*/ 	.short	0x0101
        /*0622*/ 	.byte	0xff
	.zero		1


	//   ....[82]....
        /*0624*/ 	.word	0x0000b9a0
        /*0628*/ 	.word	0x00000002
        /*062c*/ 	.word	0x00000040
        /*0630*/ 	.short	0x010a
        /*0632*/ 	.byte	0xff
	.zero		1


	//   ....[83]....
        /*0634*/ 	.word	0x0000ba60
        /*0638*/ 	.word	0x00000002
        /*063c*/ 	.word	0x00000040
        /*0640*/ 	.short	0x010a
        /*0642*/ 	.byte	0xff
	.zero		1


	//   ....[84]....
        /*0644*/ 	.word	0x0000c040
        /*0648*/ 	.word	0x000000ff
        /*064c*/ 	.word	0x00000000
        /*0650*/ 	.short	0x0101
        /*0652*/ 	.byte	0x04
	.zero		1


	//   ....[85]....
        /*0654*/ 	.word	0x0000c360
        /*0658*/ 	.word	0x00000000
        /*065c*/ 	.word	0x00000000
        /*0660*/ 	.short	0x0101
        /*0662*/ 	.byte	0xff
	.zero		1


	//   ....[86]....
        /*0664*/ 	.word	0x0000c5d0
        /*0668*/ 	.word	0x000000ff
        /*066c*/ 	.word	0x00000000
        /*0670*/ 	.short	0x0101
        /*0672*/ 	.byte	0x04
	.zero		1


	//   ....[87]....
        /*0674*/ 	.word	0x0000c620
        /*0678*/ 	.word	0x0000002c
        /*067c*/ 	.word	0x00000020
        /*0680*/ 	.short	0x010a
        /*0682*/ 	.byte	0xff
	.zero		1


	//   ....[88]....
        /*0684*/ 	.word	0x0000c6a0
        /*0688*/ 	.word	0x0000002c
        /*068c*/ 	.word	0x00000020
        /*0690*/ 	.short	0x010a
        /*0692*/ 	.byte	0xff
	.zero		1


	//   ....[89]....
        /*0694*/ 	.word	0x0000c700
        /*0698*/ 	.word	0x00000000
        /*069c*/ 	.word	0x00000090
        /*06a0*/ 	.short	0x010a
        /*06a2*/ 	.byte	0xff
	.zero		1


	//   ....[90]....
        /*06a4*/ 	.word	0x0000c760
        /*06a8*/ 	.word	0x00000000
        /*06ac*/ 	.word	0x00000000
        /*06b0*/ 	.short	0x010a
        /*06b2*/ 	.byte	0xff
	.zero		1


	//   ....[91]....
        /*06b4*/ 	.word	0x0000c7c0
        /*06b8*/ 	.word	0x00000000
        /*06bc*/ 	.word	0x00000000
        /*06c0*/ 	.short	0x010a
        /*06c2*/ 	.byte	0xff
	.zero		1


	//   ....[92]....
        /*06c4*/ 	.word	0x0000c820
        /*06c8*/ 	.word	0x00000000
        /*06cc*/ 	.word	0x00000000
        /*06d0*/ 	.short	0x010a
        /*06d2*/ 	.byte	0xff
	.zero		1


	//   ....[93]....
        /*06d4*/ 	.word	0x0000c880
        /*06d8*/ 	.word	0x00000004
        /*06dc*/ 	.word	0x00000098
        /*06e0*/ 	.short	0x010a
        /*06e2*/ 	.byte	0xff
	.zero		1


	//   ....[94]....
        /*06e4*/ 	.word	0x0000c8e0
        /*06e8*/ 	.word	0x00000004
        /*06ec*/ 	.word	0x00000090
        /*06f0*/ 	.short	0x010a
        /*06f2*/ 	.byte	0xff
	.zero		1


	//   ....[95]....
        /*06f4*/ 	.word	0x0000c940
        /*06f8*/ 	.word	0x00000002
        /*06fc*/ 	.word	0x00000090
        /*0700*/ 	.short	0x010a
        /*0702*/ 	.byte	0xff
	.zero		1


	//   ....[96]....
        /*0704*/ 	.word	0x0000c9a0
        /*0708*/ 	.word	0x00000004
        /*070c*/ 	.word	0x000000b0
        /*0710*/ 	.short	0x010a
        /*0712*/ 	.byte	0xff
	.zero		1


	//   ....[97]....
        /*0714*/ 	.word	0x0000ca00
        /*0718*/ 	.word	0x00000002
        /*071c*/ 	.word	0x00000000
        /*0720*/ 	.short	0x010a
        /*0722*/ 	.byte	0xff
	.zero		1


	//   ....[98]....
        /*0724*/ 	.word	0x0000ca60
        /*0728*/ 	.word	0x00000002
        /*072c*/ 	.word	0x00000000
        /*0730*/ 	.short	0x010a
        /*0732*/ 	.byte	0xff
	.zero		1


	//   ....[99]....
        /*0734*/ 	.word	0x0000cac0
        /*0738*/ 	.word	0x00000002
        /*073c*/ 	.word	0x00000000
        /*0740*/ 	.short	0x010a
        /*0742*/ 	.byte	0xff
	.zero		1


	//   ....[100]....
        /*0744*/ 	.word	0x0000cb20
        /*0748*/ 	.word	0x00000002
        /*074c*/ 	.word	0x00000090
        /*0750*/ 	.short	0x010a
        /*0752*/ 	.byte	0xff
	.zero		1


	//   ....[101]....
        /*0754*/ 	.word	0x0000cb80
        /*0758*/ 	.word	0x00000002
        /*075c*/ 	.word	0x00000088
        /*0760*/ 	.short	0x010a
        /*0762*/ 	.byte	0xff
	.zero		1


	//   ....[102]....
        /*0764*/ 	.word	0x0000cbe0
        /*0768*/ 	.word	0x00000002
        /*076c*/ 	.word	0x00000060
        /*0770*/ 	.short	0x010a
        /*0772*/ 	.byte	0xff
	.zero		1


	//   ....[103]....
        /*0774*/ 	.word	0x0000cc40
        /*0778*/ 	.word	0x00000002
        /*077c*/ 	.word	0x00000068
        /*0780*/ 	.short	0x010a
        /*0782*/ 	.byte	0xff
	.zero		1


	//   ....[104]....
        /*0784*/ 	.word	0x0000cca0
        /*0788*/ 	.word	0x00000002
        /*078c*/ 	.word	0x00000070
        /*0790*/ 	.short	0x010a
        /*0792*/ 	.byte	0xff
	.zero		1


	//   ....[105]....
        /*0794*/ 	.word	0x0000cd00
        /*0798*/ 	.word	0x00000002
        /*079c*/ 	.word	0x00000078
        /*07a0*/ 	.short	0x010a
        /*07a2*/ 	.byte	0xff
	.zero		1


	//   ....[106]....
        /*07a4*/ 	.word	0x0000cd60
        /*07a8*/ 	.word	0x00000000
        /*07ac*/ 	.word	0x00000060
        /*07b0*/ 	.short	0x010a
        /*07b2*/ 	.byte	0xff
	.zero		1


	//   ....[107]....
        /*07b4*/ 	.word	0x0000cdc0
        /*07b8*/ 	.word	0x00000000
        /*07bc*/ 	.word	0x00000068
        /*07c0*/ 	.short	0x010a
        /*07c2*/ 	.byte	0xff
	.zero		1


	//   ....[108]....
        /*07c4*/ 	.word	0x0000ce20
        /*07c8*/ 	.word	0x00000000
        /*07cc*/ 	.word	0x00000070
        /*07d0*/ 	.short	0x010a
        /*07d2*/ 	.byte	0xff
	.zero		1


	//   ....[109]....
        /*07d4*/ 	.word	0x0000ce80
        /*07d8*/ 	.word	0x00000000
        /*07dc*/ 	.word	0x00000090
        /*07e0*/ 	.short	0x010a
        /*07e2*/ 	.byte	0xff
	.zero		1


	//   ....[110]....
        /*07e4*/ 	.word	0x0000cee0
        /*07e8*/ 	.word	0x00000002
        /*07ec*/ 	.word	0x00000040
        /*07f0*/ 	.short	0x010a
        /*07f2*/ 	.byte	0xff
	.zero		1


	//   ....[111]....
        /*07f4*/ 	.word	0x0000cf30
        /*07f8*/ 	.word	0x00000051
        /*07fc*/ 	.word	0x000000a0
        /*0800*/ 	.short	0x010a
        /*0802*/ 	.byte	0xff
	.zero		1


	//   ....[112]....
        /*0804*/ 	.word	0x0000cf80
        /*0808*/ 	.word	0x00000002
        /*080c*/ 	.word	0x00000040
        /*0810*/ 	.short	0x010a
        /*0812*/ 	.byte	0xff
	.zero		1


	//   ....[113]....
        /*0814*/ 	.word	0x0000cfd0
        /*0818*/ 	.word	0x00000002
        /*081c*/ 	.word	0x00000040
        /*0820*/ 	.short	0x010a
        /*0822*/ 	.byte	0xff
	.zero		1


	//   ....[114]....
        /*0824*/ 	.word	0x0000d020
        /*0828*/ 	.word	0x00000002
        /*082c*/ 	.word	0x00000040
        /*0830*/ 	.short	0x010a
        /*0832*/ 	.byte	0xff
	.zero		1


	//----- nvinfo : EIATTR_NUM_MBARRIERS
	.align		4
.L_47:
        /*0834*/ 	.byte	0x03, 0x38
        /*0836*/ 	.short	0x0018


	//----- nvinfo : EIATTR_EXIT_INSTR_OFFSETS
	.align		4
        /*0838*/ 	.byte	0x04, 0x1c
        /*083a*/ 	.short	(.L_49 - .L_48)


	//   ....[0]....
.L_48:
        /*083c*/ 	.word	0x00006370


	//   ....[1]....
        /*0840*/ 	.word	0x00006620


	//   ....[2]....
        /*0844*/ 	.word	0x00006680


	//   ....[3]....
        /*0848*/ 	.word	0x000076d0


	//   ....[4]....
        /*084c*/ 	.word	0x000089b0


	//   ....[5]....
        /*0850*/ 	.word	0x000089f0


	//   ....[6]....
        /*0854*/ 	.word	0x0000c4b0


	//   ....[7]....
        /*0858*/ 	.word	0x0000c530


	//   ....[8]....
        /*085c*/ 	.word	0x0000c560


	//   ....[9]....
        /*0860*/ 	.word	0x0000c5e0


	//----- nvinfo : EIATTR_MAX_THREADS
	.align		4
.L_49:
        /*0864*/ 	.byte	0x04, 0x05
        /*0866*/ 	.short	(.L_51 - .L_50)
.L_50:
        /*0868*/ 	.word	0x00000100
        /*086c*/ 	.word	0x00000001
        /*0870*/ 	.word	0x00000001


	//----- nvinfo : EIATTR_CRS_STACK_SIZE
	.align		4
.L_51:
        /*0874*/ 	.byte	0x04, 0x1e
        /*0876*/ 	.short	(.L_53 - .L_52)
.L_52:
        /*0878*/ 	.word	0x00000000


	//----- nvinfo : EIATTR_CBANK_PARAM_SIZE
	.align		4
.L_53:
        /*087c*/ 	.byte	0x03, 0x19
        /*087e*/ 	.short	0x0800


	//----- nvinfo : EIATTR_PARAM_CBANK
	.align		4
        /*0880*/ 	.byte	0x04, 0x0a
        /*0882*/ 	.short	(.L_55 - .L_54)
	.align		4
.L_54:
        /*0884*/ 	.word	index@(.nv.constant0._ZN7cutlass13device_kernelINS_4conv6kernel13ConvUniversalINS1_16ConvProblemShapeILNS1_8OperatorE0ELi2EEENS1_10collective14CollectiveConvINS1_47MainloopSm100TmaUmmaWarpSpecializedImplicitGemmILS5_0ELi4ELi2ELi1ELi2EN4cute5tupleIJNSA_1CILi2EEENSC_ILi1EEESE_EEEEENSB_IJNSC_ILi64EEENSC_ILi128EEENSB_IJSH_EEEEEENS_10tfloat32_tESL_NSA_8TiledMMAINSA_8MMA_AtomIJNSA_17SM100_MMA_TF32_SSISL_SL_fLi64ELi128ELNSA_4UMMA5MajorE0ELSQ_0ELNSP_7ScaleInE0ELSR_0EEEEEENSA_6LayoutINSB_IJSE_SE_SE_EEENSB_IJNSC_ILi0EEESW_SW_EEEEENSB_IJNSA_10UnderscoreESZ_SZ_EEEEENS7_6detail27Sm100ImplicitGemmTileTraitsINSA_20SM90_TMA_LOAD_IM2COLENSA_14ComposedLayoutINSA_7SwizzleILi3ELi4ELi3EEENSA_18smem_ptr_flag_bitsILi32EEENSU_INSB_IJNSC_ILi8EEENSC_ILi32EEEEEENSB_IJS1B_SE_EEEEEEEvEENS13_INSA_23SM90_TMA_LOAD_MULTICASTES1F_vEEEENS_8epilogue10collective18CollectiveEpilogueINS1K_23Sm100TmaWarpSpecializedILi4ELi2ELi16ELb1ELb0EEEJSK_NSB_IJNSU_ISH_SE_EENSU_IS1B_SE_EEEEESL_NSB_IJNSB_IJlllEEESE_SW_EEESL_S1T_NS1K_6fusion15FusionCallbacksIS1O_NS1U_17LinearCombinationISL_fSL_fLNS_15FloatRoundStyleE2EEESK_S1R_JEEENSA_5SM1004TMEM4LOAD26SM100_TMEM_LOAD_16dp128b8xES14_S1F_NSA_17SM75_U32x4_LDSM_NENSA_21SM90_TMA_STORE_IM2COLES1F_NSA_17SM90_U32x4_STSM_NENSA_39AutoVectorizingCopyWithAssumedAlignmentILi128EEEEEEvvEEEEvNT_6ParamsE)
        /*0888*/ 	.short	0x0380
        /*088a*/ 	.short	0x0800


	//----- nvinfo : EIATTR_SW_WAR
	.align		4
.L_55:
        /*088c*/ 	.byte	0x04, 0x36
        /*088e*/ 	.short	(.L_57 - .L_56)
.L_56:
        /*0890*/ 	.word	0x00000008
.L_57:


//--------------------- .nv.callgraph             --------------------------
	.section	.nv.callgraph,"",@"SHT_CUDA_CALLGRAPH"
	.align	4
	.sectionentsize	8
	.align		4
        /*0000*/ 	.word	0x00000000
	.align		4
        /*0004*/ 	.word	0xffffffff
	.align		4
        /*0008*/ 	.word	index@(_ZN7cutlass13device_kernelINS_4conv6kernel13ConvUniversalINS1_16ConvProblemShapeILNS1_8OperatorE0ELi2EEENS1_10collective14CollectiveConvINS1_47MainloopSm100TmaUmmaWarpSpecializedImplicitGemmILS5_0ELi4ELi2ELi1ELi2EN4cute5tupleIJNSA_1CILi2EEENSC_ILi1EEESE_EEEEENSB_IJNSC_ILi64EEENSC_ILi128EEENSB_IJSH_EEEEEENS_10tfloat32_tESL_NSA_8TiledMMAINSA_8MMA_AtomIJNSA_17SM100_MMA_TF32_SSISL_SL_fLi64ELi128ELNSA_4UMMA5MajorE0ELSQ_0ELNSP_7ScaleInE0ELSR_0EEEEEENSA_6LayoutINSB_IJSE_SE_SE_EEENSB_IJNSC_ILi0EEESW_SW_EEEEENSB_IJNSA_10UnderscoreESZ_SZ_EEEEENS7_6detail27Sm100ImplicitGemmTileTraitsINSA_20SM90_TMA_LOAD_IM2COLENSA_14ComposedLayoutINSA_7SwizzleILi3ELi4ELi3EEENSA_18smem_ptr_flag_bitsILi32EEENSU_INSB_IJNSC_ILi8EEENSC_ILi32EEEEEENSB_IJS1B_SE_EEEEEEEvEENS13_INSA_23SM90_TMA_LOAD_MULTICASTES1F_vEEEENS_8epilogue10collective18CollectiveEpilogueINS1K_23Sm100TmaWarpSpecializedILi4ELi2ELi16ELb1ELb0EEEJSK_NSB_IJNSU_ISH_SE_EENSU_IS1B_SE_EEEEESL_NSB_IJNSB_IJlllEEESE_SW_EEESL_S1T_NS1K_6fusion15FusionCallbacksIS1O_NS1U_17LinearCombinationISL_fSL_fLNS_15FloatRoundStyleE2EEESK_S1R_JEEENSA_5SM1004TMEM4LOAD26SM100_TMEM_LOAD_16dp128b8xES14_S1F_NSA_17SM75_U32x4_LDSM_NENSA_21SM90_TMA_STORE_IM2COLES1F_NSA_17SM90_U32x4_STSM_NENSA_39AutoVectorizingCopyWithAssumedAlignmentILi128EEEEEEvvEEEEvNT_6ParamsE)
	.align		4
        /*000c*/ 	.word	index@(__assertfail)
	.align		4
        /*0010*/ 	.word	0x00000000
	.align		4
        /*0014*/ 	.word	0xfffffffe
	.align		4
        /*0018*/ 	.word	0x00000000
	.align		4
        /*001c*/ 	.word	0xfffffffd
	.align		4
        /*0020*/ 	.word	0x00000000
	.align		4
        /*0024*/ 	.word	0xfffffffc


//--------------------- .nv.constant4             --------------------------
	.section	.nv.constant4,"a",@progbits
	.align	8
	.align		8
.nv.constant4:
        /*0000*/ 	.dword	__assertfail
	.align		8
        /*0008*/ 	.dword	__unnamed_1
	.align		8
        /*0010*/ 	.dword	__unnamed_2
	.align		8
        /*0018*/ 	.dword	_ZN39_INTERNAL_1815ddbc_4_k_cu_031e495c_42274cuda3std3__45__cpo5beginE
	.align		8
        /*0020*/ 	.dword	_ZN39_INTERNAL_1815ddbc_4_k_cu_031e495c_42274cuda3std3__45__cpo3endE
	.align		8
        /*0028*/ 	.dword	_ZN39_INTERNAL_1815ddbc_4_k_cu_031e495c_42274cuda3std3__45__cpo6cbeginE
	.align		8
        /*0030*/ 	.dword	_ZN39_INTERNAL_1815ddbc_4_k_cu_031e495c_42274cuda3std3__45__cpo4cendE
	.align		8
        /*0038*/ 	.dword	_ZN39_INTERNAL_1815ddbc_4_k_cu_031e495c_42274cuda3std3__441_GLOBAL__N__1815ddbc_4_k_cu_031e495c_42276ignoreE
	.align		8
        /*0040*/ 	.dword	_ZN39_INTERNAL_1815ddbc_4_k_cu_031e495c_42274cuda3std3__419piecewise_constructE
	.align		8
        /*0048*/ 	.dword	_ZN39_INTERNAL_1815ddbc_4_k_cu_031e495c_42274cuda3std3__48in_placeE
	.align		8
        /*0050*/ 	.dword	_ZN39_INTERNAL_1815ddbc_4_k_cu_031e495c_42274cuda3std6ranges3__45__cpo4swapE
	.align		8
        /*0058*/ 	.dword	_ZN39_INTERNAL_1815ddbc_4_k_cu_031e495c_42274cuda3std6ranges3__45__cpo9iter_moveE
	.align		8
        /*0060*/ 	.dword	_ZN39_INTERNAL_1815ddbc_4_k_cu_031e495c_42274cute7productE
	.align		8
        /*0068*/ 	.dword	_ZN39_INTERNAL_1815ddbc_4_k_cu_031e495c_42274cute1_E
	.align		8
        /*0070*/ 	.dword	$str$27
	.align		8
        /*0078*/ 	.dword	$str$28
	.align		8
        /*0080*/ 	.dword	$str$29
	.align		8
        /*0088*/ 	.dword	$str$30


//--------------------- .text._ZN7cutlass13device_kernelINS_4conv6kernel13ConvUniversalINS1_16ConvProblemShapeILNS1_8OperatorE0ELi2EEENS1_10collective14CollectiveConvINS1_47MainloopSm100TmaUmmaWarpSpecializedImplicitGemmILS5_0ELi4ELi2ELi1ELi2EN4cute5tupleIJNSA_1CILi2EEENSC_ILi1EEESE_EEEEENSB_IJNSC_ILi64EEENSC_ILi128EEENSB_IJSH_EEEEEENS_10tfloat32_tESL_NSA_8TiledMMAINSA_8MMA_AtomIJNSA_17SM100_MMA_TF32_SSISL_SL_fLi64ELi128ELNSA_4UMMA5MajorE0ELSQ_0ELNSP_7ScaleInE0ELSR_0EEEEEENSA_6LayoutINSB_IJSE_SE_SE_EEENSB_IJNSC_ILi0EEESW_SW_EEEEENSB_IJNSA_10UnderscoreESZ_SZ_EEEEENS7_6detail27Sm100ImplicitGemmTileTraitsINSA_20SM90_TMA_LOAD_IM2COLENSA_14ComposedLayoutINSA_7SwizzleILi3ELi4ELi3EEENSA_18smem_ptr_flag_bitsILi32EEENSU_INSB_IJNSC_ILi8EEENSC_ILi32EEEEEENSB_IJS1B_SE_EEEEEEEvEENS13_INSA_23SM90_TMA_LOAD_MULTICASTES1F_vEEEENS_8epilogue10collective18CollectiveEpilogueINS1K_23Sm100TmaWarpSpecializedILi4ELi2ELi16ELb1ELb0EEEJSK_NSB_IJNSU_ISH_SE_EENSU_IS1B_SE_EEEEESL_NSB_IJNSB_IJlllEEESE_SW_EEESL_S1T_NS1K_6fusion15FusionCallbacksIS1O_NS1U_17LinearCombinationISL_fSL_fLNS_15FloatRoundStyleE2EEESK_S1R_JEEENSA_5SM1004TMEM4LOAD26SM100_TMEM_LOAD_16dp128b8xES14_S1F_NSA_17SM75_U32x4_LDSM_NENSA_21SM90_TMA_STORE_IM2COLES1F_NSA_17SM90_U32x4_STSM_NENSA_39AutoVectorizingCopyWithAssumedAlignmentILi128EEEEEEvvEEEEvNT_6ParamsE --------------------------
	.section	.text._ZN7cutlass13device_kernelINS_4conv6kernel13ConvUniversalINS1_16ConvProblemShapeILNS1_8OperatorE0ELi2EEENS1_10collective14CollectiveConvINS1_47MainloopSm100TmaUmmaWarpSpecializedImplicitGemmILS5_0ELi4ELi2ELi1ELi2EN4cute5tupleIJNSA_1CILi2EEENSC_ILi1EEESE_EEEEENSB_IJNSC_ILi64EEENSC_ILi128EEENSB_IJSH_EEEEEENS_10tfloat32_tESL_NSA_8TiledMMAINSA_8MMA_AtomIJNSA_17SM100_MMA_TF32_SSISL_SL_fLi64ELi128ELNSA_4UMMA5MajorE0ELSQ_0ELNSP_7ScaleInE0ELSR_0EEEEEENSA_6LayoutINSB_IJSE_SE_SE_EEENSB_IJNSC_ILi0EEESW_SW_EEEEENSB_IJNSA_10UnderscoreESZ_SZ_EEEEENS7_6detail27Sm100ImplicitGemmTileTraitsINSA_20SM90_TMA_LOAD_IM2COLENSA_14ComposedLayoutINSA_7SwizzleILi3ELi4ELi3EEENSA_18smem_ptr_flag_bitsILi32EEENSU_INSB_IJNSC_ILi8EEENSC_ILi32EEEEEENSB_IJS1B_SE_EEEEEEEvEENS13_INSA_23SM90_TMA_LOAD_MULTICASTES1F_vEEEENS_8epilogue10collective18CollectiveEpilogueINS1K_23Sm100TmaWarpSpecializedILi4ELi2ELi16ELb1ELb0EEEJSK_NSB_IJNSU_ISH_SE_EENSU_IS1B_SE_EEEEESL_NSB_IJNSB_IJlllEEESE_SW_EEESL_S1T_NS1K_6fusion15FusionCallbacksIS1O_NS1U_17LinearCombinationISL_fSL_fLNS_15FloatRoundStyleE2EEESK_S1R_JEEENSA_5SM1004TMEM4LOAD26SM100_TMEM_LOAD_16dp128b8xES14_S1F_NSA_17SM75_U32x4_LDSM_NENSA_21SM90_TMA_STORE_IM2COLES1F_NSA_17SM90_U32x4_STSM_NENSA_39AutoVectorizingCopyWithAssumedAlignmentILi128EEEEEEvvEEEEvNT_6ParamsE,"ax",@progbits
	.align	128
.text._ZN7cutlass13device_kernelINS_4conv6kernel13ConvUniversalINS1_16ConvProblemShapeILNS1_8OperatorE0ELi2EEENS1_10collective14CollectiveConvINS1_47MainloopSm100TmaUmmaWarpSpecializedImplicitGemmILS5_0ELi4ELi2ELi1ELi2EN4cute5tupleIJNSA_1CILi2EEENSC_ILi1EEESE_EEEEENSB_IJNSC_ILi64EEENSC_ILi128EEENSB_IJSH_EEEEEENS_10tfloat32_tESL_NSA_8TiledMMAINSA_8MMA_AtomIJNSA_17SM100_MMA_TF32_SSISL_SL_fLi64ELi128ELNSA_4UMMA5MajorE0ELSQ_0ELNSP_7ScaleInE0ELSR_0EEEEEENSA_6LayoutINSB_IJSE_SE_SE_EEENSB_IJNSC_ILi0EEESW_SW_EEEEENSB_IJNSA_10UnderscoreESZ_SZ_EEEEENS7_6detail27Sm100ImplicitGemmTileTraitsINSA_20SM90_TMA_LOAD_IM2COLENSA_14ComposedLayoutINSA_7SwizzleILi3ELi4ELi3EEENSA_18smem_ptr_flag_bitsILi32EEENSU_INSB_IJNSC_ILi8EEENSC_ILi32EEEEEENSB_IJS1B_SE_EEEEEEEvEENS13_INSA_23SM90_TMA_LOAD_MULTICASTES1F_vEEEENS_8epilogue10collective18CollectiveEpilogueINS1K_23Sm100TmaWarpSpecializedILi4ELi2ELi16ELb1ELb0EEEJSK_NSB_IJNSU_ISH_SE_EENSU_IS1B_SE_EEEEESL_NSB_IJNSB_IJlllEEESE_SW_EEESL_S1T_NS1K_6fusion15FusionCallbacksIS1O_NS1U_17LinearCombinationISL_fSL_fLNS_15FloatRoundStyleE2EEESK_S1R_JEEENSA_5SM1004TMEM4LOAD26SM100_TMEM_LOAD_16dp128b8xES14_S1F_NSA_17SM75_U32x4_LDSM_NENSA_21SM90_TMA_STORE_IM2COLES1F_NSA_17SM90_U32x4_STSM_NENSA_39AutoVectorizingCopyWithAssumedAlignmentILi128EEEEEEvvEEEEvNT_6ParamsE:
        .type           _ZN7cutlass13device_kernelINS_4conv6kernel13ConvUniversalINS1_16ConvProblemShapeILNS1_8OperatorE0ELi2EEENS1_10collective14CollectiveConvINS1_47MainloopSm100TmaUmmaWarpSpecializedImplicitGemmILS5_0ELi4ELi2ELi1ELi2EN4cute5tupleIJNSA_1CILi2EEENSC_ILi1EEESE_EEEEENSB_IJNSC_ILi64EEENSC_ILi128EEENSB_IJSH_EEEEEENS_10tfloat32_tESL_NSA_8TiledMMAINSA_8MMA_AtomIJNSA_17SM100_MMA_TF32_SSISL_SL_fLi64ELi128ELNSA_4UMMA5MajorE0ELSQ_0ELNSP_7ScaleInE0ELSR_0EEEEEENSA_6LayoutINSB_IJSE_SE_SE_EEENSB_IJNSC_ILi0EEESW_SW_EEEEENSB_IJNSA_10UnderscoreESZ_SZ_EEEEENS7_6detail27Sm100ImplicitGemmTileTraitsINSA_20SM90_TMA_LOAD_IM2COLENSA_14ComposedLayoutINSA_7SwizzleILi3ELi4ELi3EEENSA_18smem_ptr_flag_bitsILi32EEENSU_INSB_IJNSC_ILi8EEENSC_ILi32EEEEEENSB_IJS1B_SE_EEEEEEEvEENS13_INSA_23SM90_TMA_LOAD_MULTICASTES1F_vEEEENS_8epilogue10collective18CollectiveEpilogueINS1K_23Sm100TmaWarpSpecializedILi4ELi2ELi16ELb1ELb0EEEJSK_NSB_IJNSU_ISH_SE_EENSU_IS1B_SE_EEEEESL_NSB_IJNSB_IJlllEEESE_SW_EEESL_S1T_NS1K_6fusion15FusionCallbacksIS1O_NS1U_17LinearCombinationISL_fSL_fLNS_15FloatRoundStyleE2EEESK_S1R_JEEENSA_5SM1004TMEM4LOAD26SM100_TMEM_LOAD_16dp128b8xES14_S1F_NSA_17SM75_U32x4_LDSM_NENSA_21SM90_TMA_STORE_IM2COLES1F_NSA_17SM90_U32x4_STSM_NENSA_39AutoVectorizingCopyWithAssumedAlignmentILi128EEEEEEvvEEEEvNT_6ParamsE,@function
        .size           _ZN7cutlass13device_kernelINS_4conv6kernel13ConvUniversalINS1_16ConvProblemShapeILNS1_8OperatorE0ELi2EEENS1_10collective14CollectiveConvINS1_47MainloopSm100TmaUmmaWarpSpecializedImplicitGemmILS5_0ELi4ELi2ELi1ELi2EN4cute5tupleIJNSA_1CILi2EEENSC_ILi1EEESE_EEEEENSB_IJNSC_ILi64EEENSC_ILi128EEENSB_IJSH_EEEEEENS_10tfloat32_tESL_NSA_8TiledMMAINSA_8MMA_AtomIJNSA_17SM100_MMA_TF32_SSISL_SL_fLi64ELi128ELNSA_4UMMA5MajorE0ELSQ_0ELNSP_7ScaleInE0ELSR_0EEEEEENSA_6LayoutINSB_IJSE_SE_SE_EEENSB_IJNSC_ILi0EEESW_SW_EEEEENSB_IJNSA_10UnderscoreESZ_SZ_EEEEENS7_6detail27Sm100ImplicitGemmTileTraitsINSA_20SM90_TMA_LOAD_IM2COLENSA_14ComposedLayoutINSA_7SwizzleILi3ELi4ELi3EEENSA_18smem_ptr_flag_bitsILi32EEENSU_INSB_IJNSC_ILi8EEENSC_ILi32EEEEEENSB_IJS1B_SE_EEEEEEEvEENS13_INSA_23SM90_TMA_LOAD_MULTICASTES1F_vEEEENS_8epilogue10collective18CollectiveEpilogueINS1K_23Sm100TmaWarpSpecializedILi4ELi2ELi16ELb1ELb0EEEJSK_NSB_IJNSU_ISH_SE_EENSU_IS1B_SE_EEEEESL_NSB_IJNSB_IJlllEEESE_SW_EEESL_S1T_NS1K_6fusion15FusionCallbacksIS1O_NS1U_17LinearCombinationISL_fSL_fLNS_15FloatRoundStyleE2EEESK_S1R_JEEENSA_5SM1004TMEM4LOAD26SM100_TMEM_LOAD_16dp128b8xES14_S1F_NSA_17SM75_U32x4_LDSM_NENSA_21SM90_TMA_STORE_IM2COLES1F_NSA_17SM90_U32x4_STSM_NENSA_39AutoVectorizingCopyWithAssumedAlignmentILi128EEEEEEvvEEEEvNT_6ParamsE,(.L_x_173 - _ZN7cutlass13device_kernelINS_4conv6kernel13ConvUniversalINS1_16ConvProblemShapeILNS1_8OperatorE0ELi2EEENS1_10collective14CollectiveConvINS1_47MainloopSm100TmaUmmaWarpSpecializedImplicitGemmILS5_0ELi4ELi2ELi1ELi2EN4cute5tupleIJNSA_1CILi2EEENSC_ILi1EEESE_EEEEENSB_IJNSC_ILi64EEENSC_ILi128EEENSB_IJSH_EEEEEENS_10tfloat32_tESL_NSA_8TiledMMAINSA_8MMA_AtomIJNSA_17SM100_MMA_TF32_SSISL_SL_fLi64ELi128ELNSA_4UMMA5MajorE0ELSQ_0ELNSP_7ScaleInE0ELSR_0EEEEEENSA_6LayoutINSB_IJSE_SE_SE_EEENSB_IJNSC_ILi0EEESW_SW_EEEEENSB_IJNSA_10UnderscoreESZ_SZ_EEEEENS7_6detail27Sm100ImplicitGemmTileTraitsINSA_20SM90_TMA_LOAD_IM2COLENSA_14ComposedLayoutINSA_7SwizzleILi3ELi4ELi3EEENSA_18smem_ptr_flag_bitsILi32EEENSU_INSB_IJNSC_ILi8EEENSC_ILi32EEEEEENSB_IJS1B_SE_EEEEEEEvEENS13_INSA_23SM90_TMA_LOAD_MULTICASTES1F_vEEEENS_8epilogue10collective18CollectiveEpilogueINS1K_23Sm100TmaWarpSpecializedILi4ELi2ELi16ELb1ELb0EEEJSK_NSB_IJNSU_ISH_SE_EENSU_IS1B_SE_EEEEESL_NSB_IJNSB_IJlllEEESE_SW_EEESL_S1T_NS1K_6fusion15FusionCallbacksIS1O_NS1U_17LinearCombinationISL_fSL_fLNS_15FloatRoundStyleE2EEESK_S1R_JEEENSA_5SM1004TMEM4LOAD26SM100_TMEM_LOAD_16dp128b8xES14_S1F_NSA_17SM75_U32x4_LDSM_NENSA_21SM90_TMA_STORE_IM2COLES1F_NSA_17SM90_U32x4_STSM_NENSA_39AutoVectorizingCopyWithAssumedAlignmentILi128EEEEEEvvEEEEvNT_6ParamsE)
        .other          _ZN7cutlass13device_kernelINS_4conv6kernel13ConvUniversalINS1_16ConvProblemShapeILNS1_8OperatorE0ELi2EEENS1_10collective14CollectiveConvINS1_47MainloopSm100TmaUmmaWarpSpecializedImplicitGemmILS5_0ELi4ELi2ELi1ELi2EN4cute5tupleIJNSA_1CILi2EEENSC_ILi1EEESE_EEEEENSB_IJNSC_ILi64EEENSC_ILi128EEENSB_IJSH_EEEEEENS_10tfloat32_tESL_NSA_8TiledMMAINSA_8MMA_AtomIJNSA_17SM100_MMA_TF32_SSISL_SL_fLi64ELi128ELNSA_4UMMA5MajorE0ELSQ_0ELNSP_7ScaleInE0ELSR_0EEEEEENSA_6LayoutINSB_IJSE_SE_SE_EEENSB_IJNSC_ILi0EEESW_SW_EEEEENSB_IJNSA_10UnderscoreESZ_SZ_EEEEENS7_6detail27Sm100ImplicitGemmTileTraitsINSA_20SM90_TMA_LOAD_IM2COLENSA_14ComposedLayoutINSA_7SwizzleILi3ELi4ELi3EEENSA_18smem_ptr_flag_bitsILi32EEENSU_INSB_IJNSC_ILi8EEENSC_ILi32EEEEEENSB_IJS1B_SE_EEEEEEEvEENS13_INSA_23SM90_TMA_LOAD_MULTICASTES1F_vEEEENS_8epilogue10collective18CollectiveEpilogueINS1K_23Sm100TmaWarpSpecializedILi4ELi2ELi16ELb1ELb0EEEJSK_NSB_IJNSU_ISH_SE_EENSU_IS1B_SE_EEEEESL_NSB_IJNSB_IJlllEEESE_SW_EEESL_S1T_NS1K_6fusion15FusionCallbacksIS1O_NS1U_17LinearCombinationISL_fSL_fLNS_15FloatRoundStyleE2EEESK_S1R_JEEENSA_5SM1004TMEM4LOAD26SM100_TMEM_LOAD_16dp128b8xES14_S1F_NSA_17SM75_U32x4_LDSM_NENSA_21SM90_TMA_STORE_IM2COLES1F_NSA_17SM90_U32x4_STSM_NENSA_39AutoVectorizingCopyWithAssumedAlignmentILi128EEEEEEvvEEEEvNT_6ParamsE,@"STO_CUDA_ENTRY STV_DEFAULT"
_ZN7cutlass13device_kernelINS_4conv6kernel13ConvUniversalINS1_16ConvProblemShapeILNS1_8OperatorE0ELi2EEENS1_10collective14CollectiveConvINS1_47MainloopSm100TmaUmmaWarpSpecializedImplicitGemmILS5_0ELi4ELi2ELi1ELi2EN4cute5tupleIJNSA_1CILi2EEENSC_ILi1EEESE_EEEEENSB_IJNSC_ILi64EEENSC_ILi128EEENSB_IJSH_EEEEEENS_10tfloat32_tESL_NSA_8TiledMMAINSA_8MMA_AtomIJNSA_17SM100_MMA_TF32_SSISL_SL_fLi64ELi128ELNSA_4UMMA5MajorE0ELSQ_0ELNSP_7ScaleInE0ELSR_0EEEEEENSA_6LayoutINSB_IJSE_SE_SE_EEENSB_IJNSC_ILi0EEESW_SW_EEEEENSB_IJNSA_10UnderscoreESZ_SZ_EEEEENS7_6detail27Sm100ImplicitGemmTileTraitsINSA_20SM90_TMA_LOAD_IM2COLENSA_14ComposedLayoutINSA_7SwizzleILi3ELi4ELi3EEENSA_18smem_ptr_flag_bitsILi32EEENSU_INSB_IJNSC_ILi8EEENSC_ILi32EEEEEENSB_IJS1B_SE_EEEEEEEvEENS13_INSA_23SM90_TMA_LOAD_MULTICASTES1F_vEEEENS_8epilogue10collective18CollectiveEpilogueINS1K_23Sm100TmaWarpSpecializedILi4ELi2ELi16ELb1ELb0EEEJSK_NSB_IJNSU_ISH_SE_EENSU_IS1B_SE_EEEEESL_NSB_IJNSB_IJlllEEESE_SW_EEESL_S1T_NS1K_6fusion15FusionCallbacksIS1O_NS1U_17LinearCombinationISL_fSL_fLNS_15FloatRoundStyleE2EEESK_S1R_JEEENSA_5SM1004TMEM4LOAD26SM100_TMEM_LOAD_16dp128b8xES14_S1F_NSA_17SM75_U32x4_LDSM_NENSA_21SM90_TMA_STORE_IM2COLES1F_NSA_17SM90_U32x4_STSM_NENSA_39AutoVectorizingCopyWithAssumedAlignmentILi128EEEEEEvvEEEEvNT_6ParamsE:
[----:B------:R-:W1:Y:S01]  /*0000*/  LDC R1, c[0x0][0x37c] ;  /* 0x0000df00ff017b82 */ /* 0x000e620000000800 */
[----:B------:R-:W2:Y:S01]  /*0010*/  S2R R56, SR_TID.X ;  /* 0x0000000000387919 */ /* 0x000ea20000002100 */
[----:B------:R-:W3:Y:S01]  /*0020*/  LDCU.64 UR8, c[0x0][0x890] ;  /* 0x00011200ff0877ac */ /* 0x000ee20008000a00 */
[----:B-1----:R-:W-:Y:S01]  /*0030*/  VIADD R1, R1, 0xfffffff8 ;  /* 0xfffffff801017836 */ /* 0x002fe20000000000 */
[----:B------:R-:W-:Y:S02]  /*0040*/  PRMT R57, RZ, 0x7610, R57 ;  /* 0x00007610ff397816 */ /* 0x000fe40000000039 */
[----:B------:R-:W-:Y:S01]  /*0050*/  ELECT P3, URZ, PT ;  /* 0x0000000000ff782f */ /* 0x000fe20003860000 */
[----:B---3--:R-:W-:-:S04]  /*0060*/  UISETP.NE.U32.AND UP0, UPT, UR8, URZ, UPT ;  /* 0x000000ff0800728c */ /* 0x008fc8000bf05070 */
[----:B------:R-:W-:Y:S01]  /*0070*/  UISETP.NE.AND.EX UP0, UPT, UR9, URZ, UPT, UP0 ;  /* 0x000000ff0900728c */ /* 0x000fe2000bf05300 */
[----:B--2---:R-:W-:-:S05]  /*0080*/  SHF.R.U32.HI R58, RZ, 0x5, R56 ;  /* 0x00000005ff3a7819 */ /* 0x004fca0000011638 */
[----:B------:R-:W1:Y:S02]  /*0090*/  SHFL.IDX PT, R0, R58, RZ, 0x1f ;  /* 0x00001fff3a007589 */ /* 0x000e6400000e0000 */
[----:B-1----:R-:W-:Y:S01]  /*00a0*/  R2UR UR18, R0 ;  /* 0x00000000001272ca */ /* 0x002fe200000e0000 */
[----:B------:R-:W-:-:S14]  /*00b0*/  BRA.U UP0, `(.L_x_0) ;  /* 0x0000000100307547 */ /* 0x000fdc000b800000 */
[----:B------:R-:W1:Y:S02]  /*00c0*/  LDCU.64 UR4, c[0x0][0x888] ;  /* 0x00011100ff0477ac */ /* 0x000e640008000a00 */
[----:B-1----:R-:W-:-:S04]  /*00d0*/  UISETP.NE.U32.AND UP0, UPT, UR4, URZ, UPT ;  /* 0x000000ff0400728c */ /* 0x002fc8000bf05070 */
[----:B------:R-:W-:-:S09]  /*00e0*/  UISETP.NE.AND.EX UP0, UPT, UR5, URZ, UPT, UP0 ;  /* 0x000000ff0500728c */ /* 0x000fd2000bf05300 */
[----:B------:R-:W-:Y:S05]  /*00f0*/  BRA.U !UP0, `(.L_x_1) ;  /* 0x0000000108147547 */ /* 0x000fea000b800000 */
[----:B------:R-:W1:Y:S01]  /*0100*/  LDC.64 R2, c[0x0][0x888] ;  /* 0x00022200ff027b82 */ /* 0x000e620000000a00 */
[----:B------:R-:W1:Y:S02]  /*0110*/  LDCU.64 UR4, c[0x0][0x358] ;  /* 0x00006b00ff0477ac */ /* 0x000e640008000a00 */
[----:B-1----:R1:W5:Y:S01]  /*0120*/  LDG.E R27, desc[UR4][R2.64] ;  /* 0x00000004021b7981 */ /* 0x002362000c1e1900 */
[----:B------:R-:W-:Y:S01]  /*0130*/  HFMA2 R57, -RZ, RZ, 0, 5.9604644775390625e-08 ;  /* 0x00000001ff397431 */ /* 0x000fe200000001ff */
[----:B------:R-:W-:Y:S05]  /*0140*/  BRA `(.L_x_0) ;  /* 0x00000000000c7947 */ /* 0x000fea0003800000 */
.L_x_1:
[----:B------:R-:W1:Y:S01]  /*0150*/  LDCU UR4, c[0x0][0x880] ;  /* 0x00011000ff0477ac */ /* 0x000e620008000800 */
[----:B------:R-:W-:Y:S01]  /*0160*/  HFMA2 R57, -RZ, RZ, 0, 5.9604644775390625e-08 ;  /* 0x00000001ff397431 */ /* 0x000fe200000001ff */
[----:B-1----:R-:W-:-:S07]  /*0170*/  MOV R27, UR4 ;  /* 0x00000004001b7c02 */ /* 0x002fce0008000f00 */
.L_x_0:
[----:B------:R-:W2:Y:S02]  /*0180*/  LDCU.64 UR4, c[0x0][0x8b0] ;  /* 0x00011600ff0477ac */ /* 0x000ea40008000a00 */
[----:B--2---:R-:W-:-:S04]  /*0190*/  UISETP.NE.U32.AND UP0, UPT, UR4, URZ, UPT ;  /* 0x000000ff0400728c */ /* 0x004fc8000bf05070 */
[----:B------:R-:W-:-:S09]  /*01a0*/  UISETP.NE.AND.EX UP0, UPT, UR5, URZ, UPT, UP0 ;  /* 0x000000ff0500728c */ /* 0x000fd2000bf05300 */
[----:B------:R-:W-:Y:S05]  /*01b0*/  BRA.U UP0, `(.L_x_2) ;  /* 0x0000000100287547 */ /* 0x000fea000b800000 */
[----:B------:R-:W2:Y:S02]  /*01c0*/  LDCU.64 UR4, c[0x0][0x8a8] ;  /* 0x00011500ff0477ac */ /* 0x000ea40008000a00 */
[----:B--2---:R-:W-:-:S04]  /*01d0*/  UISETP.NE.U32.AND UP0, UPT, UR4, URZ, UPT ;  /* 0x000000ff0400728c */ /* 0x004fc8000bf05070 */
[----:B------:R-:W-:-:S09]  /*01e0*/  UISETP.NE.AND.EX UP0, UPT, UR5, URZ, UPT, UP0 ;  /* 0x000000ff0500728c */ /* 0x000fd2000bf05300 */
[----:B------:R-:W-:Y:S05]  /*01f0*/  BRA.U !UP0, `(.L_x_3) ;  /* 0x0000000108107547 */ /* 0x000fea000b800000 */
[----:B------:R-:W2:Y:S01]  /*0200*/  LDC.64 R24, c[0x0][0x8a8] ;  /* 0x00022a00ff187b82 */ /* 0x000ea20000000a00 */
[----:B------:R-:W2:Y:S02]  /*0210*/  LDCU.64 UR4, c[0x0][0x358] ;  /* 0x00006b00ff0477ac */ /* 0x000ea40008000a00 */
[----:B--2---:R2:W5:Y:S01]  /*0220*/  LDG.E R24, desc[UR4][R24.64] ;  /* 0x0000000418187981 */ /* 0x004562000c1e1900 */
[----:B------:R-:W-:Y:S05]  /*0230*/  BRA `(.L_x_2) ;  /* 0x0000000000087947 */ /* 0x000fea0003800000 */
.L_x_3:
[----:B------:R-:W2:Y:S02]  /*0240*/  LDCU UR4, c[0x0][0x8a0] ;  /* 0x00011400ff0477ac */ /* 0x000ea40008000800 */
[----:B--2---:R-:W-:Y:S02]  /*0250*/  MOV R24, UR4 ;  /* 0x0000000400187c02 */ /* 0x004fe40008000f00 */
.L_x_2:
[----:B------:R-:W-:Y:S01]  /*0260*/  IMAD.U32 R0, RZ, RZ, UR18 ;  /* 0x00000012ff007e24 */ /* 0x000fe2000f8e00ff */
[----:B------:R-:W-:Y:S04]  /*0270*/  BSSY.RECONVERGENT B0, `(.L_x_4) ;  /* 0x000000c000007945 */ /* 0x000fe80003800200 */
[C---:B------:R-:W-:Y:S02]  /*0280*/  ISETP.NE.OR P1, PT, R0.reuse, 0x1, !P3 ;  /* 0x000000010000780c */ /* 0x040fe40005f25670 */
[----:B------:R-:W-:-:S11]  /*0290*/  ISETP.NE.OR P0, PT, R0, 0x3, !P3 ;  /* 0x000000030000780c */ /* 0x000fd60005f05670 */
[----:B------:R-:W-:Y:S05]  /*02a0*/  @P1 BRA `(.L_x_5) ;  /* 0x0000000000201947 */ /* 0x000fea0003800000 */
[----:B------:R-:W3:Y:S02]  /*02b0*/  LDCU.64 UR4, c[0x0][0x348] ;  /* 0x00006900ff0477ac */ /* 0x000ee40008000a00 */
[----:B---3--:R-:W-:Y:S02]  /*02c0*/  UIADD3 UR6, UP1, UPT, UR4, 0x80, URZ ;  /* 0x0000008004067890 */ /* 0x008fe4000ff3e0ff */
[----:B------:R-:W-:Y:S02]  /*02d0*/  UIADD3 UR4, UP0, UPT, UR4, 0x180, URZ ;  /* 0x0000018004047890 */ /* 0x000fe4000ff1e0ff */
[----:B------:R-:W-:Y:S02]  /*02e0*/  UIADD3.X UR7, UPT, UPT, URZ, UR5, URZ, UP1, !UPT ;  /* 0x00000005ff077290 */ /* 0x000fe40008ffe4ff */
[----:B------:R-:W-:-:S07]  /*02f0*/  UIADD3.X UR5, UPT, UPT, URZ, UR5, URZ, UP0, !UPT ;  /* 0x00000005ff057290 */ /* 0x000fce00087fe4ff */
[----:B------:R3:W-:Y:S02]  /*0300*/  UTMACCTL.PF [UR6] ;  /* 0x00000000060079b9 */ /* 0x0007e40008040000 */
[----:B------:R3:W-:Y:S02]  /*0310*/  UTMACCTL.PF [UR4] ;  /* 0x00000000040079b9 */ /* 0x0007e40008040000 */
[----:B---3--:R-:W-:Y:S01]  /*0320*/  NOP ;  /* 0x0000000000007918 */ /* 0x008fe20000000000 */
.L_x_5:
[----:B------:R-:W-:Y:S05]  /*0330*/  BSYNC.RECONVERGENT B0 ;  /* 0x0000000000007941 */ /* 0x000fea0003800200 */
.L_x_4:
[----:B------:R-:W-:Y:S04]  /*0340*/  BSSY.RECONVERGENT B0, `(.L_x_6) ;  /* 0x000000a000007945 */ /* 0x000fe80003800200 */
        /* <DEDUP_REMOVED lines=9> */
.L_x_7:
[----:B------:R-:W-:Y:S05]  /*03e0*/  BSYNC.RECONVERGENT B0 ;  /* 0x0000000000007941 */ /* 0x000fea0003800200 */
.L_x_6:
[----:B------:R-:W3:Y:S01]  /*03f0*/  LDCU.64 UR4, c[0x0][0x888] ;  /* 0x00011100ff0477ac */ /* 0x000ee20008000a00 */
[----:B------:R-:W-:Y:S02]  /*0400*/  UISETP.EQ.U32.AND UP2, UPT, UR8, URZ, UPT ;  /* 0x000000ff0800728c */ /* 0x000fe4000bf42070 */
[----:B------:R-:W-:Y:S02]  /*0410*/  UPLOP3.LUT UP3, UPT, UPT, UPT, UPT, 0x80, 0x8 ;  /* 0x000000000008789c */ /* 0x000fe40003f6f070 */
[----:B---3--:R-:W-:-:S04]  /*0420*/  UISETP.NE.U32.AND UP0, UPT, UR4, URZ, UPT ;  /* 0x000000ff0400728c */ /* 0x008fc8000bf05070 */
[----:B------:R-:W-:-:S04]  /*0430*/  UISETP.NE.AND.EX UP1, UPT, UR5, URZ, UPT, UP0 ;  /* 0x000000ff0500728c */ /* 0x000fc8000bf25300 */
[----:B------:R-:W-:-:S04]  /*0440*/  UISETP.EQ.OR.EX UP4, UPT, UR9, URZ, !UP1, UP2 ;  /* 0x000000ff0900728c */ /* 0x000fc8000cf82720 */
[----:B------:R-:W-:-:S05]  /*0450*/  UP2UR UR63, UPR, URZ, 0x10 ;  /* 0x00000010ff3f7883 */ /* 0x000fca0008000000 */
[----:B------:R-:W-:Y:S07]  /*0460*/  BRA.U !UP4, `(.L_x_8) ;  /* 0x000000010c207547 */ /* 0x000fee000b800000 */
[----:B------:R-:W-:Y:S01]  /*0470*/  UISETP.NE.U32.AND UP2, UPT, UR8, URZ, UPT ;  /* 0x000000ff0800728c */ /* 0x000fe2000bf45070 */
[----:B-----5:R-:W-:Y:S01]  /*0480*/  FSETP.NEU.AND P0, PT, R27, RZ, PT ;  /* 0x000000ff1b00720b */ /* 0x020fe20003f0d000 */
[----:B------:R-:W-:Y:S02]  /*0490*/  USEL UR4, URZ, 0xffffffff, UP1 ;  /* 0xffffffffff047887 */ /* 0x000fe40008800000 */
[----:B------:R-:W-:-:S10]  /*04a0*/  UISETP.NE.AND.EX UP2, UPT, UR9, URZ, UPT, UP2 ;  /* 0x000000ff0900728c */ /* 0x000fd4000bf45320 */
[----:B------:R-:W-:Y:S01]  /*04b0*/  VOTEU.ANY UP0, P0 ;  /* 0x0000000000ff7886 */ /* 0x000fe20000000100 */
[----:B------:R-:W-:-:S04]  /*04c0*/  @!UP2 USEL UR4, URZ, 0xffffffff, UP0 ;  /* 0xffffffffff04a887 */ /* 0x000fc80008000000 */
[----:B------:R-:W-:-:S04]  /*04d0*/  ULOP3.LUT UR4, UR4, 0x1, URZ, 0xc0, !UPT ;  /* 0x0000000104047892 */ /* 0x000fc8000f8ec0ff */
[----:B------:R-:W-:-:S11]  /*04e0*/  UISETP.NE.U32.AND UP3, UPT, UR4, 0x1, UPT ;  /* 0x000000010400788c */ /* 0x000fd6000bf65070 */
.L_x_8:
[----:B-1----:R-:W1:Y:S01]  /*04f0*/  SHFL.IDX PT, R2, R58, RZ, 0x1f ;  /* 0x00001fff3a027589 */ /* 0x002e6200000e0000 */
[----:B------:R-:W-:Y:S01]  /*0500*/  UISETP.NE.AND UP5, UPT, UR18, 0x2, UPT ;  /* 0x000000021200788c */ /* 0x000fe2000bfa5270 */
[----:B-1----:R-:W-:-:S13]  /*0510*/  ISETP.NE.AND P0, PT, R2, RZ, PT ;  /* 0x000000ff0200720c */ /* 0x002fda0003f05270 */
[----:B------:R-:W-:Y:S05]  /*0520*/  @P0 BRA `(.L_x_9) ;  /* 0x0000000000580947 */ /* 0x000fea0003800000 */
[----:B------:R-:W1:Y:S01]  /*0530*/  S2UR UR4, SR_CgaCtaId ;  /* 0x00000000000479c3 */ /* 0x000e620000008800 */
[----:B------:R-:W-:Y:S01]  /*0540*/  UMOV UR5, 0x400 ;  /* 0x0000040000057882 */ /* 0x000fe20000000000 */
[----:B------:R-:W-:Y:S01]  /*0550*/  UMOV UR8, 0x1 ;  /* 0x0000000100087882 */ /* 0x000fe20000000000 */
[----:B------:R-:W-:Y:S01]  /*0560*/  UMOV UR6, 0x2 ;  /* 0x0000000200067882 */ /* 0x000fe20000000000 */
[----:B------:R-:W-:-:S04]  /*0570*/  UIADD3 UR8, UPT, UPT, -UR8, 0x100000, URZ ;  /* 0x0010000008087890 */ /* 0x000fc8000fffe1ff */
[----:B------:R-:W-:Y:S02]  /*0580*/  USHF.L.U32 UR9, UR8, 0xb, URZ ;  /* 0x0000000b08097899 */ /* 0x000fe400080006ff */
[----:B------:R-:W-:Y:S02]  /*0590*/  USHF.L.U32 UR8, UR8, 0x1, URZ ;  /* 0x0000000108087899 */ /* 0x000fe400080006ff */
[----:B------:R-:W-:-:S04]  /*05a0*/  UIADD3 UR6, UPT, UPT, -UR6, 0x100000, URZ ;  /* 0x0010000006067890 */ /* 0x000fc8000fffe1ff */
[----:B------:R-:W-:Y:S02]  /*05b0*/  USHF.L.U32 UR7, UR6, 0xb, URZ ;  /* 0x0000000b06077899 */ /* 0x000fe400080006ff */
[----:B------:R-:W-:Y:S01]  /*05c0*/  USHF.L.U32 UR6, UR6, 0x1, URZ ;  /* 0x0000000106067899 */ /* 0x000fe200080006ff */
[----:B------:R-:W-:Y:S01]  /*05d0*/  ELECT P0, URZ, PT ;  /* 0x0000000000ff782f */ /* 0x000fe20003800000 */
[----:B-1----:R-:W-:Y:S01]  /*05e0*/  ULEA UR4, UR4, UR5, 0x18 ;  /* 0x0000000504047291 */ /* 0x002fe2000f8ec0ff */
[----:B------:R-:W1:Y:S11]  /*05f0*/  FENCE.VIEW.ASYNC.S ;  /* 0x00000000000073c6 */ /* 0x000e760000000000 */
[----:B-1----:R1:W3:Y:S01]  /*0600*/  SYNCS.EXCH.64 URZ, [UR4], UR8 ;  /* 0x0000000804ff75b2 */ /* 0x0022e20008000100 */
[----:B------:R1:W4:Y:S01]  /*0610*/  SYNCS.EXCH.64 URZ, [UR4+0x20], UR6 ;  /* 0x0000200604ff75b2 */ /* 0x0003220008000100 */
[----:B------:R1:W1:Y:S01]  /*0620*/  SYNCS.EXCH.64 URZ, [UR4+0x8], UR8 ;  /* 0x0000080804ff75b2 */ /* 0x0002620008000100 */
[----:B------:R1:W1:Y:S01]  /*0630*/  SYNCS.EXCH.64 URZ, [UR4+0x28], UR6 ;  /* 0x0000280604ff75b2 */ /* 0x0002620008000100 */
[----:B------:R1:W1:Y:S01]  /*0640*/  SYNCS.EXCH.64 URZ, [UR4+0x10], UR8 ;  /* 0x0000100804ff75b2 */ /* 0x0002620008000100 */
[----:B------:R1:W1:Y:S01]  /*0650*/  SYNCS.EXCH.64 URZ, [UR4+0x30], UR6 ;  /* 0x0000300604ff75b2 */ /* 0x0002620008000100 */
[----:B------:R1:W1:Y:S01]  /*0660*/  SYNCS.EXCH.64 URZ, [UR4+0x18], UR8 ;  /* 0x0000180804ff75b2 */ /* 0x0002620008000100 */
[----:B------:R1:W1:Y:S01]  /*0670*/  SYNCS.EXCH.64 URZ, [UR4+0x38], UR6 ;  /* 0x0000380604ff75b2 */ /* 0x0002620008000100 */
[----:B------:R-:W-:Y:S01]  /*0680*/  NOP ;  /* 0x0000000000007918 */ /* 0x000fe20000000000 */
.L_x_9:
[----:B------:R-:W2:Y:S01]  /*0690*/  SHFL.IDX PT, R2, R58, RZ, 0x1f ;  /* 0x00001fff3a027589 */ /* 0x000ea200000e0000 */
[----:B------:R-:W-:Y:S01]  /*06a0*/  NOP ;  /* 0x0000000000007918 */ /* 0x000fe20000000000 */
[----:B--2---:R-:W-:-:S13]  /*06b0*/  ISETP.NE.AND P0, PT, R2, 0x1, PT ;  /* 0x000000010200780c */ /* 0x004fda0003f05270 */
[----:B------:R-:W-:Y:S05]  /*06c0*/  @P0 BRA `(.L_x_10) ;  /* 0x0000000000580947 */ /* 0x000fea0003800000 */
[----:B-1----:R-:W1:Y:S01]  /*06d0*/  S2UR UR4, SR_CgaCtaId ;  /* 0x00000000000479c3 */ /* 0x002e620000008800 */
        /* <DEDUP_REMOVED lines=12> */
[----:B-1----:R2:W1:Y:S01]  /*07a0*/  SYNCS.EXCH.64 URZ, [UR4+0x40], UR8 ;  /* 0x0000400804ff75b2 */ /* 0x0024620008000100 */
[----:B------:R2:W1:Y:S01]  /*07b0*/  SYNCS.EXCH.64 URZ, [UR4+0x60], UR6 ;  /* 0x0000600604ff75b2 */ /* 0x0004620008000100 */
[----:B------:R2:W1:Y:S01]  /*07c0*/  SYNCS.EXCH.64 URZ, [UR4+0x48], UR8 ;  /* 0x0000480804ff75b2 */ /* 0x0004620008000100 */
[----:B------:R2:W1:Y:S01]  /*07d0*/  SYNCS.EXCH.64 URZ, [UR4+0x68], UR6 ;  /* 0x0000680604ff75b2 */ /* 0x0004620008000100 */
[----:B------:R2:W1:Y:S01]  /*07e0*/  SYNCS.EXCH.64 URZ, [UR4+0x50], UR8 ;  /* 0x0000500804ff75b2 */ /* 0x0004620008000100 */
[----:B------:R2:W1:Y:S01]  /*07f0*/  SYNCS.EXCH.64 URZ, [UR4+0x70], UR6 ;  /* 0x0000700604ff75b2 */ /* 0x0004620008000100 */
[----:B------:R2:W1:Y:S01]  /*0800*/  SYNCS.EXCH.64 URZ, [UR4+0x58], UR8 ;  /* 0x0000580804ff75b2 */ /* 0x0004620008000100 */
[----:B------:R2:W1:Y:S02]  /*0810*/  SYNCS.EXCH.64 URZ, [UR4+0x78], UR6 ;  /* 0x0000780604ff75b2 */ /* 0x0004640008000100 */
[----:B--2---:R-:W-:Y:S01]  /*0820*/  NOP ;  /* 0x0000000000007918 */ /* 0x004fe20000000000 */
.L_x_10:
[----:B------:R-:W2:Y:S01]  /*0830*/  SHFL.IDX PT, R2, R58, RZ, 0x1f ;  /* 0x00001fff3a027589 */ /* 0x000ea200000e0000 */
[----:B------:R-:W-:Y:S01]  /*0840*/  NOP ;  /* 0x0000000000007918 */ /* 0x000fe20000000000 */
[----:B--2---:R-:W-:-:S13]  /*0850*/  ISETP.NE.AND P0, PT, R2, 0x3, PT ;  /* 0x000000030200780c */ /* 0x004fda0003f05270 */
[----:B------:R-:W-:Y:S05]  /*0860*/  @P0 BRA `(.L_x_11) ;  /* 0x0000000000300947 */ /* 0x000fea0003800000 */
[----:B-1----:R-:W1:Y:S01]  /*0870*/  S2UR UR4, SR_CgaCtaId ;  /* 0x00000000000479c3 */ /* 0x002e620000008800 */
[----:B------:R-:W-:Y:S01]  /*0880*/  UMOV UR6, 0x400 ;  /* 0x0000040000067882 */ /* 0x000fe20000000000 */
[----:B------:R-:W-:Y:S01]  /*0890*/  UMOV UR5, 0x20 ;  /* 0x0000002000057882 */ /* 0x000fe20000000000 */
[----:B------:R-:W-:Y:S01]  /*08a0*/  ELECT P0, URZ, PT ;  /* 0x0000000000ff782f */ /* 0x000fe20003800000 */
[----:B-1----:R-:W-:Y:S02]  /*08b0*/  ULEA UR6, UR4, UR6, 0x18 ;  /* 0x0000000604067291 */ /* 0x002fe4000f8ec0ff */
[----:B------:R-:W-:-:S04]  /*08c0*/  UIADD3 UR4, UPT, UPT, -UR5, 0x100000, URZ ;  /* 0x0010000005047890 */ /* 0x000fc8000fffe1ff */
[----:B------:R-:W-:Y:S02]  /*08d0*/  USHF.L.U32 UR5, UR4, 0xb, URZ ;  /* 0x0000000b04057899 */ /* 0x000fe400080006ff */
[----:B------:R-:W-:Y:S01]  /*08e0*/  USHF.L.U32 UR4, UR4, 0x1, URZ ;  /* 0x0000000104047899 */ /* 0x000fe200080006ff */
[----:B------:R-:W1:Y:S11]  /*08f0*/  FENCE.VIEW.ASYNC.S ;  /* 0x00000000000073c6 */ /* 0x000e760000000000 */
[----:B-1----:R2:W1:Y:S01]  /*0900*/  SYNCS.EXCH.64 URZ, [UR6+0x80], UR4 ;  /* 0x0000800406ff75b2 */ /* 0x0024620008000100 */
[----:B------:R2:W1:Y:S02]  /*0910*/  SYNCS.EXCH.64 URZ, [UR6+0x88], UR4 ;  /* 0x0000880406ff75b2 */ /* 0x0004640008000100 */
[----:B--2---:R-:W-:Y:S01]  /*0920*/  NOP ;  /* 0x0000000000007918 */ /* 0x004fe20000000000 */
.L_x_11:
[----:B------:R-:W2:Y:S01]  /*0930*/  SHFL.IDX PT, R2, R58, RZ, 0x1f ;  /* 0x00001fff3a027589 */ /* 0x000ea200000e0000 */
[----:B------:R-:W-:Y:S01]  /*0940*/  NOP ;  /* 0x0000000000007918 */ /* 0x000fe20000000000 */
[----:B--2---:R-:W-:-:S13]  /*0950*/  ISETP.NE.AND P0, PT, R2, 0x4, PT ;  /* 0x000000040200780c */ /* 0x004fda0003f05270 */
[----:B------:R-:W-:Y:S05]  /*0960*/  @P0 BRA `(.L_x_12) ;  /* 0x0000000000440947 */ /* 0x000fea0003800000 */
[----:B-1----:R-:W1:Y:S01]  /*0970*/  S2UR UR6, SR_CgaCtaId ;  /* 0x00000000000679c3 */ /* 0x002e620000008800 */
[----:B------:R-:W-:Y:S01]  /*0980*/  UMOV UR4, 0x1e0 ;  /* 0x000001e000047882 */ /* 0x000fe20000000000 */
[----:B------:R-:W-:Y:S01]  /*0990*/  UMOV UR5, 0x400 ;  /* 0x0000040000057882 */ /* 0x000fe20000000000 */
[----:B------:R-:W-:Y:S01]  /*09a0*/  USEL UR4, UR4, 0x1a0, UP3 ;  /* 0x000001a004047887 */ /* 0x000fe20009800000 */
[----:B------:R-:W-:Y:S01]  /*09b0*/  UMOV UR8, 0x1 ;  /* 0x0000000100087882 */ /* 0x000fe20000000000 */
[----:B------:R-:W-:Y:S01]  /*09c0*/  ELECT P0, URZ, PT ;  /* 0x0000000000ff782f */ /* 0x000fe20003800000 */
[----:B------:R-:W-:-:S04]  /*09d0*/  UIADD3 UR8, UPT, UPT, -UR8, 0x100000, URZ ;  /* 0x0010000008087890 */ /* 0x000fc8000fffe1ff */
[----:B------:R-:W-:Y:S02]  /*09e0*/  USHF.L.U32 UR9, UR8, 0xb, URZ ;  /* 0x0000000b08097899 */ /* 0x000fe400080006ff */
[----:B------:R-:W-:Y:S02]  /*09f0*/  USHF.L.U32 UR8, UR8, 0x1, URZ ;  /* 0x0000000108087899 */ /* 0x000fe400080006ff */
[----:B-1----:R-:W-:Y:S02]  /*0a00*/  ULEA UR6, UR6, UR5, 0x18 ;  /* 0x0000000506067291 */ /* 0x002fe4000f8ec0ff */
[----:B------:R-:W-:-:S04]  /*0a10*/  UIADD3 UR4, UPT, UPT, -UR4, 0x100000, URZ ;  /* 0x0010000004047890 */ /* 0x000fc8000fffe1ff */
[----:B------:R-:W-:Y:S02]  /*0a20*/  USHF.L.U32 UR5, UR4, 0xb, URZ ;  /* 0x0000000b04057899 */ /* 0x000fe400080006ff */
[----:B------:R-:W-:Y:S01]  /*0a30*/  USHF.L.U32 UR4, UR4, 0x1, URZ ;  /* 0x0000000104047899 */ /* 0x000fe200080006ff */
[----:B------:R-:W1:Y:S03]  /*0a40*/  FENCE.VIEW.ASYNC.S ;  /* 0x00000000000073c6 */ /* 0x000e660000000000 */
[----:B-1----:R2:W1:Y:S08]  /*0a50*/  SYNCS.EXCH.64 URZ, [UR6+0x90], UR8 ;  /* 0x0000900806ff75b2 */ /* 0x0024700008000100 */
[----:B------:R2:W1:Y:S02]  /*0a60*/  SYNCS.EXCH.64 URZ, [UR6+0x98], UR4 ;  /* 0x0000980406ff75b2 */ /* 0x0004640008000100 */
[----:B--2---:R-:W-:Y:S01]  /*0a70*/  NOP ;  /* 0x0000000000007918 */ /* 0x004fe20000000000 */
.L_x_12:
[----:B------:R-:W2:Y:S01]  /*0a80*/  SHFL.IDX PT, R2, R58, RZ, 0x1f ;  /* 0x00001fff3a027589 */ /* 0x000ea200000e0000 */
[----:B------:R-:W-:Y:S01]  /*0a90*/  NOP ;  /* 0x0000000000007918 */ /* 0x000fe20000000000 */
[----:B--2---:R-:W-:-:S13]  /*0aa0*/  ISETP.NE.AND P0, PT, R2, 0x5, PT ;  /* 0x000000050200780c */ /* 0x004fda0003f05270 */
[----:B------:R-:W-:Y:S05]  /*0ab0*/  @P0 BRA `(.L_x_13) ;  /* 0x0000000000480947 */ /* 0x000fea0003800000 */
[----:B------:R-:W2:Y:S01]  /*0ac0*/  S2UR UR5, SR_CgaCtaId ;  /* 0x00000000000579c3 */ /* 0x000ea20000008800 */
[----:B-1----:R-:W-:Y:S01]  /*0ad0*/  UMOV UR4, 0x400 ;  /* 0x0000040000047882 */ /* 0x002fe20000000000 */
        /* <DEDUP_REMOVED lines=9> */
[----:B--2---:R-:W-:Y:S01]  /*0b70*/  ULEA UR4, UR5, UR4, 0x18 ;  /* 0x0000000405047291 */ /* 0x004fe2000f8ec0ff */
[----:B------:R-:W1:Y:S11]  /*0b80*/  FENCE.VIEW.ASYNC.S ;  /* 0x00000000000073c6 */ /* 0x000e760000000000 */
[----:B-1----:R2:W1:Y:S01]  /*0b90*/  SYNCS.EXCH.64 URZ, [UR4+0xa0], UR8 ;  /* 0x0000a00804ff75b2 */ /* 0x0024620008000100 */
[----:B------:R2:W1:Y:S01]  /*0ba0*/  SYNCS.EXCH.64 URZ, [UR4+0xb0], UR6 ;  /* 0x0000b00604ff75b2 */ /* 0x0004620008000100 */
[----:B------:R2:W1:Y:S01]  /*0bb0*/  SYNCS.EXCH.64 URZ, [UR4+0xa8], UR8 ;  /* 0x0000a80804ff75b2 */ /* 0x0004620008000100 */
[----:B------:R2:W1:Y:S02]  /*0bc0*/  SYNCS.EXCH.64 URZ, [UR4+0xb8], UR6 ;  /* 0x0000b80604ff75b2 */ /* 0x0004640008000100 */
[----:B--2---:R-:W-:Y:S01]  /*0bd0*/  NOP ;  /* 0x0000000000007918 */ /* 0x004fe20000000000 */
.L_x_13:
[----:B-1----:R-:W1:Y:S01]  /*0be0*/  LDCU UR4, c[0x0][0x36c] ;  /* 0x00006d80ff0477ac */ /* 0x002e620008000800 */
[----:B------:R-:W-:Y:S01]  /*0bf0*/  ISETP.NE.OR P3, PT, R0, 0x2, !P3 ;  /* 0x000000020000780c */ /* 0x000fe20005f65670 */
[----:B------:R-:W-:Y:S01]  /*0c00*/  NOP ;  /* 0x0000000000007918 */ /* 0x000fe20000000000 */
[----:B------:R-:W-:Y:S01]  /*0c10*/  LOP3.LUT R0, R56, 0x1f, RZ, 0xc0, !PT ;  /* 0x0000001f38007812 */ /* 0x000fe200078ec0ff */
[----:B------:R-:W-:Y:S02]  /*0c20*/  UISETP.NE.AND UP4, UPT, UR18, URZ, UPT ;  /* 0x000000ff1200728c */ /* 0x000fe4000bf85270 */
[----:B-1----:R-:W-:-:S09]  /*0c30*/  UISETP.EQ.U32.AND UP6, UPT, UR4, 0x1, UPT ;  /* 0x000000010400788c */ /* 0x002fd2000bfc2070 */
[----:B------:R-:W-:Y:S05]  /*0c40*/  BRA.U !UP6, `(.L_x_14) ;  /* 0x000000010e087547 */ /* 0x000fea000b800000 */
[----:B---34-:R-:W-:Y:S01]  /*0c50*/  UCGABAR_ARV ;  /* 0x00000000000079c7 */ /* 0x018fe20008000000 */
[----:B------:R-:W-:Y:S05]  /*0c60*/  BRA `(.L_x_15) ;  /* 0x0000000000047947 */ /* 0x000fea0003800000 */
.L_x_14:
[----:B---34-:R-:W-:Y:S01]  /*0c70*/  NOP ;  /* 0x0000000000007918 */ /* 0x018fe20000000000 */
.L_x_15:
[----:B------:R-:W1:Y:S01]  /*0c80*/  S2UR UR49, SR_CTAID.X ;  /* 0x00000000003179c3 */ /* 0x000e620000002500 */
[----:B------:R-:W-:-:S05]  /*0c90*/  CS2R.32 R68, SR_CgaSize ;  /* 0x0000000000447805 */ /* 0x000fca0000008a00 */
[----:B------:R-:W-:-:S05]  /*0ca0*/  IMAD R68, R68, -0xa0, RZ ;  /* 0xffffff6044447824 */ /* 0x000fca00078e02ff */
[----:B------:R-:W-:-:S14]  /*0cb0*/  R2UR UR5, R68 ;  /* 0x00000000440572ca */ /* 0x000fdc00000e0000 */
[----:B------:R-:W2:Y:S01]  /*0cc0*/  LDCU UR5, c[0x0][UR5+0x2b0] ;  /* 0x00005600050577ac */ /* 0x000ea20008000800 */
[----:B------:R-:W-:-:S05]  /*0cd0*/  CS2R.32 R68, SR_CgaSize ;  /* 0x0000000000447805 */ /* 0x000fca0000008a00 */
[----:B------:R-:W-:-:S05]  /*0ce0*/  IMAD R68, R68, -0xa0, RZ ;  /* 0xffffff6044447824 */ /* 0x000fca00078e02ff */
[----:B------:R-:W-:-:S14]  /*0cf0*/  R2UR UR4, R68 ;  /* 0x00000000440472ca */ /* 0x000fdc00000e0000 */
[----:B------:R-:W3:Y:S01]  /*0d00*/  LDCU UR4, c[0x0][UR4+0x2b4] ;  /* 0x00005680040477ac */ /* 0x000ee20008000800 */
[----:B------:R-:W4:Y:S01]  /*0d10*/  S2UR UR21, SR_CTAID.Y ;  /* 0x00000000001579c3 */ /* 0x000f220000002600 */
[----:B------:R-:W-:-:S05]  /*0d20*/  CS2R.32 R68, SR_CgaSize ;  /* 0x0000000000447805 */ /* 0x000fca0000008a00 */
[----:B------:R-:W-:-:S05]  /*0d30*/  IMAD R68, R68, -0xa0, RZ ;  /* 0xffffff6044447824 */ /* 0x000fca00078e02ff */
[----:B------:R-:W-:-:S14]  /*0d40*/  R2UR UR7, R68 ;  /* 0x00000000440772ca */ /* 0x000fdc00000e0000 */
[----:B------:R-:W3:Y:S01]  /*0d50*/  LDCU UR7, c[0x0][UR7+0x2a0] ;  /* 0x00005400070777ac */ /* 0x000ee20008000800 */
[----:B------:R-:W-:-:S05]  /*0d60*/  CS2R.32 R68, SR_CgaSize ;  /* 0x0000000000447805 */ /* 0x000fca0000008a00 */
[----:B------:R-:W-:-:S05]  /*0d70*/  IMAD R68, R68, -0xa0, RZ ;  /* 0xffffff6044447824 */ /* 0x000fca00078e02ff */
[----:B------:R-:W-:-:S14]  /*0d80*/  R2UR UR8, R68 ;  /* 0x00000000440872ca */ /* 0x000fdc00000e0000 */
[----:B------:R-:W3:Y:S01]  /*0d90*/  LDCU UR8, c[0x0][UR8+0x2a4] ;  /* 0x00005480080877ac */ /* 0x000ee20008000800 */
[----:B------:R-:W3:Y:S01]  /*0da0*/  S2UR UR9, SR_CgaCtaId ;  /* 0x00000000000979c3 */ /* 0x000ee20000008800 */
[----:B------:R-:W3:Y:S01]  /*0db0*/  LDCU UR19, c[0x0][0xb24] ;  /* 0x00016480ff1377ac */ /* 0x000ee20008000800 */
[----:B------:R-:W3:Y:S01]  /*0dc0*/  LDCU UR54, c[0x0][0xb24] ;  /* 0x00016480ff3677ac */ /* 0x000ee20008000800 */
[----:B-1----:R-:W-:Y:S01]  /*0dd0*/  I2FP.F32.U32 R3, UR49 ;  /* 0x0000003100037c45 */ /* 0x002fe20008201000 */
[----:B------:R-:W1:Y:S04]  /*0de0*/  LDCU UR23, c[0x0][0xb30] ;  /* 0x00016600ff1777ac */ /* 0x000e680008000800 */
[----:B--2---:R-:W-:Y:S01]  /*0df0*/  FMUL R3, R3, UR5 ;  /* 0x0000000503037c20 */ /* 0x004fe20008400000 */
[----:B----4-:R-:W-:-:S05]  /*0e00*/  I2FP.F32.U32 R2, UR21 ;  /* 0x0000001500027c45 */ /* 0x010fca0008201000 */
[----:B------:R-:W2:Y:S01]  /*0e10*/  F2I.U32.TRUNC.NTZ R3, R3 ;  /* 0x0000000300037305 */ /* 0x000ea2000020f000 */
[----:B---3--:R-:W-:Y:S01]  /*0e20*/  FMUL R2, R2, UR4 ;  /* 0x0000000402027c20 */ /* 0x008fe20008400000 */
[----:B------:R-:W-:-:S06]  /*0e30*/  USHF.L.U32 UR47, UR9, 0x7, URZ ;  /* 0x00000007092f7899 */ /* 0x000fcc00080006ff */
[----:B------:R-:W3:Y:S01]  /*0e40*/  F2I.U32.TRUNC.NTZ R2, R2 ;  /* 0x0000000200027305 */ /* 0x000ee2000020f000 */
[----:B------:R-:W-:Y:S01]  /*0e50*/  ULOP3.LUT UR47, UR47, 0x80, URZ, 0xc0, !UPT ;  /* 0x000000802f2f7892 */ /* 0x000fe2000f8ec0ff */
[----:B--2---:R-:W-:Y:S02]  /*0e60*/  R2UR UR4, R3 ;  /* 0x00000000030472ca */ /* 0x004fe400000e0000 */
[----:B---3--:R-:W-:Y:S02]  /*0e70*/  R2UR UR6, R2 ;  /* 0x00000000020672ca */ /* 0x008fe400000e0000 */
[----:B------:R-:W-:-:S09]  /*0e80*/  PRMT R2, RZ, 0x7610, R2 ;  /* 0x00007610ff027816 */ /* 0x000fd20000000002 */
[----:B------:R-:W-:-:S04]  /*0e90*/  UIADD3 UR5, UPT, UPT, -UR4, URZ, URZ ;  /* 0x000000ff04057290 */ /* 0x000fc8000fffe1ff */
[----:B------:R-:W-:Y:S02]  /*0ea0*/  UIMAD UR5, UR7, UR5, UR49 ;  /* 0x00000005070572a4 */ /* 0x000fe4000f8e0231 */
[----:B------:R-:W-:-:S04]  /*0eb0*/  UIADD3 UR4, UPT, UPT, -UR6, URZ, URZ ;  /* 0x000000ff06047290 */ /* 0x000fc8000fffe1ff */
[----:B------:R-:W-:Y:S01]  /*0ec0*/  IMAD.U32 R68, RZ, RZ, UR5 ;  /* 0x00000005ff447e24 */ /* 0x000fe2000f8e00ff */
[----:B------:R-:W-:-:S06]  /*0ed0*/  UIMAD UR4, UR8, UR4, UR21 ;  /* 0x00000004080472a4 */ /* 0x000fcc000f8e0215 */
[----:B------:R-:W-:Y:S01]  /*0ee0*/  IMAD.U32 R67, RZ, RZ, UR4 ;  /* 0x00000004ff437e24 */ /* 0x000fe2000f8e00ff */
[----:B-1----:R-:W-:Y:S06]  /*0ef0*/  BRA.U UP4, `(.L_x_16) ;  /* 0x00000001042c7547 */ /* 0x002fec000b800000 */
[----:B------:R-:W-:Y:S02]  /*0f00*/  R2UR UR4, R67 ;  /* 0x00000000430472ca */ /* 0x000fe400000e0000 */
[----:B------:R-:W-:-:S11]  /*0f10*/  R2UR UR6, R68 ;  /* 0x00000000440672ca */ /* 0x000fd600000e0000 */
[----:B------:R-:W-:-:S04]  /*0f20*/  UISETP.NE.AND UP0, UPT, UR4, URZ, UPT ;  /* 0x000000ff0400728c */ /* 0x000fc8000bf05270 */
[----:B------:R-:W-:-:S04]  /*0f30*/  UISETP.EQ.OR UP0, UPT, UR6, URZ, !UP0 ;  /* 0x000000ff0600728c */ /* 0x000fc8000c702670 */
[----:B------:R-:W-:Y:S02]  /*0f40*/  USEL UR5, URZ, 0x1, !UP0 ;  /* 0x00000001ff057887 */ /* 0x000fe4000c000000 */
[----:B------:R-:W-:-:S04]  /*0f50*/  UISETP.NE.AND UP0, UPT, UR4, URZ, UPT ;  /* 0x000000ff0400728c */ /* 0x000fc8000bf05270 */
[----:B------:R-:W-:Y:S02]  /*0f60*/  USEL UR4, URZ, 0x2, UP0 ;  /* 0x00000002ff047887 */ /* 0x000fe40008000000 */
[----:B------:R-:W-:-:S04]  /*0f70*/  UISETP.NE.AND UP0, UPT, UR6, 0x1, UPT ;  /* 0x000000010600788c */ /* 0x000fc8000bf05270 */
[----:B------:R-:W-:-:S04]  /*0f80*/  USEL UR4, UR4, 0x2, UP0 ;  /* 0x0000000204047887 */ /* 0x000fc80008000000 */
[----:B------:R-:W-:-:S06]  /*0f90*/  UIADD3 UR4, UPT, UPT, UR5, UR4, URZ ;  /* 0x0000000405047290 */ /* 0x000fcc000fffe0ff */
[----:B------:R-:W-:-:S07]  /*0fa0*/  IMAD.U32 R2, RZ, RZ, UR4 ;  /* 0x00000004ff027e24 */ /* 0x000fce000f8e00ff */
.L_x_16:
[----:B------:R-:W1:Y:S01]  /*0fb0*/  S2UR UR50, SR_CTAID.Z ;  /* 0x00000000003279c3 */ /* 0x000e620000002700 */
[----:B------:R-:W-:-:S09]  /*0fc0*/  UISETP.GE.AND UP0, UPT, UR19, 0x1, UPT ;  /* 0x000000011300788c */ /* 0x000fd2000bf06270 */
[----:B------:R-:W-:Y:S05]  /*0fd0*/  BRA.U !UP0, `(.L_x_17) ;  /* 0x0000000108d47547 */ /* 0x000fea000b800000 */
[----:B------:R-:W2:Y:S01]  /*0fe0*/  LDCU.128 UR12, c[0x0][0xb10] ;  /* 0x00016200ff0c77ac */ /* 0x000ea20008000c00 */
[----:B------:R-:W3:Y:S01]  /*0ff0*/  LDCU UR20, c[0x0][0xb0c] ;  /* 0x00016180ff1477ac */ /* 0x000ee20008000800 */
[----:B------:R-:W4:Y:S01]  /*1000*/  LDCU UR6, c[0x0][0x370] ;  /* 0x00006e00ff0677ac */ /* 0x000f220008000800 */
[----:B------:R-:W1:Y:S01]  /*1010*/  LDCU UR7, c[0x0][0x374] ;  /* 0x00006e80ff0777ac */ /* 0x000e620008000800 */
[----:B------:R-:W1:Y:S01]  /*1020*/  LDCU UR22, c[0x0][0xb20] ;  /* 0x00016400ff1677ac */ /* 0x000e620008000800 */
[----:B--2---:R-:W-:Y:S02]  /*1030*/  UIMAD.WIDE.U32 UR4, UR49, UR12, URZ ;  /* 0x0000000c310472a5 */ /* 0x004fe4000f8e00ff */
[----:B---3--:R-:W-:Y:S01]  /*1040*/  UISETP.NE.AND UP0, UPT, UR20, 0x1, UPT ;  /* 0x000000011400788c */ /* 0x008fe2000bf05270 */
[----:B------:R-:W2:Y:S01]  /*1050*/  LDCU.64 UR8, c[0x0][0xb28] ;  /* 0x00016500ff0877ac */ /* 0x000ea20008000a00 */
[----:B----4-:R-:W-:-:S03]  /*1060*/  UIMAD.WIDE.U32 UR10, UR6, UR12, URZ ;  /* 0x0000000c060a72a5 */ /* 0x010fc6000f8e00ff */
[----:B------:R-:W-:Y:S01]  /*1070*/  UMOV UR4, UR5 ;  /* 0x0000000500047c82 */ /* 0x000fe20008000000 */
[----:B------:R-:W-:Y:S02]  /*1080*/  UISETP.NE.AND UP2, UPT, UR19, 0x1, UPT ;  /* 0x000000011300788c */ /* 0x000fe4000bf45270 */
[----:B------:R-:W-:Y:S01]  /*1090*/  USHF.R.U32.HI UR4, URZ, UR13, UR4 ;  /* 0x0000000dff047299 */ /* 0x000fe20008011604 */
[----:B------:R-:W-:Y:S01]  /*10a0*/  UMOV UR10, UR11 ;  /* 0x0000000b000a7c82 */ /* 0x000fe20008000000 */
[----:B------:R-:W-:Y:S02]  /*10b0*/  UIMAD.WIDE.U32 UR16, UR21, UR15, URZ ;  /* 0x0000000f151072a5 */ /* 0x000fe4000f8e00ff */
[----:B------:R-:W-:Y:S02]  /*10c0*/  USEL UR5, UR49, UR4, !UP0 ;  /* 0x0000000431057287 */ /* 0x000fe4000c000000 */
[----:B------:R-:W-:Y:S02]  /*10d0*/  @UP0 USHF.R.U32.HI UR6, URZ, UR13, UR10 ;  /* 0x0000000dff060299 */ /* 0x000fe4000801160a */
[----:B------:R-:W-:-:S02]  /*10e0*/  UISETP.NE.AND UP0, UPT, UR14, 0x1, UPT ;  /* 0x000000010e00788c */ /* 0x000fc4000bf05270 */
[----:B-1----:R-:W-:Y:S02]  /*10f0*/  UIMAD.WIDE.U32 UR10, UR7, UR15, URZ ;  /* 0x0000000f070a72a5 */ /* 0x002fe4000f8e00ff */
[----:B--2---:R-:W-:Y:S01]  /*1100*/  UIMAD.WIDE.U32 UR12, UR6, UR8, URZ ;  /* 0x00000008060c72a5 */ /* 0x004fe2000f8e00ff */
[----:B------:R-:W-:Y:S02]  /*1110*/  UMOV UR4, UR17 ;  /* 0x0000001100047c82 */ /* 0x000fe40008000000 */
[----:B------:R-:W-:Y:S02]  /*1120*/  USHF.R.U32.HI UR4, URZ, UR22, UR4 ;  /* 0x00000016ff047299 */ /* 0x000fe40008011604 */
[----:B------:R-:W-:Y:S02]  /*1130*/  UMOV UR10, UR11 ;  /* 0x0000000b000a7c82 */ /* 0x000fe40008000000 */
[----:B------:R-:W-:Y:S01]  /*1140*/  UMOV UR12, UR13 ;  /* 0x0000000d000c7c82 */ /* 0x000fe20008000000 */
[----:B------:R-:W-:-:S02]  /*1150*/  @UP0 USHF.R.U32.HI UR7, URZ, UR22, UR10 ;  /* 0x00000016ff070299 */ /* 0x000fc4000801160a */
[----:B------:R-:W-:Y:S02]  /*1160*/  USEL UR4, UR21, UR4, !UP0 ;  /* 0x0000000415047287 */ /* 0x000fe4000c000000 */
[----:B------:R-:W-:Y:S02]  /*1170*/  UIMAD.WIDE.U32 UR10, UR7, UR8, URZ ;  /* 0x00000008070a72a5 */ /* 0x000fe4000f8e00ff */
[----:B------:R-:W-:Y:S02]  /*1180*/  @UP2 USHF.R.U32.HI UR6, URZ, UR9, UR12 ;  /* 0x00000009ff062299 */ /* 0x000fe4000801160c */
[----:B------:R-:W-:-:S03]  /*1190*/  UIMAD.WIDE.U32 UR12, UR4, UR8, URZ ;  /* 0x00000008040c72a5 */ /* 0x000fc6000f8e00ff */
[----:B------:R-:W-:Y:S02]  /*11a0*/  UMOV UR10, UR11 ;  /* 0x0000000b000a7c82 */ /* 0x000fe40008000000 */
[----:B------:R-:W-:Y:S02]  /*11b0*/  @UP2 USHF.R.U32.HI UR7, URZ, UR9, UR10 ;  /* 0x00000009ff072299 */ /* 0x000fe4000801160a */
[----:B------:R-:W-:Y:S02]  /*11c0*/  UIMAD UR10, UR6, UR19, URZ ;  /* 0x00000013060a72a4 */ /* 0x000fe4000f8e02ff */
[----:B------:R-:W-:-:S04]  /*11d0*/  UIMAD UR7, UR7, UR19, URZ ;  /* 0x00000013070772a4 */ /* 0x000fc8000f8e02ff */
[----:B------:R-:W-:-:S03]  /*11e0*/  UISETP.GE.AND UP0, UPT, UR4, UR7, UPT ;  /* 0x000000070400728c */ /* 0x000fc6000bf06270 */
[----:B------:R-:W-:Y:S01]  /*11f0*/  UMOV UR7, UR13 ;  /* 0x0000000d00077c82 */ /* 0x000fe20008000000 */
[----:B------:R-:W-:Y:S02]  /*1200*/  UISETP.GE.OR UP0, UPT, UR5, UR10, UP0 ;  /* 0x0000000a0500728c */ /* 0x000fe40008706670 */
[----:B------:R-:W-:Y:S02]  /*1210*/  UIMAD.WIDE.U32 UR10, UR5, UR8, URZ ;  /* 0x00000008050a72a5 */ /* 0x000fe4000f8e00ff */
[----:B------:R-:W-:Y:S02]  /*1220*/  USHF.R.U32.HI UR7, URZ, UR9, UR7 ;  /* 0x00000009ff077299 */ /* 0x000fe40008011607 */
[----:B------:R-:W-:Y:S02]  /*1230*/  UIADD3 UR10, UPT, UPT, -UR4, URZ, URZ ;  /* 0x000000ff040a7290 */ /* 0x000fe4000fffe1ff */
[----:B------:R-:W-:Y:S02]  /*1240*/  USEL UR7, UR4, UR7, !UP2 ;  /* 0x0000000704077287 */ /* 0x000fe4000d000000 */
[----:B------:R-:W-:Y:S01]  /*1250*/  UIMAD UR10, UR14, UR10, UR21 ;  /* 0x0000000a0e0a72a4 */ /* 0x000fe2000f8e0215 */
[----:B------:R-:W-:Y:S01]  /*1260*/  @!UP0 UMOV UR8, UR11 ;  /* 0x0000000b00088c82 */ /* 0x000fe20008000000 */
[----:B------:R-:W-:-:S02]  /*1270*/  UIADD3 UR11, UPT, UPT, -UR5, URZ, URZ ;  /* 0x000000ff050b7290 */ /* 0x000fc4000fffe1ff */
[----:B------:R-:W-:Y:S02]  /*1280*/  @!UP0 USHF.R.U32.HI UR8, URZ, UR9, UR8 ;  /* 0x00000009ff088299 */ /* 0x000fe40008011608 */
[----:B------:R-:W-:Y:S02]  /*1290*/  UIADD3 UR9, UPT, UPT, -UR7, URZ, URZ ;  /* 0x000000ff07097290 */ /* 0x000fe4000fffe1ff */
[----:B------:R-:W-:Y:S02]  /*12a0*/  @!UP0 USEL UR8, UR5, UR8, !UP2 ;  /* 0x0000000805088287 */ /* 0x000fe4000d000000 */
[----:B------:R-:W-:Y:S02]  /*12b0*/  UIMAD UR9, UR19, UR9, UR4 ;  /* 0x00000009130972a4 */ /* 0x000fe4000f8e0204 */
[----:B------:R-:W-:Y:S02]  /*12c0*/  @!UP0 UIADD3 UR7, UPT, UPT, UR7, -UR8, URZ ;  /* 0x8000000807078290 */ /* 0x000fe4000fffe0ff */
[----:B------:R-:W-:-:S02]  /*12d0*/  @!UP0 UIMAD UR6, UR9, UR6, UR8 ;  /* 0x00000006090682a4 */ /* 0x000fc4000f8e0208 */
[----:B------:R-:W-:Y:S02]  /*12e0*/  @!UP0 UIMAD UR4, UR7, UR19, UR5 ;  /* 0x00000013070482a4 */ /* 0x000fe4000f8e0205 */
[----:B------:R-:W-:Y:S02]  /*12f0*/  UIMAD UR49, UR20, UR11, UR49 ;  /* 0x0000000b143172a4 */ /* 0x000fe4000f8e0231 */
[----:B------:R-:W-:Y:S01]  /*1300*/  UIMAD UR21, UR4, UR14, UR10 ;  /* 0x0000000e041572a4 */ /* 0x000fe2000f8e020a */
[----:B------:R-:W-:Y:S02]  /*1310*/  @!UP0 UMOV UR5, UR6 ;  /* 0x0000000600058c82 */ /* 0x000fe40008000000 */
[----:B------:R-:W-:-:S12]  /*1320*/  UIMAD UR49, UR5, UR20, UR49 ;  /* 0x00000014053172a4 */ /* 0x000fd8000f8e0231 */
.L_x_17:
[----:B------:R-:W-:-:S09]  /*1330*/  UISETP.NE.AND UP0, UPT, UR23, 0x1, UPT ;  /* 0x000000011700788c */ /* 0x000fd2000bf05270 */
[----:B------:R-:W-:Y:S05]  /*1340*/  BRA.U UP0, `(.L_x_18) ;  /* 0x0000000100407547 */ /* 0x000fea000b800000 */
[----:B------:R-:W2:Y:S01]  /*1350*/  LDCU.128 UR8, c[0x0][0xb10] ;  /* 0x00016200ff0877ac */ /* 0x000ea20008000c00 */
[----:B------:R-:W3:Y:S01]  /*1360*/  LDCU UR12, c[0x0][0xb0c] ;  /* 0x00016180ff0c77ac */ /* 0x000ee20008000800 */
[----:B------:R-:W4:Y:S01]  /*1370*/  LDCU UR13, c[0x0][0xb20] ;  /* 0x00016400ff0d77ac */ /* 0x000f220008000800 */
[----:B--2---:R-:W-:Y:S02]  /*1380*/  UIMAD.WIDE.U32 UR4, UR49, UR8, URZ ;  /* 0x00000008310472a5 */ /* 0x004fe4000f8e00ff */
[----:B------:R-:W-:Y:S02]  /*1390*/  UIMAD.WIDE.U32 UR6, UR21, UR11, URZ ;  /* 0x0000000b150672a5 */ /* 0x000fe4000f8e00ff */
[----:B---3--:R-:W-:Y:S02]  /*13a0*/  UISETP.NE.AND UP0, UPT, UR12, 0x1, UPT ;  /* 0x000000010c00788c */ /* 0x008fe4000bf05270 */
[----:B------:R-:W-:-:S03]  /*13b0*/  USHF.R.U32.HI UR5, URZ, UR9, UR5 ;  /* 0x00000009ff057299 */ /* 0x000fc60008011605 */
[----:B------:R-:W-:Y:S01]  /*13c0*/  UMOV UR4, UR7 ;  /* 0x0000000700047c82 */ /* 0x000fe20008000000 */
[----:B------:R-:W-:Y:S02]  /*13d0*/  USEL UR5, UR49, UR5, !UP0 ;  /* 0x0000000531057287 */ /* 0x000fe4000c000000 */
[----:B------:R-:W-:Y:S02]  /*13e0*/  UISETP.NE.AND UP0, UPT, UR10, 0x1, UPT ;  /* 0x000000010a00788c */ /* 0x000fe4000bf05270 */
[----:B----4-:R-:W-:-:S04]  /*13f0*/  USHF.R.U32.HI UR4, URZ, UR13, UR4 ;  /* 0x0000000dff047299 */ /* 0x010fc80008011604 */
[----:B------:R-:W-:-:S04]  /*1400*/  USEL UR4, UR21, UR4, !UP0 ;  /* 0x0000000415047287 */ /* 0x000fc8000c000000 */
[----:B------:R-:W-:Y:S02]  /*1410*/  UIADD3 UR6, UPT, UPT, UR5, -UR4, URZ ;  /* 0x8000000405067290 */ /* 0x000fe4000fffe0ff */
[----:B------:R-:W-:Y:S02]  /*1420*/  UIADD3 UR4, UPT, UPT, -UR5, UR4, URZ ;  /* 0x0000000405047290 */ /* 0x000fe4000fffe1ff */
[----:B------:R-:W-:Y:S02]  /*1430*/  UIMAD UR21, UR6, UR10, UR21 ;  /* 0x0000000a061572a4 */ /* 0x000fe4000f8e0215 */
[----:B------:R-:W-:-:S12]  /*1440*/  UIMAD UR49, UR4, UR12, UR49 ;  /* 0x0000000c043172a4 */ /* 0x000fd8000f8e0231 */
.L_x_18:
[----:B------:R-:W-:Y:S01]  /*1450*/  UISETP.NE.AND UP0, UPT, UR18, 0x2, UPT ;  /* 0x000000021200788c */ /* 0x000fe2000bf05270 */
[----:B------:R-:W-:Y:S09]  /*1460*/  BRA.U !UP6, `(.L_x_19) ;  /* 0x000000010e0c7547 */ /* 0x000ff2000b800000 */
[----:B------:R-:W-:Y:S01]  /*1470*/  UCGABAR_WAIT ;  /* 0x0000000000007dc7 */ /* 0x000fe20008000000 */
[----:B------:R-:W-:Y:S01]  /*1480*/  CCTL.IVALL ;  /* 0x00000000ff00798f */ /* 0x000fe20002000000 */
[----:B------:R-:W-:Y:S05]  /*1490*/  BRA `(.L_x_20) ;  /* 0x0000000000047947 */ /* 0x000fea0003800000 */
.L_x_19:
[----:B------:R-:W-:Y:S06]  /*14a0*/  BAR.SYNC.DEFER_BLOCKING 0x0 ;  /* 0x0000000000007b1d */ /* 0x000fec0000010000 */
.L_x_20:
[----:B------:R-:W-:Y:S05]  /*14b0*/  BRA.U UP0, `(.L_x_21) ;  /* 0x0000004d00b47547 */ /* 0x000fea000b800000 */
[----:B------:R-:W2:Y:S01]  /*14c0*/  LDCU UR5, c[0x0][0x388] ;  /* 0x00007100ff0577ac */ /* 0x000ea20008000800 */
[----:B------:R-:W3:Y:S01]  /*14d0*/  S2UR UR8, SR_CgaCtaId ;  /* 0x00000000000879c3 */ /* 0x000ee20000008800 */
[----:B------:R-:W-:Y:S01]  /*14e0*/  PLOP3.LUT P1, PT, PT, PT, UP3, 0x80, 0x8 ;  /* 0x000000000008781c */ /* 0x000fe20003f2f038 */
[----:B------:R-:W-:Y:S01]  /*14f0*/  IMAD.MOV.U32 R3, RZ, RZ, 0x1 ;  /* 0x00000001ff037424 */ /* 0x000fe200078e00ff */
[----:B------:R-:W4:Y:S01]  /*1500*/  LDCU UR6, c[0x0][0x38c] ;  /* 0x00007180ff0677ac */ /* 0x000f220008000800 */
[----:B------:R-:W-:Y:S01]  /*1510*/  ISETP.EQ.OR P2, PT, R0, RZ, P3 ;  /* 0x000000ff0000720c */ /* 0x000fe20001f42670 */
[----:B------:R-:W-:Y:S01]  /*1520*/  IMAD.MOV.U32 R2, RZ, RZ, RZ ;  /* 0x000000ffff027224 */ /* 0x000fe200078e00ff */
[----:B------:R-:W-:Y:S01]  /*1530*/  PLOP3.LUT P1, PT, P1, PT, PT, 0x8, 0x80 ;  /* 0x000000000080781c */ /* 0x000fe20000f2e170 */
[----:B------:R-:W1:Y:S01]  /*1540*/  LDCU UR7, c[0x0][0x390] ;  /* 0x00007200ff0777ac */ /* 0x000e620008000800 */
[----:B------:R-:W4:Y:S01]  /*1550*/  LDCU UR9, c[0x0][0x370] ;  /* 0x00006e00ff0977ac */ /* 0x000f220008000800 */
[----:B------:R-:W-:-:S02]  /*1560*/  UISETP.NE.AND UP1, UPT, UR18, URZ, UPT ;  /* 0x000000ff1200728c */ /* 0x000fc4000bf25270 */
[----:B--2---:R-:W-:Y:S02]  /*1570*/  UIADD3 UR5, UPT, UPT, UR5, 0x3f, URZ ;  /* 0x0000003f05057890 */ /* 0x004fe4000fffe0ff */
[----:B------:R-:W-:Y:S02]  /*1580*/  USEL UR46, URZ, 0x1, UP5 ;  /* 0x00000001ff2e7887 */ /* 0x000fe4000a800000 */
[----:B------:R-:W-:Y:S01]  /*1590*/  USHF.R.S32.HI UR4, URZ, 0x1f, UR5 ;  /* 0x0000001fff047899 */ /* 0x000fe20008011405 */
[----:B------:R-:W2:Y:S03]  /*15a0*/  LDCU.64 UR62, c[0x0][0x348] ;  /* 0x00006900ff3e77ac */ /* 0x000ea60008000a00 */
[----:B------:R-:W-:Y:S02]  /*15b0*/  ULEA.HI UR4, UR4, UR5, URZ, 0x6 ;  /* 0x0000000504047291 */ /* 0x000fe4000f8f30ff */
[----:B---3--:R-:W-:Y:S01]  /*15c0*/  USHF.L.U32 UR5, UR8, 0x2, URZ ;  /* 0x0000000208057899 */ /* 0x008fe200080006ff */
[----:B----4-:R-:W-:Y:S01]  /*15d0*/  IMAD.U32 R38, RZ, RZ, UR9 ;  /* 0x00000009ff267e24 */ /* 0x010fe2000f8e00ff */
[----:B------:R-:W-:Y:S01]  /*15e0*/  USHF.R.S32.HI UR4, URZ, 0x6, UR4 ;  /* 0x00000006ff047899 */ /* 0x000fe20008011404 */
[----:B------:R-:W3:Y:S03]  /*15f0*/  LDCU UR8, c[0x0][0x374] ;  /* 0x00006e80ff0877ac */ /* 0x000ee60008000800 */
[----:B------:R-:W-:-:S02]  /*1600*/  UIMAD UR4, UR4, UR6, URZ ;  /* 0x00000006040472a4 */ /* 0x000fc4000f8e02ff */
[----:B------:R-:W-:Y:S02]  /*1610*/  USEL UR46, UR46, 0x2, UP1 ;  /* 0x000000022e2e7887 */ /* 0x000fe40008800000 */
[----:B-1----:R-:W-:Y:S02]  /*1620*/  UIMAD UR6, UR4, UR7, URZ ;  /* 0x00000007040672a4 */ /* 0x002fe4000f8e02ff */
[----:B------:R-:W-:Y:S02]  /*1630*/  ULOP3.LUT UR7, UR5, 0x4, URZ, 0xe2, !UPT ;  /* 0x0000000405077892 */ /* 0x000fe4000f8ee2ff */
[----:B------:R-:W-:Y:S02]  /*1640*/  UISETP.NE.AND UP2, UPT, UR6, URZ, UPT ;  /* 0x000000ff0600728c */ /* 0x000fe4000bf45270 */
[----:B------:R-:W-:Y:S01]  /*1650*/  UISETP.LT.U32.AND UP0, UPT, UR6, 0x4, UPT ;  /* 0x000000040600788c */ /* 0x000fe2000bf01070 */
[----:B------:R-:W-:Y:S01]  /*1660*/  IMAD.U32 R41, RZ, RZ, UR6 ;  /* 0x00000006ff297e24 */ /* 0x000fe2000f8e00ff */
[----:B------:R-:W-:Y:S01]  /*1670*/  UMOV UR31, URZ ;  /* 0x000000ff001f7c82 */ /* 0x000fe20008000000 */
[----:B------:R-:W-:Y:S01]  /*1680*/  IMAD.U32 R39, RZ, RZ, UR7 ;  /* 0x00000007ff277e24 */ /* 0x000fe2000f8e00ff */
[----:B------:R-:W-:Y:S01]  /*1690*/  USEL UR4, UR6, 0x4, UP0 ;  /* 0x0000000406047887 */ /* 0x000fe20008000000 */
[----:B---3--:R-:W-:Y:S01]  /*16a0*/  MOV R37, UR8 ;  /* 0x0000000800257c02 */ /* 0x008fe20008000f00 */
[----:B------:R-:W-:Y:S01]  /*16b0*/  UMOV UR30, URZ ;  /* 0x000000ff001e7c82 */ /* 0x000fe20008000000 */
[----:B------:R-:W-:Y:S01]  /*16c0*/  UMOV UR55, URZ ;  /* 0x000000ff00377c82 */ /* 0x000fe20008000000 */
[----:B------:R-:W-:-:S02]  /*16d0*/  UIADD3 UR5, UPT, UPT, UR4, -0x1, URZ ;  /* 0xffffffff04057890 */ /* 0x000fc4000fffe0ff */
[----:B------:R-:W-:Y:S02]  /*16e0*/  @!UP2 UIADD3 UR5, UPT, UPT, UR4, URZ, URZ ;  /* 0x000000ff0405a290 */ /* 0x000fe4000fffe0ff */
[----:B------:R-:W-:Y:S02]  /*16f0*/  UIADD3 UR6, UPT, UPT, UR6, -UR4, URZ ;  /* 0x8000000406067290 */ /* 0x000fe4000fffe0ff */
[----:B------:R-:W-:-:S04]  /*1700*/  UIADD3 UR4, UPT, UPT, UR5, 0x1, URZ ;  /* 0x0000000105047890 */ /* 0x000fc8000fffe0ff */
[----:B------:R-:W-:Y:S02]  /*1710*/  MOV R40, UR6 ;  /* 0x0000000600287c02 */ /* 0x000fe40008000f00 */
[----:B--2---:R-:W-:-:S07]  /*1720*/  MOV R36, UR4 ;  /* 0x0000000400247c02 */ /* 0x004fce0008000f00 */
.L_x_39:
[----:B------:R-:W1:Y:S01]  /*1730*/  S2UR UR23, SR_CgaCtaId ;  /* 0x00000000001779c3 */ /* 0x000e620000008800 */
[----:B------:R-:W-:Y:S01]  /*1740*/  UMOV UR4, 0x400 ;  /* 0x0000040000047882 */ /* 0x000fe20000000000 */
[----:B------:R-:W-:Y:S01]  /*1750*/  R2UR UR5, R41 ;  /* 0x00000000290572ca */ /* 0x000fe200000e0000 */
[----:B------:R-:W-:Y:S01]  /*1760*/  USHF.L.U32 UR38, UR49, 0x6, URZ ;  /* 0x0000000631267899 */ /* 0x000fe200080006ff */
[----:B------:R-:W-:Y:S01]  /*1770*/  R2UR UR6, R39 ;  /* 0x00000000270672ca */ /* 0x000fe200000e0000 */
[----:B------:R-:W-:Y:S01]  /*1780*/  UMOV UR22, URZ ;  /* 0x000000ff00167c82 */ /* 0x000fe20008000000 */
[----:B------:R-:W-:-:S09]  /*1790*/  SHF.L.U32 R0, R3, 0x1f, RZ ;  /* 0x0000001f03007819 */ /* 0x000fd200000006ff */
[----:B------:R-:W-:-:S03]  /*17a0*/  UISETP.NE.AND UP0, UPT, UR5, URZ, UPT ;  /* 0x000000ff0500728c */ /* 0x000fc6000bf05270 */
[----:B------:R-:W-:Y:S02]  /*17b0*/  UMOV UR5, URZ ;  /* 0x000000ff00057c82 */ /* 0x000fe40008000000 */
[----:B------:R-:W-:Y:S01]  /*17c0*/  IMAD.U32 R42, RZ, RZ, UR5 ;  /* 0x00000005ff2a7e24 */ /* 0x000fe2000f8e00ff */
[----:B-1----:R-:W-:-:S04]  /*17d0*/  ULEA UR23, UR23, UR4, 0x18 ;  /* 0x0000000417177291 */ /* 0x002fc8000f8ec0ff */
[----:B------:R-:W-:-:S09]  /*17e0*/  ULEA UR4, UR31, UR23, 0x3 ;  /* 0x000000171f047291 */ /* 0x000fd2000f8e18ff */
[----:B------:R1:W2:Y:S01]  /*17f0*/  SYNCS.PHASECHK.TRANS64.TRYWAIT P0, [UR4+0x20], R0 ;  /* 0x00002000ff0075a7 */ /* 0x0002a20008001104 */
[----:B------:R-:W-:-:S06]  /*1800*/  ULEA UR4, UR21, UR6, 0x7 ;  /* 0x0000000615047291 */ /* 0x000fcc000f8e38ff */
[----:B------:R-:W-:Y:S01]  /*1810*/  IMAD.U32 R35, RZ, RZ, UR4 ;  /* 0x00000004ff237e24 */ /* 0x000fe2000f8e00ff */
[----:B------:R-:W-:Y:S02]  /*1820*/  UMOV UR4, URZ ;  /* 0x000000ff00047c82 */ /* 0x000fe40008000000 */
[----:B-1----:R-:W-:Y:S01]  /*1830*/  IMAD.U32 R0, RZ, RZ, UR4 ;  /* 0x00000004ff007e24 */ /* 0x002fe2000f8e00ff */
[----:B------:R-:W-:Y:S06]  /*1840*/  BRA.U !UP0, `(.L_x_22) ;  /* 0x00000021080c7547 */ /* 0x000fec000b800000 */
[----:B------:R-:W1:Y:S01]  /*1850*/  LDCU.128 UR8, c[0x0][0x480] ;  /* 0x00009000ff0877ac */ /* 0x000e620008000c00 */
[----:B------:R-:W-:Y:S02]  /*1860*/  R2UR UR50, R35 ;  /* 0x00000000233272ca */ /* 0x000fe400000e0000 */
[----:B------:R-:W-:Y:S01]  /*1870*/  R2UR UR51, R36 ;  /* 0x00000000243372ca */ /* 0x000fe200000e0000 */
[----:B------:R-:W-:Y:S02]  /*1880*/  UIADD3 UR49, UPT, UPT, UR38, 0x8, URZ ;  /* 0x0000000826317890 */ /* 0x000fe4000fffe0ff */
[----:B------:R-:W-:Y:S02]  /*1890*/  UIADD3 UR48, UPT, UPT, UR38, 0x10, URZ ;  /* 0x0000001026307890 */ /* 0x000fe4000fffe0ff */
[----:B------:R-:W-:Y:S02]  /*18a0*/  UIADD3 UR45, UPT, UPT, UR38, 0x18, URZ ;  /* 0x00000018262d7890 */ /* 0x000fe4000fffe0ff */
[----:B------:R-:W-:-:S02]  /*18b0*/  UIADD3 UR44, UPT, UPT, UR38, 0x20, URZ ;  /* 0x00000020262c7890 */ /* 0x000fc4000fffe0ff */
[----:B------:R-:W-:Y:S02]  /*18c0*/  UIADD3 UR43, UPT, UPT, UR38, 0x28, URZ ;  /* 0x00000028262b7890 */ /* 0x000fe4000fffe0ff */
[----:B------:R-:W-:Y:S01]  /*18d0*/  UIADD3 UR42, UPT, UPT, UR38, 0x30, URZ ;  /* 0x00000030262a7890 */ /* 0x000fe2000fffe0ff */
[----:B------:R-:W3:Y:S01]  /*18e0*/  LDCU.64 UR4, c[0x0][0x490] ;  /* 0x00009200ff0477ac */ /* 0x000ee20008000a00 */
[----:B-1----:R-:W-:Y:S02]  /*18f0*/  UIMAD.WIDE.U32 UR6, UR49, UR9, URZ ;  /* 0x00000009310672a5 */ /* 0x002fe4000f8e00ff */
[----:B------:R-:W-:Y:S02]  /*1900*/  UIMAD.WIDE.U32 UR12, UR48, UR9, URZ ;  /* 0x00000009300c72a5 */ /* 0x000fe4000f8e00ff */
[----:B------:R-:W-:Y:S02]  /*1910*/  UIMAD.WIDE.U32 UR14, UR45, UR9, URZ ;  /* 0x000000092d0e72a5 */ /* 0x000fe4000f8e00ff */
[----:B------:R-:W-:Y:S01]  /*1920*/  UIMAD.WIDE.U32 UR16, UR44, UR9, URZ ;  /* 0x000000092c1072a5 */ /* 0x000fe2000f8e00ff */
[----:B------:R-:W-:Y:S01]  /*1930*/  UMOV UR6, UR7 ;  /* 0x0000000700067c82 */ /* 0x000fe20008000000 */
[----:B------:R-:W-:-:S02]  /*1940*/  UIMAD.WIDE.U32 UR18, UR43, UR9, URZ ;  /* 0x000000092b1272a5 */ /* 0x000fc4000f8e00ff */
[----:B------:R-:W-:Y:S02]  /*1950*/  USHF.R.U32.HI UR22, URZ, UR10, UR6 ;  /* 0x0000000aff167299 */ /* 0x000fe40008011606 */
[----:B------:R-:W-:Y:S01]  /*1960*/  UIMAD.WIDE.U32 UR20, UR42, UR9, URZ ;  /* 0x000000092a1472a5 */ /* 0x000fe2000f8e00ff */
[----:B------:R-:W-:Y:S01]  /*1970*/  UMOV UR6, UR13 ;  /* 0x0000000d00067c82 */ /* 0x000fe20008000000 */
[----:B------:R-:W-:Y:S02]  /*1980*/  UIADD3 UR41, UPT, UPT, UR38, 0x38, URZ ;  /* 0x0000003826297890 */ /* 0x000fe4000fffe0ff */
[----:B------:R-:W-:Y:S02]  /*1990*/  USHF.R.U32.HI UR13, URZ, UR10, UR6 ;  /* 0x0000000aff0d7299 */ /* 0x000fe40008011606 */
[----:B------:R-:W-:Y:S01]  /*19a0*/  UIMAD.WIDE.U32 UR24, UR38, UR9, URZ ;  /* 0x00000009261872a5 */ /* 0x000fe2000f8e00ff */
[----:B------:R-:W-:Y:S01]  /*19b0*/  UMOV UR6, UR15 ;  /* 0x0000000f00067c82 */ /* 0x000fe20008000000 */
[----:B------:R-:W-:-:S02]  /*19c0*/  UIMAD.WIDE.U32 UR26, UR41, UR9, URZ ;  /* 0x00000009291a72a5 */ /* 0x000fc4000f8e00ff */
[----:B------:R-:W-:Y:S02]  /*19d0*/  USHF.R.U32.HI UR12, URZ, UR10, UR6 ;  /* 0x0000000aff0c7299 */ /* 0x000fe40008011606 */
[----:B------:R-:W-:Y:S01]  /*19e0*/  UISETP.NE.AND UP0, UPT, UR8, 0x1, UPT ;  /* 0x000000010800788c */ /* 0x000fe2000bf05270 */
[----:B------:R-:W-:Y:S01]  /*19f0*/  UMOV UR6, UR17 ;  /* 0x0000001100067c82 */ /* 0x000fe20008000000 */
[----:B------:R-:W-:Y:S02]  /*1a00*/  UIADD3 UR75, UPT, UPT, UR50, 0x40, URZ ;  /* 0x00000040324b7890 */ /* 0x000fe4000fffe0ff */
[----:B------:R-:W-:Y:S02]  /*1a10*/  USHF.R.U32.HI UR16, URZ, UR10, UR6 ;  /* 0x0000000aff107299 */ /* 0x000fe40008011606 */
[----:B------:R-:W-:Y:S01]  /*1a20*/  USEL UR14, UR49, UR22, !UP0 ;  /* 0x00000016310e7287 */ /* 0x000fe2000c000000 */
[----:B------:R-:W-:Y:S01]  /*1a30*/  UMOV UR6, UR19 ;  /* 0x0000001300067c82 */ /* 0x000fe20008000000 */
[----:B------:R-:W-:-:S02]  /*1a40*/  USEL UR13, UR48, UR13, !UP0 ;  /* 0x0000000d300d7287 */ /* 0x000fc4000c000000 */
[----:B------:R-:W-:Y:S02]  /*1a50*/  USHF.R.U32.HI UR9, URZ, UR10, UR6 ;  /* 0x0000000aff097299 */ /* 0x000fe40008011606 */
[----:B------:R-:W-:Y:S01]  /*1a60*/  USEL UR12, UR45, UR12, !UP0 ;  /* 0x0000000c2d0c7287 */ /* 0x000fe2000c000000 */
[----:B------:R-:W-:Y:S01]  /*1a70*/  UMOV UR6, UR21 ;  /* 0x0000001500067c82 */ /* 0x000fe20008000000 */
[----:B------:R-:W-:Y:S02]  /*1a80*/  USEL UR9, UR43, UR9, !UP0 ;  /* 0x000000092b097287 */ /* 0x000fe4000c000000 */
[----:B------:R-:W-:Y:S02]  /*1a90*/  USHF.R.U32.HI UR7, URZ, UR10, UR6 ;  /* 0x0000000aff077299 */ /* 0x000fe40008011606 */
[----:B---3--:R-:W-:Y:S01]  /*1aa0*/  UIMAD.WIDE.U32 UR20, UR13, UR4, URZ ;  /* 0x000000040d1472a5 */ /* 0x008fe2000f8e00ff */
[----:B------:R-:W-:Y:S01]  /*1ab0*/  UMOV UR6, UR25 ;  /* 0x0000001900067c82 */ /* 0x000fe20008000000 */
[----:B------:R-:W-:-:S02]  /*1ac0*/  USEL UR7, UR42, UR7, !UP0 ;  /* 0x000000072a077287 */ /* 0x000fc4000c000000 */
[----:B------:R-:W-:Y:S02]  /*1ad0*/  USHF.R.U32.HI UR15, URZ, UR10, UR6 ;  /* 0x0000000aff0f7299 */ /* 0x000fe40008011606 */
[----:B------:R-:W-:Y:S01]  /*1ae0*/  UIMAD.WIDE.U32 UR24, UR12, UR4, URZ ;  /* 0x000000040c1872a5 */ /* 0x000fe2000f8e00ff */
[----:B------:R-:W-:Y:S01]  /*1af0*/  UMOV UR6, UR27 ;  /* 0x0000001b00067c82 */ /* 0x000fe20008000000 */
[----:B------:R-:W-:Y:S02]  /*1b00*/  USEL UR15, UR38, UR15, !UP0 ;  /* 0x0000000f260f7287 */ /* 0x000fe4000c000000 */
[----:B------:R-:W-:Y:S02]  /*1b10*/  USHF.R.U32.HI UR6, URZ, UR10, UR6 ;  /* 0x0000000aff067299 */ /* 0x000fe40008011606 */
[----:B------:R-:W-:Y:S02]  /*1b20*/  USEL UR10, UR44, UR16, !UP0 ;  /* 0x000000102c0a7287 */ /* 0x000fe4000c000000 */
[----:B------:R-:W-:-:S02]  /*1b30*/  UIMAD.WIDE.U32 UR16, UR14, UR4, URZ ;  /* 0x000000040e1072a5 */ /* 0x000fc4000f8e00ff */
[----:B------:R-:W-:Y:S02]  /*1b40*/  USEL UR6, UR41, UR6, !UP0 ;  /* 0x0000000629067287 */ /* 0x000fe4000c000000 */
[----:B------:R-:W-:Y:S02]  /*1b50*/  UIMAD.WIDE.U32 UR18, UR15, UR4, URZ ;  /* 0x000000040f1272a5 */ /* 0x000fe4000f8e00ff */
[----:B------:R-:W-:Y:S02]  /*1b60*/  UIMAD.WIDE.U32 UR26, UR10, UR4, URZ ;  /* 0x000000040a1a72a5 */ /* 0x000fe4000f8e00ff */
[----:B------:R-:W-:Y:S02]  /*1b70*/  UIMAD.WIDE.U32 UR28, UR9, UR4, URZ ;  /* 0x00000004091c72a5 */ /* 0x000fe4000f8e00ff */
[----:B------:R-:W-:Y:S02]  /*1b80*/  UIMAD.WIDE.U32 UR34, UR7, UR4, URZ ;  /* 0x00000004072272a5 */ /* 0x000fe4000f8e00ff */
[----:B------:R-:W-:Y:S01]  /*1b90*/  UIMAD.WIDE.U32 UR32, UR6, UR4, URZ ;  /* 0x00000004062072a5 */ /* 0x000fe2000f8e00ff */
[----:B------:R-:W-:-:S02]  /*1ba0*/  UMOV UR18, UR19 ;  /* 0x0000001300127c82 */ /* 0x000fc40008000000 */
[----:B------:R-:W-:Y:S01]  /*1bb0*/  UMOV UR4, UR17 ;  /* 0x0000001100047c82 */ /* 0x000fe20008000000 */
[----:B------:R-:W-:Y:S02]  /*1bc0*/  UISETP.NE.AND UP0, UPT, UR11, 0x1, UPT ;  /* 0x000000010b00788c */ /* 0x000fe4000bf05270 */
[----:B------:R-:W-:Y:S02]  /*1bd0*/  USHF.R.U32.HI UR39, URZ, UR5, UR4 ;  /* 0x00000005ff277299 */ /* 0x000fe40008011604 */
[----:B------:R-:W-:Y:S01]  /*1be0*/  USHF.R.U32.HI UR40, URZ, UR5, UR18 ;  /* 0x00000005ff287299 */ /* 0x000fe20008011612 */
[----:B------:R-:W-:Y:S01]  /*1bf0*/  UMOV UR4, UR21 ;  /* 0x0000001500047c82 */ /* 0x000fe20008000000 */
[----:B------:R-:W-:Y:S02]  /*1c00*/  UIADD3 UR16, UPT, UPT, -UR9, URZ, URZ ;  /* 0x000000ff09107290 */ /* 0x000fe4000fffe1ff */
[----:B------:R-:W-:Y:S02]  /*1c10*/  USHF.R.U32.HI UR37, URZ, UR5, UR4 ;  /* 0x00000005ff257299 */ /* 0x000fe40008011604 */
[----:B------:R-:W-:Y:S01]  /*1c20*/  UIADD3 UR20, UPT, UPT, -UR14, URZ, URZ ;  /* 0x000000ff0e147290 */ /* 0x000fe2000fffe1ff */
[----:B------:R-:W-:Y:S01]  /*1c30*/  UMOV UR4, UR25 ;  /* 0x0000001900047c82 */ /* 0x000fe20008000000 */
[----:B------:R-:W-:-:S02]  /*1c40*/  UIADD3 UR19, UPT, UPT, -UR13, URZ, URZ ;  /* 0x000000ff0d137290 */ /* 0x000fc4000fffe1ff */
[----:B------:R-:W-:Y:S02]  /*1c50*/  USHF.R.U32.HI UR36, URZ, UR5, UR4 ;  /* 0x00000005ff247299 */ /* 0x000fe40008011604 */
[----:B------:R-:W-:Y:S01]  /*1c60*/  UIADD3 UR18, UPT, UPT, -UR12, URZ, URZ ;  /* 0x000000ff0c127290 */ /* 0x000fe2000fffe1ff */
[----:B------:R-:W-:Y:S01]  /*1c70*/  UMOV UR4, UR27 ;  /* 0x0000001b00047c82 */ /* 0x000fe20008000000 */
[----:B------:R-:W-:Y:S02]  /*1c80*/  UIADD3 UR17, UPT, UPT, -UR10, URZ, URZ ;  /* 0x000000ff0a117290 */ /* 0x000fe4000fffe1ff */
[----:B------:R-:W-:Y:S02]  /*1c90*/  USHF.R.U32.HI UR26, URZ, UR5, UR4 ;  /* 0x00000005ff1a7299 */ /* 0x000fe40008011604 */
[----:B------:R-:W-:Y:S01]  /*1ca0*/  UIADD3 UR21, UPT, UPT, -UR15, URZ, URZ ;  /* 0x000000ff0f157290 */ /* 0x000fe2000fffe1ff */
[----:B------:R-:W-:Y:S01]  /*1cb0*/  UMOV UR4, UR29 ;  /* 0x0000001d00047c82 */ /* 0x000fe20008000000 */
[----:B------:R-:W-:-:S02]  /*1cc0*/  USEL UR56, UR10, UR26, !UP0 ;  /* 0x0000001a0a387287 */ /* 0x000fc4000c000000 */
[----:B------:R-:W-:Y:S02]  /*1cd0*/  USHF.R.U32.HI UR25, URZ, UR5, UR4 ;  /* 0x00000005ff197299 */ /* 0x000fe40008011604 */
[----:B------:R-:W-:Y:S01]  /*1ce0*/  USEL UR60, UR15, UR40, !UP0 ;  /* 0x000000280f3c7287 */ /* 0x000fe2000c000000 */
[----:B------:R-:W-:Y:S01]  /*1cf0*/  UMOV UR4, UR35 ;  /* 0x0000002300047c82 */ /* 0x000fe20008000000 */
[----:B------:R-:W-:Y:S01]  /*1d00*/  USEL UR55, UR9, UR25, !UP0 ;  /* 0x0000001909377287 */ /* 0x000fe2000c000000 */
[----:B------:R-:W-:Y:S01]  /*1d10*/  IMAD.U32 R22, RZ, RZ, UR56 ;  /* 0x00000038ff167e24 */ /* 0x000fe2000f8e00ff */
[----:B------:R-:W-:Y:S02]  /*1d20*/  USHF.R.U32.HI UR24, URZ, UR5, UR4 ;  /* 0x00000005ff187299 */ /* 0x000fe40008011604 */
[----:B------:R-:W-:Y:S01]  /*1d30*/  IMAD.U32 R34, RZ, RZ, UR60 ;  /* 0x0000003cff227e24 */ /* 0x000fe2000f8e00ff */
[----:B------:R-:W-:Y:S01]  /*1d40*/  USEL UR59, UR14, UR39, !UP0 ;  /* 0x000000270e3b7287 */ /* 0x000fe2000c000000 */
[----:B------:R-:W-:Y:S01]  /*1d50*/  UMOV UR4, UR33 ;  /* 0x0000002100047c82 */ /* 0x000fe20008000000 */
[----:B------:R-:W-:Y:S01]  /*1d60*/  USEL UR53, UR7, UR24, !UP0 ;  /* 0x0000001807357287 */ /* 0x000fe2000c000000 */
[----:B------:R-:W-:Y:S01]  /*1d70*/  MOV R19, UR55 ;  /* 0x0000003700137c02 */ /* 0x000fe20008000f00 */
[----:B------:R-:W-:-:S02]  /*1d80*/  USHF.R.U32.HI UR22, URZ, UR5, UR4 ;  /* 0x00000005ff167299 */ /* 0x000fc40008011604 */
[----:B------:R-:W-:Y:S01]  /*1d90*/  MOV R31, UR59 ;  /* 0x0000003b001f7c02 */ /* 0x000fe20008000f00 */
[----:B------:R-:W-:Y:S02]  /*1da0*/  UIADD3 UR5, UPT, UPT, -UR7, URZ, URZ ;  /* 0x000000ff07057290 */ /* 0x000fe4000fffe1ff */
[----:B------:R-:W-:Y:S01]  /*1db0*/  UIADD3 UR4, UPT, UPT, -UR6, URZ, URZ ;  /* 0x000000ff06047290 */ /* 0x000fe2000fffe1ff */
[----:B------:R-:W-:Y:S01]  /*1dc0*/  IMAD.U32 R16, RZ, RZ, UR53 ;  /* 0x00000035ff107e24 */ /* 0x000fe2000f8e00ff */
[----:B------:R-:W-:Y:S02]  /*1dd0*/  USEL UR52, UR6, UR22, !UP0 ;  /* 0x0000001606347287 */ /* 0x000fe4000c000000 */
[----:B------:R-:W-:Y:S02]  /*1de0*/  UIMAD UR42, UR8, UR5, UR42 ;  /* 0x00000005082a72a4 */ /* 0x000fe4000f8e022a */
[----:B------:R-:W-:Y:S02]  /*1df0*/  UIMAD UR41, UR8, UR4, UR41 ;  /* 0x00000004082972a4 */ /* 0x000fe4000f8e0229 */
[----:B------:R-:W-:Y:S01]  /*1e00*/  UIADD3 UR5, UPT, UPT, -UR53, URZ, URZ ;  /* 0x000000ff35057290 */ /* 0x000fe2000fffe1ff */
[----:B------:R-:W-:Y:S01]  /*1e10*/  MOV R13, UR52 ;  /* 0x00000034000d7c02 */ /* 0x000fe20008000f00 */
[----:B------:R-:W-:-:S02]  /*1e20*/  UIADD3 UR4, UPT, UPT, -UR52, URZ, URZ ;  /* 0x000000ff34047290 */ /* 0x000fc4000fffe1ff */
[----:B------:R-:W-:Y:S02]  /*1e30*/  USEL UR58, UR13, UR37, !UP0 ;  /* 0x000000250d3a7287 */ /* 0x000fe4000c000000 */
[----:B------:R-:W-:Y:S02]  /*1e40*/  USEL UR57, UR12, UR36, !UP0 ;  /* 0x000000240c397287 */ /* 0x000fe4000c000000 */
[----:B------:R-:W-:Y:S02]  /*1e50*/  UIMAD UR28, UR8, UR16, UR43 ;  /* 0x00000010081c72a4 */ /* 0x000fe4000f8e022b */
[----:B------:R-:W-:Y:S01]  /*1e60*/  UIMAD UR49, UR8, UR20, UR49 ;  /* 0x00000014083172a4 */ /* 0x000fe2000f8e0231 */
[----:B------:R-:W-:Y:S01]  /*1e70*/  IMAD.U32 R28, RZ, RZ, UR58 ;  /* 0x0000003aff1c7e24 */ /* 0x000fe2000f8e00ff */
[----:B------:R-:W-:Y:S01]  /*1e80*/  UIMAD UR48, UR8, UR19, UR48 ;  /* 0x00000013083072a4 */ /* 0x000fe2000f8e0230 */
[----:B------:R-:W-:Y:S01]  /*1e90*/  MOV R25, UR57 ;  /* 0x0000003900197c02 */ /* 0x000fe20008000f00 */
[----:B------:R-:W-:-:S02]  /*1ea0*/  UIMAD UR45, UR8, UR18, UR45 ;  /* 0x00000012082d72a4 */ /* 0x000fc4000f8e022d */
[----:B------:R-:W-:Y:S02]  /*1eb0*/  UIMAD UR44, UR8, UR17, UR44 ;  /* 0x00000011082c72a4 */ /* 0x000fe4000f8e022c */
[----:B------:R-:W-:Y:S02]  /*1ec0*/  UIMAD UR21, UR8, UR21, UR38 ;  /* 0x00000015081572a4 */ /* 0x000fe4000f8e0226 */
[----:B------:R-:W-:Y:S02]  /*1ed0*/  UIADD3 UR16, UPT, UPT, -UR56, URZ, URZ ;  /* 0x000000ff38107290 */ /* 0x000fe4000fffe1ff */
[----:B------:R-:W-:Y:S02]  /*1ee0*/  UIADD3 UR8, UPT, UPT, -UR55, URZ, URZ ;  /* 0x000000ff37087290 */ /* 0x000fe4000fffe1ff */
[----:B------:R-:W-:Y:S02]  /*1ef0*/  UIADD3 UR20, UPT, UPT, -UR60, URZ, URZ ;  /* 0x000000ff3c147290 */ /* 0x000fe4000fffe1ff */
[----:B------:R-:W-:-:S02]  /*1f00*/  UIADD3 UR19, UPT, UPT, -UR59, URZ, URZ ;  /* 0x000000ff3b137290 */ /* 0x000fc4000fffe1ff */
[----:B------:R-:W-:Y:S02]  /*1f10*/  UIADD3 UR18, UPT, UPT, -UR58, URZ, URZ ;  /* 0x000000ff3a127290 */ /* 0x000fe4000fffe1ff */
[----:B------:R-:W-:Y:S02]  /*1f20*/  UIADD3 UR17, UPT, UPT, -UR57, URZ, URZ ;  /* 0x000000ff39117290 */ /* 0x000fe4000fffe1ff */
[----:B------:R-:W-:Y:S02]  /*1f30*/  UIMAD UR16, UR11, UR16, UR10 ;  /* 0x000000100b1072a4 */ /* 0x000fe4000f8e020a */
[----:B------:R-:W-:Y:S02]  /*1f40*/  UIMAD UR9, UR11, UR8, UR9 ;  /* 0x000000080b0972a4 */ /* 0x000fe4000f8e0209 */
[----:B------:R-:W-:Y:S02]  /*1f50*/  UIADD3 UR10, UPT, UPT, UR50, 0x8, URZ ;  /* 0x00000008320a7890 */ /* 0x000fe4000fffe0ff */
[----:B------:R-:W-:-:S02]  /*1f60*/  UIMAD UR20, UR11, UR20, UR15 ;  /* 0x000000140b1472a4 */ /* 0x000fc4000f8e020f */
[----:B------:R-:W-:Y:S02]  /*1f70*/  UIMAD UR14, UR11, UR19, UR14 ;  /* 0x000000130b0e72a4 */ /* 0x000fe4000f8e020e */
[----:B------:R-:W-:Y:S01]  /*1f80*/  UIMAD UR18, UR11, UR18, UR13 ;  /* 0x000000120b1272a4 */ /* 0x000fe2000f8e020d */
[----:B------:R-:W-:Y:S01]  /*1f90*/  IMAD.U32 R10, RZ, RZ, UR10 ;  /* 0x0000000aff0a7e24 */ /* 0x000fe2000f8e00ff */
[----:B------:R-:W-:Y:S02]  /*1fa0*/  UIMAD UR17, UR11, UR17, UR12 ;  /* 0x000000110b1172a4 */ /* 0x000fe4000f8e020c */
[----:B------:R-:W-:Y:S02]  /*1fb0*/  UIMAD UR8, UR11, UR5, UR7 ;  /* 0x000000050b0872a4 */ /* 0x000fe4000f8e0207 */
[----:B------:R-:W-:Y:S01]  /*1fc0*/  UIMAD UR11, UR11, UR4, UR6 ;  /* 0x000000040b0b72a4 */ /* 0x000fe2000f8e0206 */
[----:B------:R-:W1:Y:S01]  /*1fd0*/  LDCU.64 UR6, c[0x0][0x4b0] ;  /* 0x00009600ff0677ac */ /* 0x000e620008000a00 */
[----:B------:R-:W1:Y:S01]  /*1fe0*/  LDCU.64 UR4, c[0x0][0x4d0] ;  /* 0x00009a00ff0477ac */ /* 0x000e620008000a00 */
[----:B------:R-:W-:-:S02]  /*1ff0*/  UIADD3 UR10, UPT, UPT, UR50, 0x20, URZ ;  /* 0x00000020320a7890 */ /* 0x000fc4000fffe0ff */
[----:B------:R-:W-:Y:S02]  /*2000*/  UIADD3 UR13, UPT, UPT, UR50, 0x10, URZ ;  /* 0x00000010320d7890 */ /* 0x000fe4000fffe0ff */
[----:B------:R-:W-:Y:S02]  /*2010*/  UIADD3 UR12, UPT, UPT, UR50, 0x18, URZ ;  /* 0x00000018320c7890 */ /* 0x000fe4000fffe0ff */
[----:B------:R-:W-:Y:S01]  /*2020*/  MOV R7, UR10 ;  /* 0x0000000a00077c02 */ /* 0x000fe20008000f00 */
[----:B------:R-:W-:Y:S01]  /*2030*/  UIADD3 UR10, UPT, UPT, UR50, 0x38, URZ ;  /* 0x00000038320a7890 */ /* 0x000fe2000fffe0ff */
[----:B------:R-:W-:Y:S01]  /*2040*/  MOV R9, UR13 ;  /* 0x0000000d00097c02 */ /* 0x000fe20008000f00 */
[----:B------:R-:W-:Y:S01]  /*2050*/  UIADD3 UR13, UPT, UPT, UR50, 0x28, URZ ;  /* 0x00000028320d7890 */ /* 0x000fe2000fffe0ff */
[----:B------:R-:W-:Y:S01]  /*2060*/  IMAD.U32 R8, RZ, RZ, UR12 ;  /* 0x0000000cff087e24 */ /* 0x000fe2000f8e00ff */
[----:B------:R-:W-:Y:S02]  /*2070*/  UIADD3 UR12, UPT, UPT, UR50, 0x30, URZ ;  /* 0x00000030320c7890 */ /* 0x000fe4000fffe0ff */
[----:B------:R-:W-:Y:S01]  /*2080*/  IMAD.U32 R4, RZ, RZ, UR10 ;  /* 0x0000000aff047e24 */ /* 0x000fe2000f8e00ff */
[----:B-1----:R-:W-:Y:S01]  /*2090*/  UIMAD UR10, UR21, UR6, UR4 ;  /* 0x00000006150a72a4 */ /* 0x002fe2000f8e0204 */
[----:B------:R-:W-:Y:S01]  /*20a0*/  IMAD.U32 R6, RZ, RZ, UR13 ;  /* 0x0000000dff067e24 */ /* 0x000fe2000f8e00ff */
[----:B------:R-:W-:Y:S01]  /*20b0*/  UIMAD UR13, UR49, UR6, UR4 ;  /* 0x00000006310d72a4 */ /* 0x000fe2000f8e0204 */
[----:B------:R-:W-:Y:S01]  /*20c0*/  MOV R5, UR12 ;  /* 0x0000000c00057c02 */ /* 0x000fe20008000f00 */
[----:B------:R-:W-:-:S02]  /*20d0*/  UIMAD UR12, UR48, UR6, UR4 ;  /* 0x00000006300c72a4 */ /* 0x000fc4000f8e0204 */
[----:B------:R-:W-:Y:S01]  /*20e0*/  MOV R33, UR10 ;  /* 0x0000000a00217c02 */ /* 0x000fe20008000f00 */
[----:B------:R-:W-:Y:S01]  /*20f0*/  UIMAD UR10, UR45, UR6, UR4 ;  /* 0x000000062d0a72a4 */ /* 0x000fe2000f8e0204 */
[----:B------:R-:W-:Y:S01]  /*2100*/  IMAD.U32 R30, RZ, RZ, UR13 ;  /* 0x0000000dff1e7e24 */ /* 0x000fe2000f8e00ff */
[----:B------:R-:W-:Y:S01]  /*2110*/  UIMAD UR13, UR44, UR6, UR4 ;  /* 0x000000062c0d72a4 */ /* 0x000fe2000f8e0204 */
[----:B-----5:R-:W-:Y:S01]  /*2120*/  MOV R27, UR12 ;  /* 0x0000000c001b7c02 */ /* 0x020fe20008000f00 */
[----:B------:R-:W-:Y:S02]  /*2130*/  UIMAD UR12, UR28, UR6, UR4 ;  /* 0x000000061c0c72a4 */ /* 0x000fe4000f8e0204 */
[----:B------:R-:W-:Y:S01]  /*2140*/  IMAD.U32 R24, RZ, RZ, UR10 ;  /* 0x0000000aff187e24 */ /* 0x000fe2000f8e00ff */
[----:B------:R-:W-:Y:S01]  /*2150*/  UIMAD UR10, UR42, UR6, UR4 ;  /* 0x000000062a0a72a4 */ /* 0x000fe2000f8e0204 */
[----:B------:R-:W-:Y:S01]  /*2160*/  MOV R21, UR13 ;  /* 0x0000000d00157c02 */ /* 0x000fe20008000f00 */
[----:B------:R-:W-:Y:S01]  /*2170*/  UIMAD UR4, UR41, UR6, UR4 ;  /* 0x00000006290472a4 */ /* 0x000fe2000f8e0204 */
[----:B------:R-:W-:Y:S01]  /*2180*/  IMAD.U32 R18, RZ, RZ, UR12 ;  /* 0x0000000cff127e24 */ /* 0x000fe2000f8e00ff */
[----:B------:R-:W-:-:S02]  /*2190*/  UIMAD UR6, UR20, UR7, UR5 ;  /* 0x00000007140672a4 */ /* 0x000fc4000f8e0205 */
[----:B------:R-:W-:Y:S01]  /*21a0*/  MOV R15, UR10 ;  /* 0x0000000a000f7c02 */ /* 0x000fe20008000f00 */
[----:B------:R-:W-:Y:S01]  /*21b0*/  UIMAD UR10, UR14, UR7, UR5 ;  /* 0x000000070e0a72a4 */ /* 0x000fe2000f8e0205 */
[----:B------:R-:W-:Y:S01]  /*21c0*/  IMAD.U32 R12, RZ, RZ, UR4 ;  /* 0x00000004ff0c7e24 */ /* 0x000fe2000f8e00ff */
[----:B------:R-:W-:Y:S01]  /*21d0*/  UIMAD UR4, UR18, UR7, UR5 ;  /* 0x00000007120472a4 */ /* 0x000fe2000f8e0205 */
[----:B------:R-:W-:Y:S01]  /*21e0*/  MOV R32, UR6 ;  /* 0x0000000600207c02 */ /* 0x000fe20008000f00 */
        /* <DEDUP_REMOVED lines=8> */
[----:B------:R-:W-:Y:S01]  /*2270*/  UIADD3 UR55, UPT, UPT, UR51, UR30, URZ ;  /* 0x0000001e33377290 */ /* 0x000fe2000fffe0ff */
[----:B------:R-:W-:Y:S01]  /*2280*/  IMAD.U32 R17, RZ, RZ, UR4 ;  /* 0x00000004ff117e24 */ /* 0x000fe2000f8e00ff */
[----:B------:R-:W-:Y:S01]  /*2290*/  UIMAD UR4, UR11, UR7, UR5 ;  /* 0x000000070b0472a4 */ /* 0x000fe2000f8e0205 */
[----:B------:R-:W-:Y:S01]  /*22a0*/  MOV R14, UR6 ;  /* 0x00000006000e7c02 */ /* 0x000fe20008000f00 */
[----:B------:R-:W1:Y:S04]  /*22b0*/  LDCU UR39, c[0x0][0x390] ;  /* 0x00007200ff2777ac */ /* 0x000e680008000800 */
[----:B------:R-:W-:Y:S01]  /*22c0*/  IMAD.U32 R11, RZ, RZ, UR4 ;  /* 0x00000004ff0b7e24 */ /* 0x000fe2000f8e00ff */
[----:B------:R-:W-:Y:S01]  /*22d0*/  UMOV UR5, URZ ;  /* 0x000000ff00057c82 */ /* 0x000fe20008000000 */
[----:B------:R-:W-:Y:S01]  /*22e0*/  UMOV UR4, URZ ;  /* 0x000000ff00047c82 */ /* 0x000fe20008000000 */
[----:B------:R-:W-:Y:S01]  /*22f0*/  IMAD.U32 R0, RZ, RZ, UR5 ;  /* 0x00000005ff007e24 */ /* 0x000fe2000f8e00ff */
[----:B------:R-:W-:Y:S01]  /*2300*/  MOV R42, UR4 ;  /* 0x00000004002a7c02 */ /* 0x000fe20008000f00 */
[----:B------:R-:W-:-:S02]  /*2310*/  UIADD3 UR67, UPT, UPT, UR50, 0x48, URZ ;  /* 0x0000004832437890 */ /* 0x000fc4000fffe0ff */
[----:B------:R-:W-:Y:S02]  /*2320*/  UIADD3 UR59, UPT, UPT, UR50, 0x50, URZ ;  /* 0x00000050323b7890 */ /* 0x000fe4000fffe0ff */
[----:B------:R-:W-:Y:S02]  /*2330*/  UIADD3 UR51, UPT, UPT, UR50, 0x58, URZ ;  /* 0x0000005832337890 */ /* 0x000fe4000fffe0ff */
[----:B------:R-:W-:Y:S02]  /*2340*/  UIADD3 UR43, UPT, UPT, UR50, 0x60, URZ ;  /* 0x00000060322b7890 */ /* 0x000fe4000fffe0ff */
[----:B------:R-:W-:Y:S02]  /*2350*/  UIADD3 UR35, UPT, UPT, UR50, 0x68, URZ ;  /* 0x0000006832237890 */ /* 0x000fe4000fffe0ff */
[----:B------:R-:W-:Y:S02]  /*2360*/  UIADD3 UR27, UPT, UPT, UR50, 0x70, URZ ;  /* 0x00000070321b7890 */ /* 0x000fe4000fffe0ff */
[----:B------:R-:W-:Y:S01]  /*2370*/  UIADD3 UR19, UPT, UPT, UR50, 0x78, URZ ;  /* 0x0000007832137890 */ /* 0x000fe2000fffe0ff */
[----:B------:R-:W-:Y:S01]  /*2380*/  UMOV UR16, UR31 ;  /* 0x0000001f00107c82 */ /* 0x000fe20008000000 */
[----:B-1----:R-:W-:-:S10]  /*2390*/  UMOV UR22, URZ ;  /* 0x000000ff00167c82 */ /* 0x002fd40008000000 */
.L_x_28:
[----:B------:R-:W-:Y:S01]  /*23a0*/  @!P3 MOV R45, 0xc000 ;  /* 0x0000c000002db802 */ /* 0x000fe20000000f00 */
[----:B------:R-:W-:Y:S06]  /*23b0*/  ULEA UR4, UR16, UR23, 0x3 ;  /* 0x0000001710047291 */ /* 0x000fec000f8e18ff */
[----:B------:R-:W-:Y:S01]  /*23c0*/  MOV R43, UR4 ;  /* 0x00000004002b7c02 */ /* 0x000fe20008000f00 */
[----:B--2---:R-:W-:Y:S06]  /*23d0*/  @P0 BRA `(.L_x_23) ;  /* 0x0000000000100947 */ /* 0x004fec0003800000 */
[----:B------:R-:W-:Y:S02]  /*23e0*/  R2UR UR4, R43 ;  /* 0x000000002b0472ca */ /* 0x000fe400000e0000 */
[----:B------:R-:W-:Y:S11]  /*23f0*/  SHF.L.U32 R46, R3, 0x1f, RZ ;  /* 0x0000001f032e7819 */ /* 0x000ff600000006ff */
[----:B------:R-:W1:Y:S02]  /*2400*/  SYNCS.PHASECHK.TRANS64.TRYWAIT P0, [UR4+0x20], R46 ;  /* 0x0000202eff0075a7 */ /* 0x000e640008001104 */
[----:B-1----:R-:W-:Y:S05]  /*2410*/  @!P0 BRA `(.L_x_24) ;  /* 0x000000a000748947 */ /* 0x002fea0003800000 */
.L_x_23:
[----:B------:R-:W-:Y:S11]  /*2420*/  R2UR UR4, R43 ;  /* 0x000000002b0472ca */ /* 0x000ff600000e0000 */
[----:B------:R-:W-:Y:S02]  /*2430*/  @!UPT UIADD3 URZ, UPT, UPT, URZ, URZ, URZ ;  /* 0x000000fffffff290 */ /* 0x000fe4000fffe0ff */
[----:B------:R2:W-:Y:S01]  /*2440*/  @!P3 SYNCS.ARRIVE.TRANS64 RZ, [UR4], R45 ;  /* 0x0000002dffffb9a7 */ /* 0x0005e20008000004 */
[----:B------:R-:W-:Y:S04]  /*2450*/  ULOP3.LUT UR4, UR46, 0x2, URZ, 0xfc, !UPT ;  /* 0x000000022e047892 */ /* 0x000fe8000f8efcff */
[----:B------:R-:W-:Y:S09]  /*2460*/  UISETP.NE.AND UP0, UPT, UR4, 0x2, UPT ;  /* 0x000000020400788c */ /* 0x000ff2000bf05270 */
[----:B------:R-:W-:Y:S05]  /*2470*/  BRA.U UP0, `(.L_x_25) ;  /* 0x0000000100047547 */ /* 0x000fea000b800000 */
[----:B------:R-:W-:Y:S05]  /*2480*/  BPT.TRAP 0x1 ;  /* 0x000000040000795c */ /* 0x000fea0000300000 */
.L_x_25:
[----:B------:R-:W-:Y:S04]  /*2490*/  BSSY.RECONVERGENT B0, `(.L_x_26) ;  /* 0x0000003000007945 */ /* 0x000fe80003800200 */
[----:B------:R-:W-:Y:S05]  /*24a0*/  @P2 BRA `(.L_x_27) ;  /* 0x0000000000042947 */ /* 0x000fea0003800000 */
[----:B------:R-:W-:Y:S05]  /*24b0*/  BPT.TRAP 0x1 ;  /* 0x000000040000795c */ /* 0x000fea0000300000 */
.L_x_27:
[----:B------:R-:W-:Y:S05]  /*24c0*/  BSYNC.RECONVERGENT B0 ;  /* 0x0000000000007941 */ /* 0x000fea0003800200 */
.L_x_26:
[----:B------:R-:W3:Y:S01]  /*24d0*/  LDCU.64 UR6, c[0x0][0x4b8] ;  /* 0x00009700ff0677ac */ /* 0x000ee20008000a00 */
[----:B------:R-:W-:Y:S02]  /*24e0*/  R2UR UR52, R0 ;  /* 0x00000000003472ca */ /* 0x000fe400000e0000 */
[----:B------:R-:W-:Y:S01]  /*24f0*/  R2UR UR53, R42 ;  /* 0x000000002a3572ca */ /* 0x000fe200000e0000 */
[----:B------:R-:W3:Y:S01]  /*2500*/  LDCU.64 UR4, c[0x0][0x4d8] ;  /* 0x00009b00ff0477ac */ /* 0x000ee20008000a00 */
[----:B------:R-:W-:Y:S02]  /*2510*/  MOV.SPILL R48, UR67 ;  /* 0x0000004300307c02 */ /* 0x000fe40009000f00 */
[----:B------:R-:W-:Y:S01]  /*2520*/  R2UR UR65, R43 ;  /* 0x000000002b4172ca */ /* 0x000fe200000e0000 */
[----:B------:R-:W-:Y:S01]  /*2530*/  UIADD3 UR8, UPT, UPT, UR16, 0x1, URZ ;  /* 0x0000000110087890 */ /* 0x000fe2000fffe0ff */
[----:B------:R-:W-:Y:S01]  /*2540*/  R2UR UR68, R32 ;  /* 0x00000000204472ca */ /* 0x000fe200000e0000 */
[----:B------:R-:W-:Y:S01]  /*2550*/  UIADD3 UR14, UP1, UPT, UR62, 0x80, URZ ;  /* 0x000000803e0e7890 */ /* 0x000fe2000ff3e0ff */
[----:B------:R-:W-:Y:S01]  /*2560*/  R2UR UR67, R33 ;  /* 0x00000000214372ca */ /* 0x000fe200000e0000 */
[----:B------:R-:W-:Y:S01]  /*2570*/  UISETP.NE.AND UP0, UPT, UR8, 0x4, UPT ;  /* 0x000000040800788c */ /* 0x000fe2000bf05270 */
[----:B------:R-:W-:Y:S01]  /*2580*/  R2UR UR69, R34 ;  /* 0x00000000224572ca */ /* 0x000fe200000e0000 */
[----:B------:R-:W-:Y:S01]  /*2590*/  USHF.L.U32 UR66, UR22, 0x6, URZ ;  /* 0x0000000616427899 */ /* 0x000fe200080006ff */
[----:B------:R-:W-:Y:S01]  /*25a0*/  MOV.SPILL R42, UR35 ;  /* 0x00000023002a7c02 */ /* 0x000fe20009000f00 */
[----:B------:R-:W-:Y:S01]  /*25b0*/  USEL UR31, UR8, URZ, UP0 ;  /* 0x000000ff081f7287 */ /* 0x000fe20008000000 */
[----:B------:R-:W-:Y:S01]  /*25c0*/  R2UR UR36, R29 ;  /* 0x000000001d2472ca */ /* 0x000fe200000e0000 */
[----:B------:R-:W-:Y:S01]  /*25d0*/  UIADD3.X UR15, UPT, UPT, URZ, UR63, URZ, UP1, !UPT ;  /* 0x0000003fff0f7290 */ /* 0x000fe20008ffe4ff */
[----:B------:R-:W-:Y:S01]  /*25e0*/  R2UR UR35, R30 ;  /* 0x000000001e2372ca */ /* 0x000fe200000e0000 */
[----:B------:R-:W-:Y:S01]  /*25f0*/  ULEA UR8, UR31, UR23, 0x3 ;  /* 0x000000171f087291 */ /* 0x000fe2000f8e18ff */
[----:B------:R-:W-:Y:S01]  /*2600*/  R2UR UR37, R31 ;  /* 0x000000001f2572ca */ /* 0x000fe200000e0000 */
[----:B---3--:R-:W-:Y:S01]  /*2610*/  UIMAD UR4, UR52, UR6, UR4 ;  /* 0x00000006340472a4 */ /* 0x008fe2000f8e0204 */
[----:B------:R-:W-:Y:S01]  /*2620*/  MOV.SPILL R51, UR43 ;  /* 0x0000002b00337c02 */ /* 0x000fe20009000f00 */
[----:B------:R-:W-:Y:S01]  /*2630*/  UIMAD UR5, UR53, UR7, UR5 ;  /* 0x00000007350572a4 */ /* 0x000fe2000f8e0205 */
[----:B------:R-:W-:Y:S01]  /*2640*/  R2UR UR44, R26 ;  /* 0x000000001a2c72ca */ /* 0x000fe200000e0000 */
[----:B------:R-:W-:Y:S01]  /*2650*/  USEL UR7, URZ, 0x1, UP0 ;  /* 0x00000001ff077887 */ /* 0x000fe20008000000 */
[----:B------:R-:W-:Y:S01]  /*2660*/  R2UR UR43, R27 ;  /* 0x000000001b2b72ca */ /* 0x000fe200000e0000 */
[----:B------:R-:W-:Y:S01]  /*2670*/  ULEA UR6, UR16, UR23, 0xe ;  /* 0x0000001710067291 */ /* 0x000fe2000f8e70ff */
[----:B------:R-:W-:Y:S01]  /*2680*/  R2UR UR45, R28 ;  /* 0x000000001c2d72ca */ /* 0x000fe200000e0000 */
[----:B------:R-:W-:Y:S01]  /*2690*/  UPRMT UR4, UR4, 0x40, UR5 ;  /* 0x0000004004047896 */ /* 0x000fe20008000005 */
[----:B--2---:R-:W-:Y:S01]  /*26a0*/  MOV.SPILL R45, UR51 ;  /* 0x00000033002d7c02 */ /* 0x004fe20009000f00 */
[----:B------:R-:W-:Y:S01]  /*26b0*/  UIADD3 UR64, UPT, UPT, UR6, 0x8800, URZ ;  /* 0x0000880006407890 */ /* 0x000fe2000fffe0ff */
[----:B------:R-:W-:Y:S01]  /*26c0*/  LOP3.LUT R3, R3, UR7, RZ, 0x3c, !PT ;  /* 0x0000000703037c12 */ /* 0x000fe2000f8e3cff */
[----:B------:R-:W-:Y:S01]  /*26d0*/  UPRMT UR4, UR4, 0x5410, URZ ;  /* 0x0000541004047896 */ /* 0x000fe200080000ff */
[----:B------:R-:W-:Y:S01]  /*26e0*/  R2UR UR51, R35 ;  /* 0x00000000233372ca */ /* 0x000fe200000e0000 */
[----:B------:R-:W-:Y:S01]  /*26f0*/  UIADD3 UR10, UPT, UPT, UR66, 0x20, URZ ;  /* 0x00000020420a7890 */ /* 0x000fe2000fffe0ff */
[----:B------:R-:W-:Y:S01]  /*2700*/  SHF.L.U32 R0, R3, 0x1f, RZ ;  /* 0x0000001f03007819 */ /* 0x000fe200000006ff */
[----:B------:R-:W-:Y:S01]  /*2710*/  UMOV UR7, UR68 ;  /* 0x0000004400077c82 */ /* 0x000fe20008000000 */
[----:B------:R-:W-:Y:S01]  /*2720*/  UMOV UR20, UR65 ;  /* 0x0000004100147c82 */ /* 0x000fe20008000000 */
[----:B------:R-:W-:Y:S01]  /*2730*/  UMOV UR5, UR69 ;  /* 0x0000004500057c82 */ /* 0x000fe20008000000 */
[----:B------:R2:W3:Y:S01]  /*2740*/  SYNCS.PHASECHK.TRANS64.TRYWAIT P0, [UR8+0x20], R0 ;  /* 0x00002000ff0075a7 */ /* 0x0004e20008001108 */
[----:B------:R-:W-:Y:S01]  /*2750*/  UIADD3 UR8, UPT, UPT, UR6, 0x8c00, URZ ;  /* 0x00008c0006087890 */ /* 0x000fe2000fffe0ff */
[----:B------:R4:W-:Y:S01]  /*2760*/  UTMALDG.4D.IM2COL [UR64], [UR14], UR4 ;  /* 0x000000400e0073b4 */ /* 0x0009e20008058004 */
[----:B------:R-:W-:Y:S01]  /*2770*/  UMOV UR9, UR20 ;  /* 0x0000001400097c82 */ /* 0x000fe20008000000 */
[----:B------:R-:W-:Y:S01]  /*2780*/  UMOV UR12, UR7 ;  /* 0x00000007000c7c82 */ /* 0x000fe20008000000 */
[----:B------:R-:W-:Y:S01]  /*2790*/  UMOV UR11, UR67 ;  /* 0x00000043000b7c82 */ /* 0x000fe20008000000 */
[----:B------:R-:W-:Y:S01]  /*27a0*/  UMOV UR13, UR5 ;  /* 0x00000005000d7c82 */ /* 0x000fe20008000000 */
[----:B------:R-:W-:Y:S01]  /*27b0*/  UMOV UR33, UR20 ;  /* 0x0000001400217c82 */ /* 0x000fe20008000000 */
[----:B------:R-:W-:Y:S01]  /*27c0*/  UMOV UR41, UR20 ;  /* 0x0000001400297c82 */ /* 0x000fe20008000000 */
[----:B------:R-:W-:Y:S01]  /*27d0*/  UMOV UR49, UR20 ;  /* 0x0000001400317c82 */ /* 0x000fe20008000000 */
[----:B------:R5:W-:Y:S01]  /*27e0*/  UTMALDG.4D.IM2COL [UR8], [UR14], UR4 ;  /* 0x000000080e0073b4 */ /* 0x000be20008058004 */
[----:B------:R-:W-:Y:S01]  /*27f0*/  UIADD3 UR32, UPT, UPT, UR6, 0x9000, URZ ;  /* 0x0000900006207890 */ /* 0x000fe2000fffe0ff */
[----:B------:R-:W-:Y:S01]  /*2800*/  MOV.SPILL R55, UR52 ;  /* 0x0000003400377c02 */ /* 0x000fe20009000f00 */
[----:B------:R-:W-:Y:S01]  /*2810*/  UMOV UR17, UR66 ;  /* 0x0000004200117c82 */ /* 0x000fe20008000000 */
[----:B------:R-:W-:Y:S01]  /*2820*/  UMOV UR7, UR36 ;  /* 0x0000002400077c82 */ /* 0x000fe20008000000 */
[----:B------:R-:W-:Y:S01]  /*2830*/  UMOV UR34, UR17 ;  /* 0x0000001100227c82 */ /* 0x000fe20008000000 */
[----:B------:R-:W-:Y:S01]  /*2840*/  UMOV UR42, UR17 ;  /* 0x00000011002a7c82 */ /* 0x000fe20008000000 */
[----:B------:R-:W-:Y:S01]  /*2850*/  R2UR UR52, R20 ;  /* 0x00000000143472ca */ /* 0x000fe200000e0000 */
[----:B------:R-:W-:Y:S01]  /*2860*/  UMOV UR50, UR17 ;  /* 0x0000001100327c82 */ /* 0x000fe20008000000 */
[----:B------:R-:W-:Y:S01]  /*2870*/  UMOV UR74, UR17 ;  /* 0x00000011004a7c82 */ /* 0x000fe20008000000 */
[----:B------:R2:W-:Y:S01]  /*2880*/  UTMALDG.4D.IM2COL [UR32], [UR14], UR4 ;  /* 0x000000200e0073b4 */ /* 0x0005e20008058004 */
[----:B------:R-:W-:Y:S01]  /*2890*/  UMOV UR5, UR37 ;  /* 0x0000002500057c82 */ /* 0x000fe20008000000 */
[----:B------:R-:W-:Y:S01]  /*28a0*/  UIADD3 UR40, UPT, UPT, UR6, 0x9800, URZ ;  /* 0x0000980006287890 */ /* 0x000fe2000fffe0ff */
[----:B------:R-:W-:Y:S01]  /*28b0*/  MOV.SPILL R56, UR53 ;  /* 0x0000003500387c02 */ /* 0x000fe20009000f00 */
[----:B------:R-:W-:Y:S01]  /*28c0*/  UIADD3 UR48, UPT, UPT, UR6, 0xa800, URZ ;  /* 0x0000a80006307890 */ /* 0x000fe2000fffe0ff */
[----:B------:R-:W-:Y:S01]  /*28d0*/  MOV.SPILL R54, UR51 ;  /* 0x0000003300367c02 */ /* 0x000fe20009000f00 */
[----:B------:R-:W-:Y:S01]  /*28e0*/  UMOV UR73, UR20 ;  /* 0x0000001400497c82 */ /* 0x000fe20008000000 */
[----:B------:R-:W-:Y:S01]  /*28f0*/  R2UR UR51, R21 ;  /* 0x00000000153372ca */ /* 0x000fe200000e0000 */
[----:B------:R-:W-:Y:S01]  /*2900*/  UMOV UR58, UR17 ;  /* 0x00000011003a7c82 */ /* 0x000fe20008000000 */
[----:B------:R-:W-:Y:S01]  /*2910*/  R2UR UR53, R22 ;  /* 0x00000000163572ca */ /* 0x000fe200000e0000 */
[----:B------:R-:W-:Y:S01]  /*2920*/  UMOV UR26, UR17 ;  /* 0x00000011001a7c82 */ /* 0x000fe20008000000 */
[----:B------:R-:W-:Y:S01]  /*2930*/  MOV.SPILL R53, UR47 ;  /* 0x0000002f00357c02 */ /* 0x000fe20009000f00 */
[----:B------:R-:W-:Y:S01]  /*2940*/  UIADD3 UR30, UPT, UPT, UR30, 0x1, URZ ;  /* 0x000000011e1e7890 */ /* 0x000fe2000fffe0ff */
[----:B-1----:R-:W-:Y:S02]  /*2950*/  MOV.SPILL R44, UR39 ;  /* 0x00000027002c7c02 */ /* 0x002fe40009000f00 */
[----:B------:R-:W-:Y:S02]  /*2960*/  R2UR.FILL UR47, R53 ;  /* 0x00000000352f72ca */ /* 0x000fe400004e0000 */
[----:B------:R-:W-:Y:S02]  /*2970*/  R2UR.FILL UR39, R44 ;  /* 0x000000002c2772ca */ /* 0x000fe400004e0000 */
[----:B------:R-:W-:Y:S02]  /*2980*/  MOV.SPILL R47, UR55 ;  /* 0x00000037002f7c02 */ /* 0x000fe40009000f00 */
[----:B----4-:R-:W-:Y:S01]  /*2990*/  R2UR UR68, R23 ;  /* 0x00000000174472ca */ /* 0x010fe200000e0000 */
[----:B------:R-:W-:Y:S01]  /*29a0*/  UIADD3 UR64, UPT, UPT, UR6, 0xa000, URZ ;  /* 0x0000a00006407890 */ /* 0x000fe2000fffe0ff */
[----:B------:R-:W-:Y:S01]  /*29b0*/  R2UR UR67, R24 ;  /* 0x00000000184372ca */ /* 0x000fe200000e0000 */
[----:B------:R-:W-:Y:S01]  /*29c0*/  UMOV UR65, UR20 ;  /* 0x0000001400417c82 */ /* 0x000fe20008000000 */
[----:B------:R-:W-:Y:S01]  /*29d0*/  R2UR UR69, R25 ;  /* 0x00000000194572ca */ /* 0x000fe200000e0000 */
[----:B------:R-:W-:Y:S01]  /*29e0*/  UMOV UR66, UR17 ;  /* 0x0000001100427c82 */ /* 0x000fe20008000000 */
[----:B------:R-:W-:Y:S01]  /*29f0*/  R2UR.FILL UR55, R47 ;  /* 0x000000002f3772ca */ /* 0x000fe200004e0000 */
[----:B-----5:R-:W-:Y:S01]  /*2a00*/  UIADD3 UR8, UPT, UPT, UR6, 0x9400, URZ ;  /* 0x0000940006087890 */ /* 0x020fe2000fffe0ff */
[----:B------:R-:W-:Y:S01]  /*2a10*/  MOV.SPILL R52, UR46 ;  /* 0x0000002e00347c02 */ /* 0x000fe20009000f00 */
[----:B------:R-:W-:Y:S01]  /*2a20*/  UMOV UR12, UR7 ;  /* 0x00000007000c7c82 */ /* 0x000fe20008000000 */
[----:B------:R-:W-:Y:S01]  /*2a30*/  UMOV UR11, UR35 ;  /* 0x00000023000b7c82 */ /* 0x000fe20008000000 */
[----:B------:R-:W-:Y:S01]  /*2a40*/  UMOV UR13, UR5 ;  /* 0x00000005000d7c82 */ /* 0x000fe20008000000 */
[----:B------:R-:W-:Y:S01]  /*2a50*/  UMOV UR7, UR44 ;  /* 0x0000002c00077c82 */ /* 0x000fe20008000000 */
[----:B------:R-:W-:Y:S01]  /*2a60*/  UMOV UR5, UR45 ;  /* 0x0000002d00057c82 */ /* 0x000fe20008000000 */
[----:B------:R-:W-:Y:S02]  /*2a70*/  MOV.SPILL R50, UR71 ;  /* 0x0000004700327c02 */ /* 0x000fe40009000f00 */
[----:B------:R1:W-:Y:S01]  /*2a80*/  UTMALDG.4D.IM2COL [UR8], [UR14], UR4 ;  /* 0x000000080e0073b4 */ /* 0x0003e20008058004 */
[----:B--2---:R-:W-:Y:S01]  /*2a90*/  R2UR UR36, R14 ;  /* 0x000000000e2472ca */ /* 0x004fe200000e0000 */
[----:B------:R-:W-:Y:S01]  /*2aa0*/  UIADD3 UR32, UPT, UPT, UR6, 0xb800, URZ ;  /* 0x0000b80006207890 */ /* 0x000fe2000fffe0ff */
[----:B------:R-:W-:Y:S02]  /*2ab0*/  R2UR UR35, R15 ;  /* 0x000000000f2372ca */ /* 0x000fe400000e0000 */
[----:B------:R-:W-:Y:S02]  /*2ac0*/  R2UR UR37, R16 ;  /* 0x00000000102572ca */ /* 0x000fe400000e0000 */
[----:B------:R-:W-:Y:S01]  /*2ad0*/  MOV.SPILL R49, UR70 ;  /* 0x0000004600317c02 */ /* 0x000fe20009000f00 */
[----:B------:R2:W-:Y:S01]  /*2ae0*/  UTMALDG.4D.IM2COL [UR40], [UR14], UR4 ;  /* 0x000000280e0073b4 */ /* 0x0005e20008058004 */
[----:B------:R-:W-:Y:S02]  /*2af0*/  MOV.SPILL R46, UR54 ;  /* 0x00000036002e7c02 */ /* 0x000fe40009000f00 */
[----:B------:R-:W-:Y:S02]  /*2b00*/  MOV.SPILL R43, UR38 ;  /* 0x00000026002b7c02 */ /* 0x000fe40009000f00 */
[----:B------:R-:W-:Y:S02]  /*2b10*/  R2UR.FILL UR46, R52 ;  /* 0x00000000342e72ca */ /* 0x000fe400004e0000 */
[----:B------:R-:W-:Y:S02]  /*2b20*/  R2UR.FILL UR71, R50 ;  /* 0x00000000324772ca */ /* 0x000fe400004e0000 */
[----:B------:R-:W-:Y:S02]  /*2b30*/  R2UR.FILL UR70, R49 ;  /* 0x00000000314672ca */ /* 0x000fe400004e0000 */
[----:B------:R-:W-:Y:S02]  /*2b40*/  R2UR.FILL UR54, R46 ;  /* 0x000000002e3672ca */ /* 0x000fe400004e0000 */
[----:B------:R-:W-:Y:S01]  /*2b50*/  R2UR.FILL UR38, R43 ;  /* 0x000000002b2672ca */ /* 0x000fe200004e0000 */
[----:B-1----:R-:W-:Y:S01]  /*2b60*/  UIADD3 UR8, UPT, UPT, UR6, 0x9c00, URZ ;  /* 0x00009c0006087890 */ /* 0x002fe2000fffe0ff */
[----:B------:R-:W-:Y:S01]  /*2b70*/  UMOV UR12, UR7 ;  /* 0x00000007000c7c82 */ /* 0x000fe20008000000 */
[----:B------:R-:W-:Y:S01]  /*2b80*/  UMOV UR11, UR43 ;  /* 0x0000002b000b7c82 */ /* 0x000fe20008000000 */
[----:B------:R-:W-:Y:S01]  /*2b90*/  UMOV UR13, UR5 ;  /* 0x00000005000d7c82 */ /* 0x000fe20008000000 */
[----:B------:R-:W-:Y:S01]  /*2ba0*/  UMOV UR7, UR68 ;  /* 0x0000004400077c82 */ /* 0x000fe20008000000 */
[----:B------:R-:W-:Y:S01]  /*2bb0*/  UMOV UR5, UR69 ;  /* 0x0000004500057c82 */ /* 0x000fe20008000000 */
[----:B--2---:R-:W-:Y:S03]  /*2bc0*/  R2UR UR44, R17 ;  /* 0x00000000112c72ca */ /* 0x004fe600000e0000 */
[----:B------:R1:W-:Y:S01]  /*2bd0*/  UTMALDG.4D.IM2COL [UR8], [UR14], UR4 ;  /* 0x000000080e0073b4 */ /* 0x0003e20008058004 */
[----:B------:R-:W-:Y:S01]  /*2be0*/  R2UR UR43, R18 ;  /* 0x00000000122b72ca */ /* 0x000fe200000e0000 */
[----:B------:R-:W-:Y:S01]  /*2bf0*/  UIADD3 UR40, UPT, UPT, UR6, 0xb000, URZ ;  /* 0x0000b00006287890 */ /* 0x000fe2000fffe0ff */
[----:B------:R-:W-:Y:S01]  /*2c00*/  R2UR UR45, R19 ;  /* 0x00000000132d72ca */ /* 0x000fe200000e0000 */
[----:B------:R2:W-:Y:S01]  /*2c10*/  UTMALDG.4D.IM2COL [UR64], [UR14], UR4 ;  /* 0x000000400e0073b4 */ /* 0x0005e20008058004 */
        /* <DEDUP_REMOVED lines=18> */
[----:B--2---:R-:W-:Y:S03]  /*2d40*/  R2UR.FILL UR52, R55 ;  /* 0x00000000373472ca */ /* 0x004fe600004e0000 */
[----:B------:R1:W-:Y:S01]  /*2d50*/  UTMALDG.4D.IM2COL [UR8], [UR14], UR4 ;  /* 0x000000080e0073b4 */ /* 0x0003e20008058004 */
[----:B------:R-:W-:Y:S02]  /*2d60*/  R2UR.FILL UR53, R56 ;  /* 0x00000000383572ca */ /* 0x000fe400004e0000 */
[----:B------:R-:W-:Y:S01]  /*2d70*/  R2UR.FILL UR51, R54 ;  /* 0x00000000363372ca */ /* 0x000fe200004e0000 */
[----:B------:R2:W-:Y:S06]  /*2d80*/  UTMALDG.4D.IM2COL [UR40], [UR14], UR4 ;  /* 0x000000280e0073b4 */ /* 0x0005ec0008058004 */
[----:B------:R-:W-:Y:S02]  /*2d90*/  UMOV UR18, UR52 ;  /* 0x0000003400127c82 */ /* 0x000fe40008000000 */
[----:B------:R-:W-:Y:S01]  /*2da0*/  UMOV UR76, UR18 ;  /* 0x00000012004c7c82 */ /* 0x000fe20008000000 */
        /* <DEDUP_REMOVED lines=8> */
[----:B------:R2:W-:Y:S01]  /*2e30*/  UTMALDG.4D.IM2COL [UR32], [UR14], UR4 ;  /* 0x000000200e0073b4 */ /* 0x0005e20008058004 */
[----:B-1----:R-:W-:Y:S01]  /*2e40*/  UIADD3 UR8, UPT, UPT, UR6, 0xbc00, URZ ;  /* 0x0000bc0006087890 */ /* 0x002fe2000fffe0ff */
[----:B------:R-:W-:Y:S01]  /*2e50*/  UMOV UR12, UR7 ;  /* 0x00000007000c7c82 */ /* 0x000fe20008000000 */
[----:B------:R-:W-:Y:S01]  /*2e60*/  UMOV UR11, UR35 ;  /* 0x00000023000b7c82 */ /* 0x000fe20008000000 */
[----:B------:R-:W-:Y:S01]  /*2e70*/  UMOV UR13, UR5 ;  /* 0x00000005000d7c82 */ /* 0x000fe20008000000 */
[----:B------:R-:W-:Y:S01]  /*2e80*/  UMOV UR7, UR68 ;  /* 0x0000004400077c82 */ /* 0x000fe20008000000 */
[----:B------:R-:W-:Y:S01]  /*2e90*/  UMOV UR5, UR69 ;  /* 0x0000004500057c82 */ /* 0x000fe20008000000 */
[----:B--2---:R-:W-:Y:S03]  /*2ea0*/  UMOV UR36, UR18 ;  /* 0x0000001200247c82 */ /* 0x004fe60008000000 */
[----:B------:R1:W-:Y:S01]  /*2eb0*/  UTMALDG.4D.IM2COL [UR8], [UR14], UR4 ;  /* 0x000000080e0073b4 */ /* 0x0003e20008058004 */
[----:B------:R-:W-:Y:S01]  /*2ec0*/  R2UR UR35, R10 ;  /* 0x000000000a2372ca */ /* 0x000fe200000e0000 */
[----:B------:R2:W-:Y:S01]  /*2ed0*/  UTMALDG.4D.IM2COL [UR64], [UR14], UR4 ;  /* 0x000000400e0073b4 */ /* 0x0005e20008058004 */
[----:B-1----:R-:W-:Y:S01]  /*2ee0*/  UIADD3 UR8, UPT, UPT, UR6, 0xc400, URZ ;  /* 0x0000c40006087890 */ /* 0x002fe2000fffe0ff */
[----:B------:R-:W-:Y:S01]  /*2ef0*/  UMOV UR12, UR7 ;  /* 0x00000007000c7c82 */ /* 0x000fe20008000000 */
[----:B------:R-:W-:Y:S01]  /*2f00*/  UMOV UR11, UR67 ;  /* 0x00000043000b7c82 */ /* 0x000fe20008000000 */
[----:B------:R-:W-:Y:S01]  /*2f10*/  UMOV UR13, UR5 ;  /* 0x00000005000d7c82 */ /* 0x000fe20008000000 */
[----:B------:R-:W-:Y:S01]  /*2f20*/  UMOV UR7, 0x30000 ;  /* 0x0003000000077882 */ /* 0x000fe20000000000 */
[----:B------:R-:W-:Y:S01]  /*2f30*/  ULEA UR6, UR16, UR47, 0xd ;  /* 0x0000002f10067291 */ /* 0x000fe2000f8e68ff */
[----:B--2---:R-:W-:Y:S03]  /*2f40*/  UMOV UR68, UR18 ;  /* 0x0000001200447c82 */ /* 0x004fe60008000000 */
[----:B------:R1:W-:Y:S01]  /*2f50*/  UTMALDG.4D.IM2COL [UR8], [UR14], UR4 ;  /* 0x000000080e0073b4 */ /* 0x0003e20008058004 */
[----:B------:R-:W-:Y:S01]  /*2f60*/  ULEA UR6, UR6, UR23, 0x2 ;  /* 0x0000001706067291 */ /* 0x000fe2000f8e10ff */
[----:B------:R-:W-:Y:S01]  /*2f70*/  R2UR UR67, R9 ;  /* 0x00000000094372ca */ /* 0x000fe200000e0000 */
[----:B------:R-:W-:Y:S02]  /*2f80*/  UMOV UR16, UR53 ;  /* 0x0000003500107c82 */ /* 0x000fe40008000000 */
[----:B------:R-:W-:Y:S02]  /*2f90*/  UIADD3 UR48, UPT, UPT, UR6, 0x18800, URZ ;  /* 0x0001880006307890 */ /* 0x000fe4000fffe0ff */
[----:B------:R-:W-:Y:S01]  /*2fa0*/  UIADD3 UR32, UPT, UPT, UR6, 0x19000, URZ ;  /* 0x0001900006207890 */ /* 0x000fe2000fffe0ff */
[----:B------:R-:W-:Y:S01]  /*2fb0*/  UMOV UR37, UR16 ;  /* 0x0000001000257c82 */ /* 0x000fe20008000000 */
[----:B------:R-:W-:Y:S01]  /*2fc0*/  UIADD3 UR64, UPT, UPT, UR6, 0x19800, URZ ;  /* 0x0001980006407890 */ /* 0x000fe2000fffe0ff */
[----:B------:R-:W-:Y:S01]  /*2fd0*/  UMOV UR69, UR16 ;  /* 0x0000001000457c82 */ /* 0x000fe20008000000 */
[----:B------:R-:W-:Y:S01]  /*2fe0*/  UIADD3 UR72, UPT, UPT, UR6, 0x1c800, URZ ;  /* 0x0001c80006487890 */ /* 0x000fe2000fffe0ff */
[----:B------:R-:W-:Y:S01]  /*2ff0*/  UMOV UR77, UR16 ;  /* 0x00000010004d7c82 */ /* 0x000fe20008000000 */
[----:B------:R-:W-:Y:S02]  /*3000*/  UIADD3 UR56, UPT, UPT, UR6, 0x1d800, URZ ;  /* 0x0001d80006387890 */ /* 0x000fe4000fffe0ff */
[----:B------:R-:W-:Y:S02]  /*3010*/  UIADD3 UR40, UPT, UPT, UR6, 0x1e800, URZ ;  /* 0x0001e80006287890 */ /* 0x000fe4000fffe0ff */
[----:B------:R-:W-:Y:S02]  /*3020*/  UIADD3 UR24, UPT, UPT, UR6, 0x1f800, URZ ;  /* 0x0001f80006187890 */ /* 0x000fe4000fffe0ff */
[----:B-1----:R-:W-:Y:S01]  /*3030*/  UIADD3 UR4, UP0, UPT, UR62, 0x180, URZ ;  /* 0x000001803e047890 */ /* 0x002fe2000ff1e0ff */
[----:B------:R-:W-:Y:S01]  /*3040*/  UMOV UR14, 0x0 ;  /* 0x00000000000e7882 */ /* 0x000fe20000000000 */
[----:B------:R-:W-:Y:S02]  /*3050*/  UMOV UR15, 0x10000000 ;  /* 0x10000000000f7882 */ /* 0x000fe40000000000 */
[----:B------:R-:W-:Y:S02]  /*3060*/  UIADD3.X UR5, UPT, UPT, URZ, UR63, URZ, UP0, !UPT ;  /* 0x0000003fff057290 */ /* 0x000fe400087fe4ff */
[----:B------:R-:W-:Y:S01]  /*3070*/  UIADD3 UR8, UPT, UPT, UR6, 0x18c00, URZ ;  /* 0x00018c0006087890 */ /* 0x000fe2000fffe0ff */
[----:B------:R-:W-:Y:S01]  /*3080*/  UMOV UR12, UR18 ;  /* 0x00000012000c7c82 */ /* 0x000fe20008000000 */
[----:B------:R-:W-:Y:S01]  /*3090*/  UMOV UR11, UR51 ;  /* 0x00000033000b7c82 */ /* 0x000fe20008000000 */
[----:B------:R-:W-:Y:S04]  /*30a0*/  UMOV UR13, UR16 ;  /* 0x00000010000d7c82 */ /* 0x000fe80008000000 */
[----:B------:R1:W-:Y:S02]  /*30b0*/  UTMALDG.4D.MULTICAST [UR48], [UR4], UR7, desc[UR14] ;  /* 0x00000e30040073b4 */ /* 0x0003e40008019807 */
[----:B------:R2:W-:Y:S01]  /*30c0*/  UTMALDG.4D.MULTICAST [UR8], [UR4], UR7, desc[UR14] ;  /* 0x00000e08040073b4 */ /* 0x0005e20008019807 */
[----:B------:R4:W-:Y:S01]  /*30d0*/  UTMALDG.4D.MULTICAST [UR32], [UR4], UR7, desc[UR14] ;  /* 0x00000e20040073b4 */ /* 0x0009e20008019807 */
[----:B-1----:R-:W-:Y:S01]  /*30e0*/  R2UR UR51, R8 ;  /* 0x00000000083372ca */ /* 0x002fe200000e0000 */
[----:B------:R-:W-:Y:S01]  /*30f0*/  UIADD3 UR48, UPT, UPT, UR6, 0x1a000, URZ ;  /* 0x0001a00006307890 */ /* 0x000fe2000fffe0ff */
[----:B------:R-:W-:Y:S01]  /*3100*/  UMOV UR52, UR18 ;  /* 0x0000001200347c82 */ /* 0x000fe20008000000 */
[----:B------:R-:W-:Y:S01]  /*3110*/  UMOV UR53, UR16 ;  /* 0x0000001000357c82 */ /* 0x000fe20008000000 */
[----:B--2---:R-:W-:Y:S01]  /*3120*/  UIADD3 UR8, UPT, UPT, UR6, 0x19400, URZ ;  /* 0x0001940006087890 */ /* 0x004fe2000fffe0ff */
[----:B------:R-:W-:Y:S01]  /*3130*/  UMOV UR11, UR35 ;  /* 0x00000023000b7c82 */ /* 0x000fe20008000000 */
[----:B----4-:R-:W-:Y:S07]  /*3140*/  R2UR UR35, R7 ;  /* 0x00000000072372ca */ /* 0x010fee00000e0000 */
[----:B------:R1:W-:Y:S01]  /*3150*/  UTMALDG.4D.MULTICAST [UR8], [UR4], UR7, desc[UR14] ;  /* 0x00000e08040073b4 */ /* 0x0003e20008019807 */
[----:B------:R-:W-:Y:S01]  /*3160*/  UIADD3 UR32, UPT, UPT, UR6, 0x1a800, URZ ;  /* 0x0001a80006207890 */ /* 0x000fe2000fffe0ff */
[----:B------:R2:W-:Y:S01]  /*3170*/  UTMALDG.4D.MULTICAST [UR64], [UR4], UR7, desc[UR14] ;  /* 0x00000e40040073b4 */ /* 0x0005e20008019807 */
[----:B-1----:R-:W-:Y:S01]  /*3180*/  UIADD3 UR8, UPT, UPT, UR6, 0x19c00, URZ ;  /* 0x00019c0006087890 */ /* 0x002fe2000fffe0ff */
[----:B------:R-:W-:Y:S01]  /*3190*/  UMOV UR11, UR67 ;  /* 0x00000043000b7c82 */ /* 0x000fe20008000000 */
[----:B--2---:R-:W-:Y:S07]  /*31a0*/  R2UR UR67, R6 ;  /* 0x00000000064372ca */ /* 0x004fee00000e0000 */
        /* <DEDUP_REMOVED lines=17> */
[----:B--2---:R-:W-:Y:S07]  /*32c0*/  R2UR.FILL UR67, R48 ;  /* 0x00000000304372ca */ /* 0x004fee00004e0000 */
        /* <DEDUP_REMOVED lines=17> */
[----:B--2---:R-:W-:Y:S01]  /*33e0*/  UMOV UR76, UR20 ;  /* 0x00000014004c7c82 */ /* 0x004fe20008000000 */
[----:B------:R-:W-:Y:S01]  /*33f0*/  UMOV UR74, UR18 ;  /* 0x00000012004a7c82 */ /* 0x000fe20008000000 */
[----:B------:R-:W-:Y:S01]  /*3400*/  UMOV UR77, UR16 ;  /* 0x00000010004d7c82 */ /* 0x000fe20008000000 */
[----:B------:R-:W-:Y:S01]  /*3410*/  UMOV UR9, UR76 ;  /* 0x0000004c00097c82 */ /* 0x000fe20008000000 */
[----:B------:R-:W-:Y:S01]  /*3420*/  UMOV UR12, UR74 ;  /* 0x0000004a000c7c82 */ /* 0x000fe20008000000 */
[----:B------:R-:W-:Y:S01]  /*3430*/  UMOV UR13, UR77 ;  /* 0x0000004d000d7c82 */ /* 0x000fe20008000000 */
[----:B------:R-:W-:Y:S01]  /*3440*/  UMOV UR65, UR76 ;  /* 0x0000004c00417c82 */ /* 0x000fe20008000000 */
[----:B------:R1:W-:Y:S01]  /*3450*/  UTMALDG.4D.MULTICAST [UR8], [UR4], UR7, desc[UR14] ;  /* 0x00000e08040073b4 */ /* 0x0003e20008019807 */
[----:B------:R-:W-:Y:S01]  /*3460*/  UMOV UR68, UR74 ;  /* 0x0000004a00447c82 */ /* 0x000fe20008000000 */
[----:B------:R-:W-:Y:S01]  /*3470*/  UMOV UR69, UR77 ;  /* 0x0000004d00457c82 */ /* 0x000fe20008000000 */
[----:B------:R-:W-:Y:S01]  /*3480*/  UMOV UR57, UR76 ;  /* 0x0000004c00397c82 */ /* 0x000fe20008000000 */
[----:B------:R-:W-:Y:S01]  /*3490*/  UMOV UR49, UR76 ;  /* 0x0000004c00317c82 */ /* 0x000fe20008000000 */
[----:B------:R-:W-:Y:S01]  /*34a0*/  UMOV UR41, UR76 ;  /* 0x0000004c00297c82 */ /* 0x000fe20008000000 */
[----:B------:R-:W-:Y:S01]  /*34b0*/  UMOV UR33, UR76 ;  /* 0x0000004c00217c82 */ /* 0x000fe20008000000 */
[----:B------:R-:W-:Y:S01]  /*34c0*/  UMOV UR25, UR76 ;  /* 0x0000004c00197c82 */ /* 0x000fe20008000000 */
[----:B------:R-:W-:Y:S01]  /*34d0*/  UTMALDG.4D.MULTICAST [UR64], [UR4], UR7, desc[UR14] ;  /* 0x00000e40040073b4 */ /* 0x000fe20008019807 */
[----:B------:R-:W-:Y:S01]  /*34e0*/  UMOV UR60, UR74 ;  /* 0x0000004a003c7c82 */ /* 0x000fe20008000000 */
        /* <DEDUP_REMOVED lines=9> */
[----:B------:R-:W-:Y:S01]  /*3580*/  UIADD3 UR16, UPT, UPT, UR6, 0x20000, URZ ;  /* 0x0002000006107890 */ /* 0x000fe2000fffe0ff */
[----:B------:R-:W-:Y:S01]  /*3590*/  UMOV UR18, UR17 ;  /* 0x0000001100127c82 */ /* 0x000fe20008000000 */
[----:B------:R-:W-:Y:S01]  /*35a0*/  UMOV UR17, UR76 ;  /* 0x0000004c00117c82 */ /* 0x000fe20008000000 */
[----:B------:R-:W2:Y:S01]  /*35b0*/  LDCU UR76, c[0x0][0x38c] ;  /* 0x00007180ff4c77ac */ /* 0x000ea20008000800 */
[----:B------:R-:W-:Y:S01]  /*35c0*/  UMOV UR20, UR74 ;  /* 0x0000004a00147c82 */ /* 0x000fe20008000000 */
[----:B------:R-:W-:Y:S01]  /*35d0*/  UMOV UR21, UR77 ;  /* 0x0000004d00157c82 */ /* 0x000fe20008000000 */
[----:B-1----:R-:W-:Y:S01]  /*35e0*/  UIADD3 UR8, UPT, UPT, UR6, 0x1d400, URZ ;  /* 0x0001d40006087890 */ /* 0x002fe2000fffe0ff */
[----:B------:R-:W-:Y:S08]  /*35f0*/  UMOV UR11, UR67 ;  /* 0x00000043000b7c82 */ /* 0x000ff00008000000 */
[----:B------:R1:W-:Y:S01]  /*3600*/  UTMALDG.4D.MULTICAST [UR8], [UR4], UR7, desc[UR14] ;  /* 0x00000e08040073b4 */ /* 0x0003e20008019807 */
[----:B------:R-:W-:Y:S01]  /*3610*/  UTMALDG.4D.MULTICAST [UR56], [UR4], UR7, desc[UR14] ;  /* 0x00000e38040073b4 */ /* 0x000fe20008019807 */
        /* <DEDUP_REMOVED lines=19> */
[----:B------:R4:W-:Y:S01]  /*3750*/  UTMALDG.4D.MULTICAST [UR16], [UR4], UR7, desc[UR14] ;  /* 0x00000e10040073b4 */ /* 0x0009e20008019807 */
[----:B-1----:R-:W-:Y:S02]  /*3760*/  UIADD3 UR8, UPT, UPT, UR6, 0x20400, URZ ;  /* 0x0002040006087890 */ /* 0x002fe4000fffe0ff */
[----:B------:R-:W-:Y:S01]  /*3770*/  UIADD3 UR6, UPT, UPT, UR22, 0x1, URZ ;  /* 0x0000000116067890 */ /* 0x000fe2000fffe0ff */
[----:B------:R-:W-:Y:S01]  /*3780*/  UMOV UR11, UR19 ;  /* 0x00000013000b7c82 */ /* 0x000fe20008000000 */
[----:B----4-:R-:W-:Y:S05]  /*3790*/  UMOV UR16, UR31 ;  /* 0x0000001f00107c82 */ /* 0x010fea0008000000 */
[----:B------:R1:W-:Y:S02]  /*37a0*/  UTMALDG.4D.MULTICAST [UR8], [UR4], UR7, desc[UR14] ;  /* 0x00000e08040073b4 */ /* 0x0003e40008019807 */
[----:B-1----:R-:W-:Y:S02]  /*37b0*/  UIADD3 UR5, UPT, UPT, UR74, 0x1, URZ ;  /* 0x000000014a057890 */ /* 0x002fe4000fffe0ff */
[----:B------:R-:W-:Y:S02]  /*37c0*/  UIADD3 UR4, UPT, UPT, UR77, 0x1, URZ ;  /* 0x000000014d047890 */ /* 0x000fe4000fffe0ff */
[----:B--2---:R-:W-:Y:S04]  /*37d0*/  UISETP.NE.AND UP1, UPT, UR5, UR76, UPT ;  /* 0x0000004c0500728c */ /* 0x004fe8000bf25270 */
[----:B------:R-:W-:Y:S06]  /*37e0*/  USEL UR5, UR5, URZ, UP1 ;  /* 0x000000ff05057287 */ /* 0x000fec0008800000 */
[----:B------:R-:W-:Y:S01]  /*37f0*/  IMAD.U32 R0, RZ, RZ, UR5 ;  /* 0x00000005ff007e24 */ /* 0x000fe2000f8e00ff */
[----:B------:R-:W-:Y:S04]  /*3800*/  @UP1 UIADD3 UR4, UPT, UPT, UR77, URZ, URZ ;  /* 0x000000ff4d041290 */ /* 0x000fe8000fffe0ff */
[----:B------:R-:W-:Y:S04]  /*3810*/  UISETP.NE.AND UP0, UPT, UR4, UR39, UPT ;  /* 0x000000270400728c */ /* 0x000fe8000bf05270 */
[----:B------:R-:W-:Y:S06]  /*3820*/  USEL UR4, UR4, URZ, UP0 ;  /* 0x000000ff04047287 */ /* 0x000fec0008000000 */
[----:B------:R-:W-:Y:S01]  /*3830*/  IMAD.U32 R42, RZ, RZ, UR4 ;  /* 0x00000004ff2a7e24 */ /* 0x000fe2000f8e00ff */
[----:B------:R-:W-:Y:S02]  /*3840*/  @UP0 UIADD3 UR6, UPT, UPT, UR22, URZ, URZ ;  /* 0x000000ff16060290 */ /* 0x000fe4000fffe0ff */
[----:B------:R-:W-:Y:S05]  /*3850*/  UISETP.NE.AND UP0, UPT, UR30, UR55, UPT ;  /* 0x000000371e00728c */ /* 0x000fea000bf05270 */
[----:B------:R-:W-:Y:S04]  /*3860*/  UMOV UR22, UR6 ;  /* 0x0000000600167c82 */ /* 0x000fe80008000000 */
[----:B---3--:R-:W-:Y:S05]  /*3870*/  BRA.U UP0, `(.L_x_28) ;  /* 0xffffffe900c87547 */ /* 0x008fea000b83ffff */
.L_x_22:
[----:B------:R-:W-:Y:S01]  /*3880*/  ULEA UR4, UR31, UR23, 0x3 ;  /* 0x000000171f047291 */ /* 0x000fe2000f8e18ff */
[----:B------:R-:W-:Y:S01]  /*3890*/  SHF.L.U32 R4, R3, 0x1f, RZ ;  /* 0x0000001f03047819 */ /* 0x000fe200000006ff */
[----:B------:R-:W-:Y:S01]  /*38a0*/  @!P1 SYNCS.ARRIVE.TRANS64.A1T0 RZ, [UR23+0x88], RZ ;  /* 0x000088ffffff99a7 */ /* 0x000fe20008100017 */
[----:B------:R-:W-:-:S06]  /*38b0*/  R2UR UR5, R40 ;  /* 0x00000000280572ca */ /* 0x000fcc00000e0000 */
[----:B--2---:R1:W2:Y:S07]  /*38c0*/  SYNCS.PHASECHK.TRANS64.TRYWAIT P0, [UR4+0x20], R4 ;  /* 0x00002004ff0075a7 */ /* 0x0042ae0008001104 */
[----:B------:R-:W-:-:S09]  /*38d0*/  UISETP.GE.AND UP0, UPT, UR5, 0x1, UPT ;  /* 0x000000010500788c */ /* 0x000fd2000bf06270 */
[----:B------:R-:W-:Y:S05]  /*38e0*/  BRA.U !UP0, `(.L_x_29) ;  /* 0x0000002108687547 */ /* 0x000fea000b800000 */
[----:B------:R-:W3:Y:S01]  /*38f0*/  LDCU.128 UR8, c[0x0][0x480] ;  /* 0x00009000ff0877ac */ /* 0x000ee20008000c00 */
        /* <DEDUP_REMOVED lines=8> */
[----:B------:R-:W4:Y:S01]  /*3980*/  LDCU.64 UR4, c[0x0][0x490] ;  /* 0x00009200ff0477ac */ /* 0x000f220008000a00 */
[----:B---3--:R-:W-:Y:S02]  /*3990*/  UIMAD.WIDE.U32 UR6, UR48, UR9, URZ ;  /* 0x00000009300672a5 */ /* 0x008fe4000f8e00ff */
        /* <DEDUP_REMOVED lines=16> */
[----:B------:R-:W-:Y:S02]  /*3aa0*/  UIADD3 UR55, UPT, UPT, UR49, UR55, URZ ;  /* 0x0000003731377290 */ /* 0x000fe4000fffe0ff */
        /* <DEDUP_REMOVED lines=9> */
[----:B----4-:R-:W-:Y:S01]  /*3b40*/  UIMAD.WIDE.U32 UR20, UR13, UR4, URZ ;  /* 0x000000040d1472a5 */ /* 0x010fe2000f8e00ff */
        /* <DEDUP_REMOVED lines=46> */
[----:B-----5:R-:W-:Y:S01]  /*3e30*/  MOV R24, UR59 ;  /* 0x0000003b00187c02 */ /* 0x020fe20008000f00 */
        /* <DEDUP_REMOVED lines=35> */
[----:B------:R-:W3:Y:S01]  /*4070*/  LDCU.64 UR6, c[0x0][0x4b0] ;  /* 0x00009600ff0677ac */ /* 0x000ee20008000a00 */
[----:B------:R-:W3:Y:S01]  /*4080*/  LDCU.64 UR4, c[0x0][0x4d0] ;  /* 0x00009a00ff0477ac */ /* 0x000ee20008000a00 */
        /* <DEDUP_REMOVED lines=9> */
[----:B-1----:R-:W-:Y:S01]  /*4120*/  IMAD.U32 R4, RZ, RZ, UR10 ;  /* 0x0000000aff047e24 */ /* 0x002fe2000f8e00ff */
[----:B---3--:R-:W-:Y:S01]  /*4130*/  UIMAD UR10, UR21, UR6, UR4 ;  /* 0x00000006150a72a4 */ /* 0x008fe2000f8e0204 */
        /* <DEDUP_REMOVED lines=29> */
[----:B------:R-:W1:Y:S01]  /*4310*/  LDCU UR38, c[0x0][0x390] ;  /* 0x00007200ff2677ac */ /* 0x000e620008000800 */
[----:B------:R-:W-:Y:S02]  /*4320*/  IMAD.U32 R30, RZ, RZ, UR4 ;  /* 0x00000004ff1e7e24 */ /* 0x000fe4000f8e00ff */
[----:B------:R-:W-:Y:S01]  /*4330*/  MOV R29, UR6 ;  /* 0x00000006001d7c02 */ /* 0x000fe20008000f00 */
[----:B------:R-:W-:Y:S01]  /*4340*/  UIMAD UR4, UR11, UR7, UR5 ;  /* 0x000000070b0472a4 */ /* 0x000fe2000f8e0205 */
[----:B------:R-:W3:Y:S05]  /*4350*/  LDCU UR39, c[0x0][0x38c] ;  /* 0x00007180ff2777ac */ /* 0x000eea0008000800 */
[----:B------:R-:W-:Y:S01]  /*4360*/  IMAD.U32 R28, RZ, RZ, UR4 ;  /* 0x00000004ff1c7e24 */ /* 0x000fe2000f8e00ff */
[----:B------:R-:W-:-:S02]  /*4370*/  UIADD3 UR75, UPT, UPT, UR50, 0x40, URZ ;  /* 0x00000040324b7890 */ /* 0x000fc4000fffe0ff */
[----:B------:R-:W-:Y:S02]  /*4380*/  UIADD3 UR67, UPT, UPT, UR50, 0x48, URZ ;  /* 0x0000004832437890 */ /* 0x000fe4000fffe0ff */
[----:B------:R-:W-:Y:S02]  /*4390*/  UIADD3 UR59, UPT, UPT, UR50, 0x50, URZ ;  /* 0x00000050323b7890 */ /* 0x000fe4000fffe0ff */
[----:B------:R-:W-:Y:S02]  /*43a0*/  UIADD3 UR51, UPT, UPT, UR50, 0x58, URZ ;  /* 0x0000005832337890 */ /* 0x000fe4000fffe0ff */
[----:B------:R-:W-:Y:S02]  /*43b0*/  UIADD3 UR43, UPT, UPT, UR50, 0x60, URZ ;  /* 0x00000060322b7890 */ /* 0x000fe4000fffe0ff */
[----:B------:R-:W-:Y:S02]  /*43c0*/  UIADD3 UR35, UPT, UPT, UR50, 0x68, URZ ;  /* 0x0000006832237890 */ /* 0x000fe4000fffe0ff */
[----:B------:R-:W-:-:S02]  /*43d0*/  UIADD3 UR27, UPT, UPT, UR50, 0x70, URZ ;  /* 0x00000070321b7890 */ /* 0x000fc4000fffe0ff */
[----:B------:R-:W-:Y:S01]  /*43e0*/  UIADD3 UR19, UPT, UPT, UR50, 0x78, URZ ;  /* 0x0000007832137890 */ /* 0x000fe2000fffe0ff */
[----:B------:R-:W-:Y:S01]  /*43f0*/  UMOV UR16, UR31 ;  /* 0x0000001f00107c82 */ /* 0x000fe20008000000 */
[----:B-1-3--:R-:W-:-:S10]  /*4400*/  UMOV UR30, UR49 ;  /* 0x00000031001e7c82 */ /* 0x00afd40008000000 */
.L_x_35:
        /* <DEDUP_REMOVED lines=8> */
.L_x_30:
[----:B------:R-:W-:Y:S11]  /*4490*/  R2UR UR4, R27 ;  /* 0x000000001b0472ca */ /* 0x000ff600000e0000 */
[----:B------:R-:W-:Y:S02]  /*44a0*/  @!UPT UIADD3 URZ, UPT, UPT, URZ, URZ, URZ ;  /* 0x000000fffffff290 */ /* 0x000fe4000fffe0ff */
[----:B------:R2:W-:Y:S01]  /*44b0*/  @!P3 SYNCS.ARRIVE.TRANS64 RZ, [UR4], R45 ;  /* 0x0000002dffffb9a7 */ /* 0x0005e20008000004 */
[----:B------:R-:W-:Y:S04]  /*44c0*/  ULOP3.LUT UR4, UR46, 0x2, URZ, 0xfc, !UPT ;  /* 0x000000022e047892 */ /* 0x000fe8000f8efcff */
[----:B------:R-:W-:Y:S09]  /*44d0*/  UISETP.NE.AND UP0, UPT, UR4, 0x2, UPT ;  /* 0x000000020400788c */ /* 0x000ff2000bf05270 */
[----:B------:R-:W-:Y:S05]  /*44e0*/  BRA.U UP0, `(.L_x_32) ;  /* 0x0000000100047547 */ /* 0x000fea000b800000 */
[----:B------:R-:W-:Y:S05]  /*44f0*/  BPT.TRAP 0x1 ;  /* 0x000000040000795c */ /* 0x000fea0000300000 */
.L_x_32:
[----:B------:R-:W-:Y:S04]  /*4500*/  BSSY.RECONVERGENT B0, `(.L_x_33) ;  /* 0x0000003000007945 */ /* 0x000fe80003800200 */
[----:B------:R-:W-:Y:S05]  /*4510*/  @P2 BRA `(.L_x_34) ;  /* 0x0000000000042947 */ /* 0x000fea0003800000 */
[----:B------:R-:W-:Y:S05]  /*4520*/  BPT.TRAP 0x1 ;  /* 0x000000040000795c */ /* 0x000fea0000300000 */
.L_x_34:
[----:B------:R-:W-:Y:S05]  /*4530*/  BSYNC.RECONVERGENT B0 ;  /* 0x0000000000007941 */ /* 0x000fea0003800200 */
.L_x_33:
[----:B------:R-:W3:Y:S01]  /*4540*/  LDCU.64 UR6, c[0x0][0x4b8] ;  /* 0x00009700ff0677ac */ /* 0x000ee20008000a00 */
[----:B------:R-:W-:Y:S02]  /*4550*/  R2UR UR20, R0 ;  /* 0x00000000001472ca */ /* 0x000fe400000e0000 */
[----:B------:R-:W-:Y:S01]  /*4560*/  R2UR UR18, R42 ;  /* 0x000000002a1272ca */ /* 0x000fe200000e0000 */
[----:B------:R-:W3:Y:S01]  /*4570*/  LDCU.64 UR4, c[0x0][0x4d8] ;  /* 0x00009b00ff0477ac */ /* 0x000ee20008000a00 */
[----:B-1----:R-:W-:Y:S02]  /*4580*/  MOV.SPILL R44, UR35 ;  /* 0x00000023002c7c02 */ /* 0x002fe40009000f00 */
        /* <DEDUP_REMOVED lines=18> */
[----:B------:R-:W-:Y:S01]  /*46b0*/  MOV.SPILL R50, UR67 ;  /* 0x0000004300327c02 */ /* 0x000fe20009000f00 */
[----:B------:R-:W-:Y:S01]  /*46c0*/  USEL UR7, URZ, 0x1, UP0 ;  /* 0x00000001ff077887 */ /* 0x000fe20008000000 */
[----:B------:R-:W-:Y:S01]  /*46d0*/  R2UR UR67, R21 ;  /* 0x00000000154372ca */ /* 0x000fe200000e0000 */
[----:B------:R-:W-:Y:S01]  /*46e0*/  ULEA UR6, UR16, UR23, 0xe ;  /* 0x0000001710067291 */ /* 0x000fe2000f8e70ff */
[----:B------:R-:W-:Y:S01]  /*46f0*/  R2UR UR68, R33 ;  /* 0x00000000214472ca */ /* 0x000fe200000e0000 */
[----:B------:R-:W-:Y:S01]  /*4700*/  UPRMT UR4, UR4, 0x40, UR5 ;  /* 0x0000004004047896 */ /* 0x000fe20008000005 */
[----:B------:R-:W-:Y:S01]  /*4710*/  R2UR UR69, R22 ;  /* 0x00000000164572ca */ /* 0x000fe200000e0000 */
[----:B------:R-:W-:Y:S01]  /*4720*/  UIADD3 UR32, UPT, UPT, UR6, 0x8800, URZ ;  /* 0x0000880006207890 */ /* 0x000fe2000fffe0ff */
[----:B------:R-:W-:Y:S01]  /*4730*/  LOP3.LUT R3, R3, UR7, RZ, 0x3c, !PT ;  /* 0x0000000703037c12 */ /* 0x000fe2000f8e3cff */
[----:B------:R-:W-:Y:S01]  /*4740*/  UPRMT UR4, UR4, 0x5410, URZ ;  /* 0x0000541004047896 */ /* 0x000fe200080000ff */
[----:B------:R-:W-:Y:S01]  /*4750*/  MOV.SPILL R55, UR47 ;  /* 0x0000002f00377c02 */ /* 0x000fe20009000f00 */
[----:B------:R-:W-:Y:S01]  /*4760*/  UIADD3 UR50, UPT, UPT, UR34, 0x20, URZ ;  /* 0x0000002022327890 */ /* 0x000fe2000fffe0ff */
[----:B------:R-:W-:Y:S01]  /*4770*/  SHF.L.U32 R0, R3, 0x1f, RZ ;  /* 0x0000001f03007819 */ /* 0x000fe200000006ff */
[----:B------:R-:W-:Y:S01]  /*4780*/  UIADD3 UR48, UPT, UPT, UR6, 0x8c00, URZ ;  /* 0x00008c0006307890 */ /* 0x000fe2000fffe0ff */
[----:B------:R-:W-:Y:S01]  /*4790*/  R2UR.FILL UR47, R55 ;  /* 0x00000000372f72ca */ /* 0x000fe200004e0000 */
[----:B------:R-:W-:Y:S01]  /*47a0*/  UMOV UR7, UR36 ;  /* 0x0000002400077c82 */ /* 0x000fe20008000000 */
[----:B------:R1:W3:Y:S01]  /*47b0*/  SYNCS.PHASECHK.TRANS64.TRYWAIT P0, [UR8+0x20], R0 ;  /* 0x00002000ff0075a7 */ /* 0x0002e20008001108 */
[----:B------:R-:W-:Y:S01]  /*47c0*/  UMOV UR52, UR7 ;  /* 0x0000000700347c82 */ /* 0x000fe20008000000 */
[----:B------:R4:W-:Y:S01]  /*47d0*/  UTMALDG.4D.IM2COL [UR32], [UR14], UR4 ;  /* 0x000000200e0073b4 */ /* 0x0009e20008058004 */
[----:B------:R-:W-:Y:S01]  /*47e0*/  UMOV UR8, UR35 ;  /* 0x0000002300087c82 */ /* 0x000fe20008000000 */
[----:B------:R-:W-:Y:S01]  /*47f0*/  UMOV UR5, UR37 ;  /* 0x0000002500057c82 */ /* 0x000fe20008000000 */
[----:B------:R-:W-:Y:S01]  /*4800*/  UMOV UR24, UR33 ;  /* 0x0000002100187c82 */ /* 0x000fe20008000000 */
[----:B------:R-:W-:Y:S01]  /*4810*/  UMOV UR51, UR8 ;  /* 0x0000000800337c82 */ /* 0x000fe20008000000 */
[----:B------:R-:W-:Y:S01]  /*4820*/  UMOV UR49, UR24 ;  /* 0x0000001800317c82 */ /* 0x000fe20008000000 */
[----:B------:R-:W-:Y:S01]  /*4830*/  UMOV UR53, UR5 ;  /* 0x0000000500357c82 */ /* 0x000fe20008000000 */
[----:B------:R-:W-:Y:S01]  /*4840*/  UIADD3 UR40, UPT, UPT, UR6, 0x9000, URZ ;  /* 0x0000900006287890 */ /* 0x000fe2000fffe0ff */
[----:B------:R5:W-:Y:S01]  /*4850*/  UTMALDG.4D.IM2COL [UR48], [UR14], UR4 ;  /* 0x000000300e0073b4 */ /* 0x000be20008058004 */
[----:B------:R-:W-:Y:S01]  /*4860*/  UMOV UR17, UR34 ;  /* 0x0000002200117c82 */ /* 0x000fe20008000000 */
[----:B------:R-:W-:Y:S01]  /*4870*/  UMOV UR41, UR24 ;  /* 0x0000001800297c82 */ /* 0x000fe20008000000 */
[----:B------:R-:W-:Y:S01]  /*4880*/  UMOV UR42, UR17 ;  /* 0x00000011002a7c82 */ /* 0x000fe20008000000 */
[----:B------:R-:W-:Y:S01]  /*4890*/  UIADD3 UR8, UPT, UPT, UR6, 0x9400, URZ ;  /* 0x0000940006087890 */ /* 0x000fe2000fffe0ff */
[----:B------:R-:W-:Y:S01]  /*48a0*/  R2UR UR25, R35 ;  /* 0x00000000231972ca */ /* 0x000fe200000e0000 */
[----:B------:R-:W-:Y:S01]  /*48b0*/  UMOV UR9, UR24 ;  /* 0x0000001800097c82 */ /* 0x000fe20008000000 */
        /* <DEDUP_REMOVED lines=22> */
[----:B------:R-:W-:Y:S02]  /*4a20*/  MOV.SPILL R46, UR39 ;  /* 0x00000027002e7c02 */ /* 0x000fe40009000f00 */
[----:B----4-:R-:W-:Y:S01]  /*4a30*/  R2UR UR35, R13 ;  /* 0x000000000d2372ca */ /* 0x010fe200000e0000 */
[----:B------:R-:W-:Y:S01]  /*4a40*/  UIADD3 UR32, UPT, UPT, UR6, 0xb800, URZ ;  /* 0x0000b80006207890 */ /* 0x000fe2000fffe0ff */
[----:B------:R-:W-:Y:S01]  /*4a50*/  R2UR UR36, R29 ;  /* 0x000000001d2472ca */ /* 0x000fe200000e0000 */
[----:B------:R-:W-:Y:S01]  /*4a60*/  UMOV UR33, UR24 ;  /* 0x0000001800217c82 */ /* 0x000fe20008000000 */
[----:B------:R-:W-:Y:S01]  /*4a70*/  R2UR UR37, R14 ;  /* 0x000000000e2572ca */ /* 0x000fe200000e0000 */
[----:B------:R-:W-:Y:S01]  /*4a80*/  UMOV UR34, UR17 ;  /* 0x0000001100227c82 */ /* 0x000fe20008000000 */
[----:B------:R-:W-:Y:S02]  /*4a90*/  R2UR.FILL UR39, R46 ;  /* 0x000000002e2772ca */ /* 0x000fe400004e0000 */
[----:B-----5:R-:W-:Y:S01]  /*4aa0*/  R2UR UR51, R19 ;  /* 0x00000000133372ca */ /* 0x020fe200000e0000 */
[----:B------:R-:W-:Y:S01]  /*4ab0*/  UIADD3 UR48, UPT, UPT, UR6, 0xa000, URZ ;  /* 0x0000a00006307890 */ /* 0x000fe2000fffe0ff */
[----:B------:R-:W-:Y:S01]  /*4ac0*/  R2UR UR52, R32 ;  /* 0x00000000203472ca */ /* 0x000fe200000e0000 */
[----:B------:R-:W-:Y:S01]  /*4ad0*/  UMOV UR50, UR17 ;  /* 0x0000001100327c82 */ /* 0x000fe20008000000 */
[----:B------:R-:W-:Y:S02]  /*4ae0*/  R2UR UR53, R20 ;  /* 0x00000000143572ca */ /* 0x000fe400000e0000 */
[----:B--2---:R-:W-:Y:S02]  /*4af0*/  MOV.SPILL R45, UR38 ;  /* 0x00000026002d7c02 */ /* 0x004fe40009000f00 */
[----:B------:R-:W-:Y:S01]  /*4b00*/  R2UR UR43, R17 ;  /* 0x00000000112b72ca */ /* 0x000fe200000e0000 */
[----:B------:R-:W-:Y:S01]  /*4b10*/  UIADD3 UR40, UPT, UPT, UR6, 0xa800, URZ ;  /* 0x0000a80006287890 */ /* 0x000fe2000fffe0ff */
[----:B------:R-:W-:Y:S02]  /*4b20*/  R2UR UR44, R31 ;  /* 0x000000001f2c72ca */ /* 0x000fe400000e0000 */
[----:B------:R-:W-:Y:S02]  /*4b30*/  R2UR UR45, R18 ;  /* 0x00000000122d72ca */ /* 0x000fe400000e0000 */
[----:B------:R-:W-:Y:S02]  /*4b40*/  R2UR.FILL UR38, R45 ;  /* 0x000000002d2672ca */ /* 0x000fe400004e0000 */
[----:B------:R-:W-:Y:S01]  /*4b50*/  MOV.SPILL R54, UR46 ;  /* 0x0000002e00367c02 */ /* 0x000fe20009000f00 */
[----:B-1----:R-:W-:Y:S01]  /*4b60*/  UIADD3 UR8, UPT, UPT, UR6, 0x9c00, URZ ;  /* 0x00009c0006087890 */ /* 0x002fe2000fffe0ff */
[----:B------:R-:W-:Y:S01]  /*4b70*/  MOV.SPILL R52, UR71 ;  /* 0x0000004700347c02 */ /* 0x000fe20009000f00 */
[----:B------:R-:W-:Y:S01]  /*4b80*/  UMOV UR10, UR67 ;  /* 0x00000043000a7c82 */ /* 0x000fe20008000000 */
[----:B------:R-:W-:Y:S01]  /*4b90*/  UMOV UR12, UR7 ;  /* 0x00000007000c7c82 */ /* 0x000fe20008000000 */
[----:B------:R-:W-:Y:S01]  /*4ba0*/  UMOV UR11, UR10 ;  /* 0x0000000a000b7c82 */ /* 0x000fe20008000000 */
[----:B------:R-:W-:Y:S01]  /*4bb0*/  UMOV UR13, UR5 ;  /* 0x00000005000d7c82 */ /* 0x000fe20008000000 */
[----:B------:R-:W-:Y:S01]  /*4bc0*/  UMOV UR10, UR21 ;  /* 0x00000015000a7c82 */ /* 0x000fe20008000000 */
[----:B------:R-:W-:Y:S01]  /*4bd0*/  UMOV UR7, UR52 ;  /* 0x0000003400077c82 */ /* 0x000fe20008000000 */
[----:B------:R-:W-:Y:S01]  /*4be0*/  R2UR UR67, R15 ;  /* 0x000000000f4372ca */ /* 0x000fe200000e0000 */
[----:B------:R1:W-:Y:S01]  /*4bf0*/  UTMALDG.4D.IM2COL [UR8], [UR14], UR4 ;  /* 0x000000080e0073b4 */ /* 0x0003e20008058004 */
[----:B------:R-:W-:Y:S01]  /*4c00*/  R2UR UR68, R30 ;  /* 0x000000001e4472ca */ /* 0x000fe200000e0000 */
[----:B------:R-:W-:Y:S01]  /*4c10*/  UIADD3 UR64, UPT, UPT, UR6, 0xb000, URZ ;  /* 0x0000b00006407890 */ /* 0x000fe2000fffe0ff */
[----:B------:R-:W-:Y:S01]  /*4c20*/  R2UR UR69, R16 ;  /* 0x00000000104572ca */ /* 0x000fe200000e0000 */
[----:B------:R-:W-:Y:S01]  /*4c30*/  UMOV UR5, UR53 ;  /* 0x0000003500057c82 */ /* 0x000fe20008000000 */
[----:B------:R-:W-:Y:S02]  /*4c40*/  MOV.SPILL R51, UR70 ;  /* 0x0000004600337c02 */ /* 0x000fe40009000f00 */
[----:B------:R-:W-:Y:S01]  /*4c50*/  MOV.SPILL R49, UR55 ;  /* 0x0000003700317c02 */ /* 0x000fe20009000f00 */
[----:B------:R2:W-:Y:S01]  /*4c60*/  UTMALDG.4D.IM2COL [UR48], [UR14], UR4 ;  /* 0x000000300e0073b4 */ /* 0x0005e20008058004 */
        /* <DEDUP_REMOVED lines=12> */
[----:B------:R-:W-:Y:S01]  /*4d30*/  UMOV UR7, UR44 ;  /* 0x0000002c00077c82 */ /* 0x000fe20008000000 */
[----:B--2---:R-:W-:Y:S02]  /*4d40*/  R2UR UR51, R11 ;  /* 0x000000000b3372ca */ /* 0x004fe400000e0000 */
[----:B------:R1:W-:Y:S01]  /*4d50*/  UTMALDG.4D.IM2COL [UR8], [UR14], UR4 ;  /* 0x000000080e0073b4 */ /* 0x0003e20008058004 */
[----:B------:R-:W-:Y:S01]  /*4d60*/  R2UR UR52, R28 ;  /* 0x000000001c3472ca */ /* 0x000fe200000e0000 */
[----:B------:R-:W-:Y:S01]  /*4d70*/  UIADD3 UR48, UPT, UPT, UR6, 0xc000, URZ ;  /* 0x0000c00006307890 */ /* 0x000fe2000fffe0ff */
[----:B------:R-:W-:Y:S01]  /*4d80*/  R2UR UR53, R12 ;  /* 0x000000000c3572ca */ /* 0x000fe200000e0000 */
[----:B------:R-:W-:Y:S01]  /*4d90*/  UMOV UR5, UR45 ;  /* 0x0000002d00057c82 */ /* 0x000fe20008000000 */
[----:B------:R2:W-:Y:S01]  /*4da0*/  UTMALDG.4D.IM2COL [UR40], [UR14], UR4 ;  /* 0x000000280e0073b4 */ /* 0x0005e20008058004 */
[----:B-1----:R-:W-:Y:S01]  /*4db0*/  UIADD3 UR8, UPT, UPT, UR6, 0xac00, URZ ;  /* 0x0000ac0006087890 */ /* 0x002fe2000fffe0ff */
[----:B------:R-:W-:Y:S01]  /*4dc0*/  UMOV UR10, UR43 ;  /* 0x0000002b000a7c82 */ /* 0x000fe20008000000 */
[----:B------:R-:W-:Y:S01]  /*4dd0*/  UMOV UR12, UR7 ;  /* 0x00000007000c7c82 */ /* 0x000fe20008000000 */
[----:B------:R-:W-:Y:S01]  /*4de0*/  UMOV UR11, UR10 ;  /* 0x0000000a000b7c82 */ /* 0x000fe20008000000 */
[----:B------:R-:W-:Y:S01]  /*4df0*/  UMOV UR13, UR5 ;  /* 0x00000005000d7c82 */ /* 0x000fe20008000000 */
[----:B------:R-:W-:Y:S01]  /*4e00*/  UMOV UR10, UR21 ;  /* 0x00000015000a7c82 */ /* 0x000fe20008000000 */
[----:B------:R-:W-:Y:S01]  /*4e10*/  UMOV UR7, UR68 ;  /* 0x0000004400077c82 */ /* 0x000fe20008000000 */
[----:B--2---:R-:W-:Y:S02]  /*4e20*/  R2UR.FILL UR43, R53 ;  /* 0x00000000352b72ca */ /* 0x004fe400004e0000 */
[----:B------:R1:W-:Y:S01]  /*4e30*/  UTMALDG.4D.IM2COL [UR8], [UR14], UR4 ;  /* 0x000000080e0073b4 */ /* 0x0003e20008058004 */
        /* <DEDUP_REMOVED lines=11> */
[----:B------:R-:W-:Y:S01]  /*4ef0*/  UMOV UR68, UR20 ;  /* 0x0000001400447c82 */ /* 0x000fe20008000000 */
[----:B------:R-:W-:Y:S01]  /*4f00*/  UMOV UR69, UR18 ;  /* 0x0000001200457c82 */ /* 0x000fe20008000000 */
        /* <DEDUP_REMOVED lines=21> */
[----:B------:R-:W-:Y:S01]  /*5060*/  UMOV UR7, 0x30000 ;  /* 0x0003000000077882 */ /* 0x000fe20000000000 */
[----:B--2---:R-:W-:Y:S02]  /*5070*/  R2UR UR51, R8 ;  /* 0x00000000083372ca */ /* 0x004fe400000e0000 */
[----:B------:R1:W-:Y:S01]  /*5080*/  UTMALDG.4D.IM2COL [UR8], [UR14], UR4 ;  /* 0x000000080e0073b4 */ /* 0x0003e20008058004 */
[----:B------:R-:W-:Y:S01]  /*5090*/  ULEA UR6, UR16, UR47, 0xd ;  /* 0x0000002f10067291 */ /* 0x000fe2000f8e68ff */
[----:B------:R-:W-:Y:S01]  /*50a0*/  UMOV UR52, UR20 ;  /* 0x0000001400347c82 */ /* 0x000fe20008000000 */
[----:B------:R-:W-:Y:S02]  /*50b0*/  UMOV UR53, UR18 ;  /* 0x0000001200357c82 */ /* 0x000fe40008000000 */
[----:B------:R-:W-:Y:S04]  /*50c0*/  ULEA UR6, UR6, UR23, 0x2 ;  /* 0x0000001706067291 */ /* 0x000fe8000f8e10ff */
[----:B------:R-:W-:Y:S02]  /*50d0*/  UIADD3 UR32, UPT, UPT, UR6, 0x19000, URZ ;  /* 0x0001900006207890 */ /* 0x000fe4000fffe0ff */
[----:B------:R-:W-:Y:S02]  /*50e0*/  UIADD3 UR64, UPT, UPT, UR6, 0x19800, URZ ;  /* 0x0001980006407890 */ /* 0x000fe4000fffe0ff */
[----:B------:R-:W-:Y:S02]  /*50f0*/  UIADD3 UR48, UPT, UPT, UR6, 0x1a000, URZ ;  /* 0x0001a00006307890 */ /* 0x000fe4000fffe0ff */
[----:B------:R-:W-:Y:S02]  /*5100*/  UIADD3 UR72, UPT, UPT, UR6, 0x1c800, URZ ;  /* 0x0001c80006487890 */ /* 0x000fe4000fffe0ff */
[----:B------:R-:W-:Y:S02]  /*5110*/  UIADD3 UR56, UPT, UPT, UR6, 0x1d800, URZ ;  /* 0x0001d80006387890 */ /* 0x000fe4000fffe0ff */
[----:B------:R-:W-:Y:S02]  /*5120*/  UIADD3 UR40, UPT, UPT, UR6, 0x1e800, URZ ;  /* 0x0001e80006287890 */ /* 0x000fe4000fffe0ff */
[----:B------:R-:W-:Y:S02]  /*5130*/  UIADD3 UR16, UPT, UPT, UR6, 0x20000, URZ ;  /* 0x0002000006107890 */ /* 0x000fe4000fffe0ff */
[----:B-1----:R-:W-:Y:S02]  /*5140*/  UIADD3 UR4, UP0, UPT, UR62, 0x180, URZ ;  /* 0x000001803e047890 */ /* 0x002fe4000ff1e0ff */
[----:B------:R-:W-:Y:S02]  /*5150*/  UIADD3 UR8, UPT, UPT, UR6, 0x18800, URZ ;  /* 0x0001880006087890 */ /* 0x000fe4000fffe0ff */
[----:B------:R-:W-:Y:S01]  /*5160*/  UIADD3.X UR5, UPT, UPT, URZ, UR63, URZ, UP0, !UPT ;  /* 0x0000003fff057290 */ /* 0x000fe200087fe4ff */
[----:B------:R-:W-:Y:S01]  /*5170*/  UMOV UR11, UR25 ;  /* 0x00000019000b7c82 */ /* 0x000fe20008000000 */
[----:B------:R-:W-:Y:S01]  /*5180*/  UMOV UR12, UR20 ;  /* 0x00000014000c7c82 */ /* 0x000fe20008000000 */
[----:B------:R-:W-:Y:S01]  /*5190*/  UMOV UR13, UR18 ;  /* 0x00000012000d7c82 */ /* 0x000fe20008000000 */
[----:B------:R-:W-:Y:S01]  /*51a0*/  UMOV UR10, UR17 ;  /* 0x00000011000a7c82 */ /* 0x000fe20008000000 */
[----:B------:R-:W-:Y:S01]  /*51b0*/  UMOV UR14, 0x0 ;  /* 0x00000000000e7882 */ /* 0x000fe20000000000 */
[----:B------:R-:W-:Y:S03]  /*51c0*/  UMOV UR15, 0x10000000 ;  /* 0x10000000000f7882 */ /* 0x000fe60000000000 */
[----:B------:R1:W-:Y:S02]  /*51d0*/  UTMALDG.4D.MULTICAST [UR8], [UR4], UR7, desc[UR14] ;  /* 0x00000e08040073b4 */ /* 0x0003e40008019807 */
[----:B-1----:R-:W-:Y:S01]  /*51e0*/  UIADD3 UR8, UPT, UPT, UR6, 0x18c00, URZ ;  /* 0x00018c0006087890 */ /* 0x002fe2000fffe0ff */
[----:B------:R-:W-:Y:S08]  /*51f0*/  UMOV UR10, UR21 ;  /* 0x00000015000a7c82 */ /* 0x000ff00008000000 */
[----:B------:R1:W-:Y:S01]  /*5200*/  UTMALDG.4D.MULTICAST [UR8], [UR4], UR7, desc[UR14] ;  /* 0x00000e08040073b4 */ /* 0x0003e20008019807 */
[----:B------:R2:W-:Y:S01]  /*5210*/  UTMALDG.4D.MULTICAST [UR32], [UR4], UR7, desc[UR14] ;  /* 0x00000e20040073b4 */ /* 0x0005e20008019807 */
[----:B-1----:R-:W-:Y:S01]  /*5220*/  UIADD3 UR8, UPT, UPT, UR6, 0x19400, URZ ;  /* 0x0001940006087890 */ /* 0x002fe2000fffe0ff */
[----:B------:R-:W-:Y:S02]  /*5230*/  UMOV UR10, UR35 ;  /* 0x00000023000a7c82 */ /* 0x000fe40008000000 */
[----:B------:R-:W-:Y:S01]  /*5240*/  UMOV UR11, UR10 ;  /* 0x0000000a000b7c82 */ /* 0x000fe20008000000 */
[----:B------:R-:W-:Y:S01]  /*5250*/  UMOV UR10, UR21 ;  /* 0x00000015000a7c82 */ /* 0x000fe20008000000 */
[----:B--2---:R-:W-:Y:S04]  /*5260*/  R2UR UR35, R7 ;  /* 0x00000000072372ca */ /* 0x004fe800000e0000 */
[----:B------:R1:W-:Y:S01]  /*5270*/  UTMALDG.4D.MULTICAST [UR8], [UR4], UR7, desc[UR14] ;  /* 0x00000e08040073b4 */ /* 0x0003e20008019807 */
[----:B------:R-:W-:Y:S01]  /*5280*/  UIADD3 UR32, UPT, UPT, UR6, 0x1a800, URZ ;  /* 0x0001a80006207890 */ /* 0x000fe2000fffe0ff */
        /* <DEDUP_REMOVED lines=29> */
[----:B--2---:R-:W-:Y:S04]  /*5460*/  R2UR.FILL UR67, R50 ;  /* 0x00000000324372ca */ /* 0x004fe800004e0000 */
        /* <DEDUP_REMOVED lines=49> */
[----:B------:R-:W-:Y:S01]  /*5780*/  UMOV UR29, UR77 ;  /* 0x0000004d001d7c82 */ /* 0x000fe20008000000 */
[----:B------:R-:W-:Y:S01]  /*5790*/  UMOV UR18, UR17 ;  /* 0x0000001100127c82 */ /* 0x000fe20008000000 */
[----:B------:R-:W-:Y:S01]  /*57a0*/  UMOV UR17, UR73 ;  /* 0x0000004900117c82 */ /* 0x000fe20008000000 */
        /* <DEDUP_REMOVED lines=29> */
[----:B--2---:R-:W-:Y:S05]  /*5980*/  UMOV UR16, UR31 ;  /* 0x0000001f00107c82 */ /* 0x004fea0008000000 */
[----:B------:R1:W-:Y:S02]  /*5990*/  UTMALDG.4D.MULTICAST [UR8], [UR4], UR7, desc[UR14] ;  /* 0x00000e08040073b4 */ /* 0x0003e40008019807 */
[----:B-1----:R-:W-:Y:S02]  /*59a0*/  UIADD3 UR5, UPT, UPT, UR76, 0x1, URZ ;  /* 0x000000014c057890 */ /* 0x002fe4000fffe0ff */
[----:B------:R-:W-:Y:S02]  /*59b0*/  UIADD3 UR4, UPT, UPT, UR77, 0x1, URZ ;  /* 0x000000014d047890 */ /* 0x000fe4000fffe0ff */
[----:B------:R-:W-:Y:S02]  /*59c0*/  UISETP.NE.AND UP1, UPT, UR5, UR39, UPT ;  /* 0x000000270500728c */ /* 0x000fe4000bf25270 */
[----:B------:R-:W-:Y:S02]  /*59d0*/  UIADD3 UR7, UPT, UPT, UR30, -0x1, URZ ;  /* 0xffffffff1e077890 */ /* 0x000fe4000fffe0ff */
[----:B------:R-:W-:Y:S06]  /*59e0*/  USEL UR5, UR5, URZ, UP1 ;  /* 0x000000ff05057287 */ /* 0x000fec0008800000 */
[----:B------:R-:W-:Y:S01]  /*59f0*/  IMAD.U32 R0, RZ, RZ, UR5 ;  /* 0x00000005ff007e24 */ /* 0x000fe2000f8e00ff */
[----:B------:R-:W-:Y:S04]  /*5a00*/  @UP1 UIADD3 UR4, UPT, UPT, UR77, URZ, URZ ;  /* 0x000000ff4d041290 */ /* 0x000fe8000fffe0ff */
[----:B------:R-:W-:Y:S04]  /*5a10*/  UISETP.NE.AND UP0, UPT, UR4, UR38, UPT ;  /* 0x000000260400728c */ /* 0x000fe8000bf05270 */
[----:B------:R-:W-:Y:S06]  /*5a20*/  USEL UR4, UR4, URZ, UP0 ;  /* 0x000000ff04047287 */ /* 0x000fec0008000000 */
[----:B------:R-:W-:Y:S01]  /*5a30*/  IMAD.U32 R42, RZ, RZ, UR4 ;  /* 0x00000004ff2a7e24 */ /* 0x000fe2000f8e00ff */
[----:B------:R-:W-:Y:S02]  /*5a40*/  @UP0 UIADD3 UR6, UPT, UPT, UR22, URZ, URZ ;  /* 0x000000ff16060290 */ /* 0x000fe4000fffe0ff */
[----:B------:R-:W-:Y:S03]  /*5a50*/  UISETP.GT.U32.AND UP0, UPT, UR30, 0x1, UPT ;  /* 0x000000011e00788c */ /* 0x000fe6000bf04070 */
[----:B------:R-:W-:Y:S02]  /*5a60*/  UMOV UR30, UR7 ;  /* 0x00000007001e7c82 */ /* 0x000fe40008000000 */
[----:B------:R-:W-:Y:S04]  /*5a70*/  UMOV UR22, UR6 ;  /* 0x0000000600167c82 */ /* 0x000fe80008000000 */
[----:B---3--:R-:W-:Y:S05]  /*5a80*/  BRA.U UP0, `(.L_x_35) ;  /* 0xffffffe900607547 */ /* 0x008fea000b83ffff */
.L_x_29:
[----:B-1----:R-:W-:Y:S01]  /*5a90*/  SHF.L.U32 R4, R2, 0x1f, RZ ;  /* 0x0000001f02047819 */ /* 0x002fe200000006ff */
[----:B------:R-:W-:-:S03]  /*5aa0*/  NOP ;  /* 0x0000000000007918 */ /* 0x000fc60000000000 */
[----:B--2---:R-:W1:Y:S02]  /*5ab0*/  SYNCS.PHASECHK.TRANS64.TRYWAIT P0, [UR23+0x90], R4 ;  /* 0x00009004ff0075a7 */ /* 0x004e640008001117 */
[----:B-1----:R-:W-:Y:S05]  /*5ac0*/  @!P0 BRA `(.L_x_36) ;  /* 0x0000006c00088947 */ /* 0x002fea0003800000 */
.L_x_133:
[----:B-1----:R-:W1:Y:S01]  /*5ad0*/  LDS.128 R4, [UR23+0xd0] ;  /* 0x0000d017ff047984 */ /* 0x002e620008000c00 */
[----:B------:R-:W-:Y:S02]  /*5ae0*/  UIADD3 UR4, UPT, UPT, UR23, 0x98, URZ ;  /* 0x0000009817047890 */ /* 0x000fe4000fffe0ff */
[----:B------:R-:W-:Y:S01]  /*5af0*/  UISETP.GE.AND UP0, UPT, UR54, 0x1, UPT ;  /* 0x000000013600788c */ /* 0x000fe2000bf06270 */
[----:B------:R-:W-:Y:S01]  /*5b00*/  @!PT LDS RZ, [RZ] ;  /* 0x00000000fffff984 */ /* 0x000fe20000000800 */
[----:B------:R-:W-:Y:S01]  /*5b10*/  @!PT LDS RZ, [RZ] ;  /* 0x00000000fffff984 */ /* 0x000fe20000000800 */
[----:B------:R-:W-:Y:S01]  /*5b20*/  @!PT LDS RZ, [RZ] ;  /* 0x00000000fffff984 */ /* 0x000fe20000000800 */
[----:B------:R-:W-:Y:S01]  /*5b30*/  @!PT LDS RZ, [RZ] ;  /* 0x00000000fffff984 */ /* 0x000fe20000000800 */
[----:B------:R2:W-:Y:S06]  /*5b40*/  MEMBAR.ALL.CTA ;  /* 0x0000000000007992 */ /* 0x0005ec0000008000 */
[----:B--2---:R-:W2:Y:S01]  /*5b50*/  FENCE.VIEW.ASYNC.S ;  /* 0x00000000000073c6 */ /* 0x004ea20000000000 */
[----:B------:R-:W-:-:S09]  /*5b60*/  UPRMT UR4, URZ, 0x654, UR4 ;  /* 0x00000654ff047896 */ /* 0x000fd20008000004 */
[----:B--2---:R-:W-:Y:S01]  /*5b70*/  SYNCS.ARRIVE.TRANS64.RED.A1T0 RZ, [UR4], RZ ;  /* 0x000000ffffff79a7 */ /* 0x004fe20008100404 */
[----:B-1----:R-:W-:-:S13]  /*5b80*/  LOP3.LUT P0, RZ, R6, 0x1, RZ, 0xc0, !PT ;  /* 0x0000000106ff7812 */ /* 0x002fda000780c0ff */
[----:B------:R-:W-:Y:S01]  /*5b90*/  VOTEU.ANY UP1, P0 ;  /* 0x0000000000ff7886 */ /* 0x000fe20000020100 */
[----:B------:R-:W-:-:S13]  /*5ba0*/  PLOP3.LUT P0, PT, PT, PT, UP1, 0x80, 0x8 ;  /* 0x000000000008781c */ /* 0x000fda0003f0f018 */
[----:B------:R-:W-:Y:S02]  /*5bb0*/  @P0 MOV R0, R4 ;  /* 0x0000000400000202 */ /* 0x000fe40000000f00 */
[----:B------:R-:W-:Y:S02]  /*5bc0*/  @P0 LOP3.LUT R4, R5, 0xffff, RZ, 0xc0, !PT ;  /* 0x0000ffff05040812 */ /* 0x000fe400078ec0ff */
[----:B------:R-:W-:Y:S02]  /*5bd0*/  @P0 R2UR UR6, R0 ;  /* 0x00000000000602ca */ /* 0x000fe400000e0000 */
[----:B------:R-:W-:-:S11]  /*5be0*/  @P0 R2UR UR5, R4 ;  /* 0x00000000040502ca */ /* 0x000fd600000e0000 */
[----:B------:R-:W-:Y:S02]  /*5bf0*/  @UP1 UMOV UR71, UR6 ;  /* 0x0000000600471c82 */ /* 0x000fe40008000000 */
[----:B------:R-:W-:Y:S01]  /*5c00*/  @UP1 UMOV UR70, UR5 ;  /* 0x0000000500461c82 */ /* 0x000fe20008000000 */
[----:B------:R-:W-:Y:S05]  /*5c10*/  BRA.U !UP0, `(.L_x_37) ;  /* 0x0000000108dc7547 */ /* 0x000fea000b800000 */
[----:B------:R-:W1:Y:S01]  /*5c20*/  LDCU.128 UR12, c[0x0][0xb10] ;  /* 0x00016200ff0c77ac */ /* 0x000e620008000c00 */
[----:B------:R-:W-:Y:S02]  /*5c30*/  R2UR UR8, R37 ;  /* 0x00000000250872ca */ /* 0x000fe400000e0000 */
[----:B------:R-:W-:Y:S01]  /*5c40*/  R2UR UR9, R38 ;  /* 0x00000000260972ca */ /* 0x000fe200000e0000 */
[----:B------:R-:W2:Y:S01]  /*5c50*/  LDCU UR19, c[0x0][0xb20] ;  /* 0x00016400ff1377ac */ /* 0x000ea20008000800 */
[----:B------:R-:W3:Y:S01]  /*5c60*/  LDCU UR18, c[0x0][0xb0c] ;  /* 0x00016180ff1277ac */ /* 0x000ee20008000800 */
[----:B------:R-:W4:Y:S01]  /*5c70*/  LDCU.64 UR16, c[0x0][0xb28] ;  /* 0x00016500ff1077ac */ /* 0x000f220008000a00 */
[----:B------:R-:W-:-:S07]  /*5c80*/  UISETP.NE.AND UP3, UPT, UR54, 0x1, UPT ;  /* 0x000000013600788c */ /* 0x000fce000bf65270 */
[----:B-1----:R-:W-:Y:S02]  /*5c90*/  UIMAD.WIDE.U32 UR4, UR8, UR15, URZ ;  /* 0x0000000f080472a5 */ /* 0x002fe4000f8e00ff */
[----:B------:R-:W-:Y:S02]  /*5ca0*/  UIMAD.WIDE.U32 UR6, UR9, UR12, URZ ;  /* 0x0000000c090672a5 */ /* 0x000fe4000f8e00ff */
[----:B------:R-:W-:Y:S02]  /*5cb0*/  UISETP.NE.AND UP0, UPT, UR14, 0x1, UPT ;  /* 0x000000010e00788c */ /* 0x000fe4000bf05270 */
[----:B------:R-:W-:Y:S01]  /*5cc0*/  UIMAD.WIDE.U32 UR10, UR70, UR15, URZ ;  /* 0x0000000f460a72a5 */ /* 0x000fe2000f8e00ff */
[----:B------:R-:W-:Y:S01]  /*5cd0*/  UMOV UR4, UR5 ;  /* 0x0000000500047c82 */ /* 0x000fe20008000000 */
[----:B---3--:R-:W-:Y:S02]  /*5ce0*/  UISETP.NE.AND UP2, UPT, UR18, 0x1, UPT ;  /* 0x000000011200788c */ /* 0x008fe4000bf45270 */
[----:B--2---:R-:W-:-:S03]  /*5cf0*/  USHF.R.U32.HI UR5, URZ, UR19, UR4 ;  /* 0x00000013ff057299 */ /* 0x004fc60008011604 */
[----:B------:R-:W-:Y:S01]  /*5d00*/  UMOV UR4, UR7 ;  /* 0x0000000700047c82 */ /* 0x000fe20008000000 */
[----:B------:R-:W-:Y:S02]  /*5d10*/  USEL UR8, UR8, UR5, !UP0 ;  /* 0x0000000508087287 */ /* 0x000fe4000c000000 */
[----:B------:R-:W-:Y:S02]  /*5d20*/  USHF.R.U32.HI UR4, URZ, UR13, UR4 ;  /* 0x0000000dff047299 */ /* 0x000fe40008011604 */
[----:B------:R-:W-:Y:S02]  /*5d30*/  UIMAD.WIDE.U32 UR6, UR71, UR12, URZ ;  /* 0x0000000c470672a5 */ /* 0x000fe4000f8e00ff */
[----:B------:R-:W-:Y:S02]  /*5d40*/  USEL UR12, UR9, UR4, !UP2 ;  /* 0x00000004090c7287 */ /* 0x000fe4000d000000 */
[----:B----4-:R-:W-:Y:S01]  /*5d50*/  UIMAD.WIDE.U32 UR4, UR8, UR16, URZ ;  /* 0x00000010080472a5 */ /* 0x010fe2000f8e00ff */
[----:B------:R-:W-:Y:S01]  /*5d60*/  UMOV UR9, UR11 ;  /* 0x0000000b00097c82 */ /* 0x000fe20008000000 */
[----:B------:R-:W-:-:S02]  /*5d70*/  UIMAD.WIDE.U32 UR10, UR12, UR16, URZ ;  /* 0x000000100c0a72a5 */ /* 0x000fc4000f8e00ff */
[----:B------:R-:W-:-:S03]  /*5d80*/  USHF.R.U32.HI UR9, URZ, UR19, UR9 ;  /* 0x00000013ff097299 */ /* 0x000fc60008011609 */
[----:B------:R-:W-:Y:S01]  /*5d90*/  UMOV UR4, UR5 ;  /* 0x0000000500047c82 */ /* 0x000fe20008000000 */
[----:B------:R-:W-:Y:S01]  /*5da0*/  UMOV UR6, UR7 ;  /* 0x0000000700067c82 */ /* 0x000fe20008000000 */
[----:B------:R-:W-:Y:S01]  /*5db0*/  @UP3 USHF.R.U32.HI UR8, URZ, UR17, UR4 ;  /* 0x00000011ff083299 */ /* 0x000fe20008011604 */
[----:B------:R-:W-:Y:S01]  /*5dc0*/  UMOV UR5, UR11 ;  /* 0x0000000b00057c82 */ /* 0x000fe20008000000 */
[----:B------:R-:W-:Y:S02]  /*5dd0*/  USHF.R.U32.HI UR13, URZ, UR13, UR6 ;  /* 0x0000000dff0d7299 */ /* 0x000fe40008011606 */
[----:B------:R-:W-:Y:S02]  /*5de0*/  USEL UR4, UR70, UR9, !UP0 ;  /* 0x0000000946047287 */ /* 0x000fe4000c000000 */
[----:B------:R-:W-:Y:S02]  /*5df0*/  @UP3 USHF.R.U32.HI UR12, URZ, UR17, UR5 ;  /* 0x00000011ff0c3299 */ /* 0x000fe40008011605 */
[----:B------:R-:W-:-:S02]  /*5e00*/  UIMAD UR6, UR54, UR8, URZ ;  /* 0x00000008360672a4 */ /* 0x000fc4000f8e02ff */
[----:B------:R-:W-:Y:S02]  /*5e10*/  USEL UR5, UR71, UR13, !UP2 ;  /* 0x0000000d47057287 */ /* 0x000fe4000d000000 */
[----:B------:R-:W-:Y:S02]  /*5e20*/  UIMAD UR8, UR54, UR12, URZ ;  /* 0x0000000c360872a4 */ /* 0x000fe4000f8e02ff */
[----:B------:R-:W-:Y:S02]  /*5e30*/  UISETP.GE.AND UP0, UPT, UR4, UR6, UPT ;  /* 0x000000060400728c */ /* 0x000fe4000bf06270 */
[----:B------:R-:W-:Y:S02]  /*5e40*/  UIMAD.WIDE.U32 UR6, UR4, UR16, URZ ;  /* 0x00000010040672a5 */ /* 0x000fe4000f8e00ff */
[----:B------:R-:W-:Y:S02]  /*5e50*/  UISETP.GE.OR UP0, UPT, UR5, UR8, UP0 ;  /* 0x000000080500728c */ /* 0x000fe40008706670 */
[----:B------:R-:W-:-:S02]  /*5e60*/  UIMAD.WIDE.U32 UR8, UR5, UR16, URZ ;  /* 0x00000010050872a5 */ /* 0x000fc4000f8e00ff */
[----:B------:R-:W-:Y:S01]  /*5e70*/  UIADD3 UR10, UPT, UPT, -UR4, URZ, URZ ;  /* 0x000000ff040a7290 */ /* 0x000fe2000fffe1ff */
[----:B------:R-:W-:Y:S02]  /*5e80*/  UMOV UR6, UR7 ;  /* 0x0000000700067c82 */ /* 0x000fe40008000000 */
[----:B------:R-:W-:Y:S02]  /*5e90*/  USHF.R.U32.HI UR6, URZ, UR17, UR6 ;  /* 0x00000011ff067299 */ /* 0x000fe40008011606 */
[----:B------:R-:W-:Y:S02]  /*5ea0*/  UIMAD UR10, UR14, UR10, UR70 ;  /* 0x0000000a0e0a72a4 */ /* 0x000fe4000f8e0246 */
[----:B------:R-:W-:Y:S01]  /*5eb0*/  USEL UR6, UR4, UR6, !UP3 ;  /* 0x0000000604067287 */ /* 0x000fe2000d800000 */
[----:B------:R-:W-:Y:S01]  /*5ec0*/  @!UP0 UMOV UR7, UR9 ;  /* 0x0000000900078c82 */ /* 0x000fe20008000000 */
[----:B------:R-:W-:Y:S02]  /*5ed0*/  UIADD3 UR9, UPT, UPT, -UR5, URZ, URZ ;  /* 0x000000ff05097290 */ /* 0x000fe4000fffe1ff */
[----:B------:R-:W-:-:S02]  /*5ee0*/  @!UP0 USHF.R.U32.HI UR7, URZ, UR17, UR7 ;  /* 0x00000011ff078299 */ /* 0x000fc40008011607 */
[----:B------:R-:W-:Y:S02]  /*5ef0*/  UIADD3 UR8, UPT, UPT, -UR6, URZ, URZ ;  /* 0x000000ff06087290 */ /* 0x000fe4000fffe1ff */
[----:B------:R-:W-:Y:S02]  /*5f00*/  @!UP0 USEL UR7, UR5, UR7, !UP3 ;  /* 0x0000000705078287 */ /* 0x000fe4000d800000 */
[----:B------:R-:W-:Y:S02]  /*5f10*/  UIMAD UR8, UR54, UR8, UR4 ;  /* 0x00000008360872a4 */ /* 0x000fe4000f8e0204 */
[----:B------:R-:W-:Y:S02]  /*5f20*/  @!UP0 UIADD3 UR6, UPT, UPT, UR6, -UR7, URZ ;  /* 0x8000000706068290 */ /* 0x000fe4000fffe0ff */
[----:B------:R-:W-:Y:S02]  /*5f30*/  @!UP0 UIMAD UR7, UR8, UR12, UR7 ;  /* 0x0000000c080782a4 */ /* 0x000fe4000f8e0207 */
[----:B------:R-:W-:-:S02]  /*5f40*/  @!UP0 UIMAD UR4, UR54, UR6, UR5 ;  /* 0x00000006360482a4 */ /* 0x000fc4000f8e0205 */
[----:B------:R-:W-:Y:S02]  /*5f50*/  UIMAD UR6, UR18, UR9, UR71 ;  /* 0x00000009120672a4 */ /* 0x000fe4000f8e0247 */
[----:B------:R-:W-:Y:S01]  /*5f60*/  UIMAD UR70, UR4, UR14, UR10 ;  /* 0x0000000e044672a4 */ /* 0x000fe2000f8e020a */
[----:B------:R-:W-:Y:S02]  /*5f70*/  @!UP0 UMOV UR5, UR7 ;  /* 0x0000000700058c82 */ /* 0x000fe40008000000 */
[----:B------:R-:W-:-:S12]  /*5f80*/  UIMAD UR71, UR5, UR18, UR6 ;  /* 0x00000012054772a4 */ /* 0x000fd8000f8e0206 */
.L_x_37:
[----:B------:R-:W1:Y:S02]  /*5f90*/  LDCU UR4, c[0x0][0xb30] ;  /* 0x00016600ff0477ac */ /* 0x000e640008000800 */
[----:B-1----:R-:W-:-:S09]  /*5fa0*/  UISETP.NE.AND UP0, UPT, UR4, 0x1, UPT ;  /* 0x000000010400788c */ /* 0x002fd2000bf05270 */
[----:B------:R-:W-:Y:S05]  /*5fb0*/  BRA.U UP0, `(.L_x_38) ;  /* 0x0000000100447547 */ /* 0x000fea000b800000 */
[----:B------:R-:W1:Y:S01]  /*5fc0*/  LDCU.128 UR8, c[0x0][0xb10] ;  /* 0x00016200ff0877ac */ /* 0x000e620008000c00 */
[----:B------:R-:W2:Y:S01]  /*5fd0*/  LDCU UR12, c[0x0][0xb0c] ;  /* 0x00016180ff0c77ac */ /* 0x000ea20008000800 */
[----:B------:R-:W3:Y:S01]  /*5fe0*/  LDCU UR13, c[0x0][0xb20] ;  /* 0x00016400ff0d77ac */ /* 0x000ee20008000800 */
[----:B-1----:R-:W-:Y:S02]  /*5ff0*/  UIMAD.WIDE.U32 UR6, UR71, UR8, URZ ;  /* 0x00000008470672a5 */ /* 0x002fe4000f8e00ff */
[----:B------:R-:W-:Y:S02]  /*6000*/  UIMAD.WIDE.U32 UR4, UR70, UR11, URZ ;  /* 0x0000000b460472a5 */ /* 0x000fe4000f8e00ff */
[----:B--2---:R-:W-:Y:S02]  /*6010*/  UISETP.NE.AND UP2, UPT, UR12, 0x1, UPT ;  /* 0x000000010c00788c */ /* 0x004fe4000bf45270 */
[----:B------:R-:W-:Y:S01]  /*6020*/  UISETP.NE.AND UP0, UPT, UR10, 0x1, UPT ;  /* 0x000000010a00788c */ /* 0x000fe2000bf05270 */
[----:B------:R-:W-:-:S02]  /*6030*/  UMOV UR6, UR7 ;  /* 0x0000000700067c82 */ /* 0x000fc40008000000 */
[----:B------:R-:W-:Y:S01]  /*6040*/  UMOV UR4, UR5 ;  /* 0x0000000500047c82 */ /* 0x000fe20008000000 */
[----:B------:R-:W-:Y:S02]  /*6050*/  USHF.R.U32.HI UR6, URZ, UR9, UR6 ;  /* 0x00000009ff067299 */ /* 0x000fe40008011606 */
[----:B---3--:R-:W-:Y:S02]  /*6060*/  USHF.R.U32.HI UR4, URZ, UR13, UR4 ;  /* 0x0000000dff047299 */ /* 0x008fe40008011604 */
[----:B------:R-:W-:Y:S02]  /*6070*/  USEL UR5, UR71, UR6, !UP2 ;  /* 0x0000000647057287 */ /* 0x000fe4000d000000 */
[----:B------:R-:W-:-:S04]  /*6080*/  USEL UR4, UR70, UR4, !UP0 ;  /* 0x0000000446047287 */ /* 0x000fc8000c000000 */
[----:B------:R-:W-:Y:S02]  /*6090*/  UIADD3 UR6, UPT, UPT, UR5, -UR4, URZ ;  /* 0x8000000405067290 */ /* 0x000fe4000fffe0ff */
[----:B------:R-:W-:Y:S02]  /*60a0*/  UIADD3 UR4, UPT, UPT, -UR5, UR4, URZ ;  /* 0x0000000405047290 */ /* 0x000fe4000fffe1ff */
[----:B------:R-:W-:Y:S02]  /*60b0*/  UIMAD UR70, UR6, UR10, UR70 ;  /* 0x0000000a064672a4 */ /* 0x000fe4000f8e0246 */
[----:B------:R-:W-:-:S12]  /*60c0*/  UIMAD UR71, UR4, UR12, UR71 ;  /* 0x0000000c044772a4 */ /* 0x000fd8000f8e0247 */
.L_x_38:
[----:B------:R-:W-:Y:S01]  /*60d0*/  R2UR UR5, R68 ;  /* 0x00000000440572ca */ /* 0x000fe200000e0000 */
[----:B------:R-:W-:Y:S01]  /*60e0*/  UMOV UR30, UR55 ;  /* 0x00000037001e7c82 */ /* 0x000fe20008000000 */
[----:B------:R-:W-:Y:S02]  /*60f0*/  R2UR UR4, R67 ;  /* 0x00000000430472ca */ /* 0x000fe400000e0000 */
[----:B------:R-:W-:Y:S02]  /*6100*/  PLOP3.LUT P1, PT, PT, PT, PT, 0x80, 0x8 ;  /* 0x000000000008781c */ /* 0x000fe40003f2f070 */
[----:B------:R-:W-:-:S07]  /*6110*/  LOP3.LUT R2, R2, 0x1, RZ, 0x3c, !PT ;  /* 0x0000000102027812 */ /* 0x000fce00078e3cff */
[----:B------:R-:W-:Y:S02]  /*6120*/  UIADD3 UR49, UPT, UPT, UR71, UR5, URZ ;  /* 0x0000000547317290 */ /* 0x000fe4000fffe0ff */
[----:B------:R-:W-:Y:S01]  /*6130*/  UIADD3 UR21, UPT, UPT, UR70, UR4, URZ ;  /* 0x0000000446157290 */ /* 0x000fe2000fffe0ff */
[----:B------:R-:W-:Y:S11]  /*6140*/  BRA.U UP1, `(.L_x_39) ;  /* 0xffffffb501787547 */ /* 0x000ff6000b83ffff */
[----:B------:R-:W-:Y:S01]  /*6150*/  UIADD3 UR23, UPT, UPT, UR23, 0x20, URZ ;  /* 0x0000002017177890 */ /* 0x000fe2000fffe0ff */
[----:B------:R-:W-:-:S03]  /*6160*/  SHF.L.U32 R2, R3, 0x1f, RZ ;  /* 0x0000001f03027819 */ /* 0x000fc600000006ff */
[----:B------:R-:W-:-:S09]  /*6170*/  ULEA UR4, UR31, UR23, 0x3 ;  /* 0x000000171f047291 */ /* 0x000fd2000f8e18ff */
[----:B------:R-:W1:Y:S02]  /*6180*/  SYNCS.PHASECHK.TRANS64.TRYWAIT P0, [UR4], R2 ;  /* 0x00000002ff0075a7 */ /* 0x000e640008001104 */
[----:B-1----:R-:W-:Y:S05]  /*6190*/  @!P0 BRA `(.L_x_40) ;  /* 0x00000064006c8947 */ /* 0x002fea0003800000 */
.L_x_135:
[----:B------:R-:W-:-:S04]  /*61a0*/  UIADD3 UR4, UPT, UPT, UR31, 0x1, URZ ;  /* 0x000000011f047890 */ /* 0x000fc8000fffe0ff */
[----:B------:R-:W-:-:S04]  /*61b0*/  UISETP.NE.AND UP0, UPT, UR4, 0x4, UPT ;  /* 0x000000040400788c */ /* 0x000fc8000bf05270 */
[----:B------:R-:W-:Y:S02]  /*61c0*/  USEL UR6, URZ, 0x1, UP0 ;  /* 0x00000001ff067887 */ /* 0x000fe40008000000 */
[----:B------:R-:W-:-:S04]  /*61d0*/  USEL UR4, UR4, URZ, UP0 ;  /* 0x000000ff04047287 */ /* 0x000fc80008000000 */
[----:B------:R-:W-:Y:S01]  /*61e0*/  ULEA UR5, UR4, UR23, 0x3 ;  /* 0x0000001704057291 */ /* 0x000fe2000f8e18ff */
[----:B-1----:R-:W-:-:S04]  /*61f0*/  LOP3.LUT R2, R3, UR6, RZ, 0x3c, !PT ;  /* 0x0000000603027c12 */ /* 0x002fc8000f8e3cff */
[----:B------:R-:W-:-:S04]  /*6200*/  SHF.L.U32 R3, R2, 0x1f, RZ ;  /* 0x0000001f02037819 */ /* 0x000fc800000006ff */
[----:B------:R-:W1:Y:S02]  /*6210*/  SYNCS.PHASECHK.TRANS64.TRYWAIT P0, [UR5], R3 ;  /* 0x00000003ff0075a7 */ /* 0x000e640008001105 */
[----:B-1----:R-:W-:Y:S05]  /*6220*/  @!P0 BRA `(.L_x_41) ;  /* 0x0000006400608947 */ /* 0x002fea0003800000 */
.L_x_137:
[----:B------:R-:W-:-:S04]  /*6230*/  UIADD3 UR4, UPT, UPT, UR4, 0x1, URZ ;  /* 0x0000000104047890 */ /* 0x000fc8000fffe0ff */
[----:B------:R-:W-:-:S04]  /*6240*/  UISETP.NE.AND UP0, UPT, UR4, 0x4, UPT ;  /* 0x000000040400788c */ /* 0x000fc8000bf05270 */
[----:B------:R-:W-:Y:S02]  /*6250*/  USEL UR6, URZ, 0x1, UP0 ;  /* 0x00000001ff067887 */ /* 0x000fe40008000000 */
[----:B------:R-:W-:-:S04]  /*6260*/  USEL UR4, UR4, URZ, UP0 ;  /* 0x000000ff04047287 */ /* 0x000fc80008000000 */
[----:B------:R-:W-:Y:S01]  /*6270*/  ULEA UR5, UR4, UR23, 0x3 ;  /* 0x0000001704057291 */ /* 0x000fe2000f8e18ff */
[----:B------:R-:W-:-:S04]  /*6280*/  LOP3.LUT R2, R2, UR6, RZ, 0x3c, !PT ;  /* 0x0000000602027c12 */ /* 0x000fc8000f8e3cff */
[----:B-1----:R-:W-:-:S04]  /*6290*/  SHF.L.U32 R3, R2, 0x1f, RZ ;  /* 0x0000001f02037819 */ /* 0x002fc800000006ff */
[----:B------:R-:W1:Y:S02]  /*62a0*/  SYNCS.PHASECHK.TRANS64.TRYWAIT P0, [UR5], R3 ;  /* 0x00000003ff0075a7 */ /* 0x000e640008001105 */
[----:B-1----:R-:W-:Y:S05]  /*62b0*/  @!P0 BRA `(.L_x_42) ;  /* 0x0000006400548947 */ /* 0x002fea0003800000 */
.L_x_139:
[----:B------:R-:W-:-:S04]  /*62c0*/  UIADD3 UR4, UPT, UPT, UR4, 0x1, URZ ;  /* 0x0000000104047890 */ /* 0x000fc8000fffe0ff */
[----:B------:R-:W-:-:S04]  /*62d0*/  UISETP.NE.AND UP0, UPT, UR4, 0x4, UPT ;  /* 0x000000040400788c */ /* 0x000fc8000bf05270 */
[----:B------:R-:W-:Y:S02]  /*62e0*/  USEL UR5, URZ, 0x1, UP0 ;  /* 0x00000001ff057887 */ /* 0x000fe40008000000 */
[----:B------:R-:W-:-:S04]  /*62f0*/  USEL UR4, UR4, URZ, UP0 ;  /* 0x000000ff04047287 */ /* 0x000fc80008000000 */
[----:B------:R-:W-:Y:S01]  /*6300*/  ULEA UR4, UR4, UR23, 0x3 ;  /* 0x0000001704047291 */ /* 0x000fe2000f8e18ff */
[----:B------:R-:W-:-:S04]  /*6310*/  LOP3.LUT R2, R2, UR5, RZ, 0x3c, !PT ;  /* 0x0000000502027c12 */ /* 0x000fc8000f8e3cff */
[----:B------:R-:W-:Y:S01]  /*6320*/  SHF.L.U32 R2, R2, 0x1f, RZ ;  /* 0x0000001f02027819 */ /* 0x000fe200000006ff */
[----:B-1----:R-:W-:-:S07]  /*6330*/  IMAD.U32 R0, RZ, RZ, UR4 ;  /* 0x00000004ff007e24 */ /* 0x002fce000f8e00ff */
.L_x_43:
[----:B-1----:R1:W2:Y:S02]  /*6340*/  SYNCS.PHASECHK.TRANS64.TRYWAIT P0, [R0+URZ], R2 ;  /* 0x00000002000075a7 */ /* 0x0022a400080011ff */
[----:B--2---:R-:W-:Y:S05]  /*6350*/  @!P0 NANOSLEEP.SYNCS 0x989680 ;  /* 0x009896800000895d */ /* 0x004fea0003900000 */
[----:B------:R-:W2:Y:S02]  /*6360*/  @!P0 SYNCS.PHASECHK.TRANS64 P0, [R0+URZ], R2 ;  /* 0x00000002000085a7 */ /* 0x000ea400080010ff */
[----:B--2---:R-:W-:Y:S05]  /*6370*/  @P0 EXIT ;  /* 0x000000000000094d */ /* 0x004fea0003800000 */
[----:B------:R-:W-:Y:S05]  /*6380*/  BRA `(.L_x_43) ;  /* 0xfffffffc00ec7947 */ /* 0x000fea000383ffff */
.L_x_21:
[----:B------:R-:W2:Y:S02]  /*6390*/  S2UR UR4, SR_CgaCtaId ;  /* 0x00000000000479c3 */ /* 0x000ea40000008800 */
[----:B--2---:R-:W-:-:S04]  /*63a0*/  UISETP.NE.AND UP0, UPT, UR4, URZ, UPT ;  /* 0x000000ff0400728c */ /* 0x004fc8000bf05270 */
[----:B------:R-:W-:-:S09]  /*63b0*/  UISETP.NE.OR UP0, UPT, UR18, 0x1, UP0 ;  /* 0x000000011200788c */ /* 0x000fd20008705670 */
[----:B------:R-:W-:Y:S05]  /*63c0*/  BRA.U UP0, `(.L_x_44) ;  /* 0x0000000100b47547 */ /* 0x000fea000b800000 */
[----:B------:R-:W2:Y:S01]  /*63d0*/  S2UR UR5, SR_CgaCtaId ;  /* 0x00000000000579c3 */ /* 0x000ea20000008800 */
[----:B------:R-:W-:Y:S01]  /*63e0*/  UMOV UR4, 0x400 ;  /* 0x0000040000047882 */ /* 0x000fe20000000000 */
[----:B------:R-:W-:Y:S01]  /*63f0*/  HFMA2 R3, -RZ, RZ, 0, 5.9604644775390625e-08 ;  /* 0x00000001ff037431 */ /* 0x000fe200000001ff */
[----:B------:R-:W-:Y:S01]  /*6400*/  ISETP.GE.U32.AND P0, PT, R0, 0x2, PT ;  /* 0x000000020000780c */ /* 0x000fe20003f06070 */
[----:B------:R-:W-:Y:S01]  /*6410*/  IMAD.MOV.U32 R8, RZ, RZ, RZ ;  /* 0x000000ffff087224 */ /* 0x000fe200078e00ff */
[----:B--2---:R-:W-:-:S04]  /*6420*/  ULEA UR4, UR5, UR4, 0x18 ;  /* 0x0000000405047291 */ /* 0x004fc8000f8ec0ff */
[----:B------:R-:W-:Y:S02]  /*6430*/  UIADD3 UR5, UPT, UPT, UR4, 0x98, URZ ;  /* 0x0000009804057890 */ /* 0x000fe4000fffe0ff */
[----:B------:R-:W-:Y:S02]  /*6440*/  UIADD3 UR8, UPT, UPT, UR4, 0x90, URZ ;  /* 0x0000009004087890 */ /* 0x000fe4000fffe0ff */
[----:B------:R-:W-:-:S12]  /*6450*/  UPRMT UR5, URZ, 0x654, UR5 ;  /* 0x00000654ff057896 */ /* 0x000fd80008000005 */
.L_x_47:
[----:B------:R-:W-:Y:S01]  /*6460*/  SHF.L.U32 R6, R3, 0x1f, RZ ;  /* 0x0000001f03067819 */ /* 0x000fe200000006ff */
[----:B------:R-:W-:Y:S02]  /*6470*/  IMAD.U32 R4, RZ, RZ, UR8 ;  /* 0x00000008ff047e24 */ /* 0x000fe4000f8e00ff */
[----:B------:R-:W-:Y:S01]  /*6480*/  @!P0 IMAD.MOV.U32 R5, RZ, RZ, 0x10 ;  /* 0x00000010ff058424 */ /* 0x000fe200078e00ff */
[----:B------:R-:W2:Y:S02]  /*6490*/  SYNCS.PHASECHK.TRANS64.TRYWAIT P1, [UR4+0x98], R6 ;  /* 0x00009806ff0075a7 */ /* 0x000ea40008021104 */
[----:B------:R-:W-:-:S04]  /*64a0*/  PRMT R4, R0, 0x654, R4 ;  /* 0x0000065400047816 */ /* 0x000fc80000000004 */
[----:B------:R-:W-:Y:S01]  /*64b0*/  SEL R2, R4, R2, !P0 ;  /* 0x0000000204027207 */ /* 0x000fe20004000000 */
[----:B--2---:R-:W-:Y:S06]  /*64c0*/  @!P1 BRA `(.L_x_45) ;  /* 0x0000006000e89947 */ /* 0x004fec0003800000 */
.L_x_141:
[----:B------:R-:W-:Y:S01]  /*64d0*/  UIADD3 UR6, UPT, UPT, UR4, 0xd0, URZ ;  /* 0x000000d004067890 */ /* 0x000fe2000fffe0ff */
[----:B------:R3:W-:Y:S01]  /*64e0*/  @!P0 SYNCS.ARRIVE.TRANS64.RED RZ, [R2+URZ], R5 ;  /* 0x0000000502ff89a7 */ /* 0x0007e200080004ff */
[----:B------:R-:W-:Y:S01]  /*64f0*/  UIADD3 UR7, UPT, UPT, UR4, 0x90, URZ ;  /* 0x0000009004077890 */ /* 0x000fe2000fffe0ff */
[----:B------:R-:W-:-:S08]  /*6500*/  LOP3.LUT R3, R3, 0x1, RZ, 0x3c, !PT ;  /* 0x0000000103037812 */ /* 0x000fd000078e3cff */
[----:B------:R-:W-:Y:S06]  /*6510*/  UGETNEXTWORKID.BROADCAST [UR6], [UR7] ;  /* 0x00000000060073ca */ /* 0x000fec0008000100 */
[----:B---3--:R-:W-:-:S04]  /*6520*/  SHF.L.U32 R5, R8, 0x1f, RZ ;  /* 0x0000001f08057819 */ /* 0x008fc800000006ff */
[----:B------:R-:W3:Y:S02]  /*6530*/  SYNCS.PHASECHK.TRANS64.TRYWAIT P1, [UR4+0x90], R5 ;  /* 0x00009005ff0075a7 */ /* 0x000ee40008021104 */
[----:B---3--:R-:W-:Y:S05]  /*6540*/  @!P1 BRA `(.L_x_46) ;  /* 0x0000006000e09947 */ /* 0x008fea0003800000 */
.L_x_143:
[----:B--2---:R-:W2:Y:S01]  /*6550*/  LDS.128 R4, [UR4+0xd0] ;  /* 0x0000d004ff047984 */ /* 0x004ea20008000c00 */
[----:B------:R-:W-:Y:S01]  /*6560*/  LOP3.LUT R8, R8, 0x1, RZ, 0x3c, !PT ;  /* 0x0000000108087812 */ /* 0x000fe200078e3cff */
[----:B------:R-:W-:Y:S01]  /*6570*/  @!PT LDS RZ, [RZ] ;  /* 0x00000000fffff984 */ /* 0x000fe20000000800 */
[----:B------:R-:W-:Y:S01]  /*6580*/  @!PT LDS RZ, [RZ] ;  /* 0x00000000fffff984 */ /* 0x000fe20000000800 */
[----:B------:R-:W-:Y:S01]  /*6590*/  @!PT LDS RZ, [RZ] ;  /* 0x00000000fffff984 */ /* 0x000fe20000000800 */
[----:B------:R-:W-:Y:S01]  /*65a0*/  @!PT LDS RZ, [RZ] ;  /* 0x00000000fffff984 */ /* 0x000fe20000000800 */
[----:B------:R3:W-:Y:S06]  /*65b0*/  MEMBAR.ALL.CTA ;  /* 0x0000000000007992 */ /* 0x0007ec0000008000 */
[----:B---3--:R-:W3:Y:S02]  /*65c0*/  FENCE.VIEW.ASYNC.S ;  /* 0x00000000000073c6 */ /* 0x008ee40000000000 */
[----:B---3--:R-:W-:Y:S01]  /*65d0*/  SYNCS.ARRIVE.TRANS64.RED.A1T0 RZ, [UR5], RZ ;  /* 0x000000ffffff79a7 */ /* 0x008fe20008100405 */
[----:B--2---:R-:W-:-:S13]  /*65e0*/  LOP3.LUT P1, RZ, R6, 0x1, RZ, 0xc0, !PT ;  /* 0x0000000106ff7812 */ /* 0x004fda000782c0ff */
[----:B------:R-:W-:Y:S05]  /*65f0*/  @P1 BRA `(.L_x_47) ;  /* 0xfffffffc00981947 */ /* 0x000fea000383ffff */
[----:B------:R-:W-:-:S04]  /*6600*/  SHF.L.U32 R0, R3, 0x1f, RZ ;  /* 0x0000001f03007819 */ /* 0x000fc800000006ff */
[----:B------:R-:W2:Y:S02]  /*6610*/  SYNCS.PHASECHK.TRANS64 P0, [UR4+0x98], R0 ;  /* 0x00009800ff0075a7 */ /* 0x000ea40008001004 */
[----:B-12---:R-:W-:Y:S05]  /*6620*/  @P0 EXIT ;  /* 0x000000000000094d */ /* 0x006fea0003800000 */
[----:B------:R-:W-:-:S07]  /*6630*/  MOV R0, UR4 ;  /* 0x0000000400007c02 */ /* 0x000fce0008000f00 */
.L_x_48:
[----:B-1----:R-:W-:-:S04]  /*6640*/  SHF.L.U32 R2, R3, 0x1f, RZ ;  /* 0x0000001f03027819 */ /* 0x002fc800000006ff */
[----:B------:R1:W2:Y:S03]  /*6650*/  SYNCS.PHASECHK.TRANS64.TRYWAIT P0, [R0+URZ+0x98], R2 ;  /* 0x00009802000075a7 */ /* 0x0002a600080011ff */
[----:B--2---:R-:W-:Y:S05]  /*6660*/  @!P0 NANOSLEEP.SYNCS 0x989680 ;  /* 0x009896800000895d */ /* 0x004fea0003900000 */
[----:B------:R-:W2:Y:S02]  /*6670*/  @!P0 SYNCS.PHASECHK.TRANS64 P0, [R0+URZ+0x98], R2 ;  /* 0x00009802000085a7 */ /* 0x000ea400080010ff */
[----:B--2---:R-:W-:Y:S05]  /*6680*/  @P0 EXIT ;  /* 0x000000000000094d */ /* 0x004fea0003800000 */
[----:B------:R-:W-:Y:S05]  /*6690*/  BRA `(.L_x_48) ;  /* 0xfffffffc00e87947 */ /* 0x000fea000383ffff */
.L_x_44:
[----:B------:R-:W-:Y:S05]  /*66a0*/  BRA.U UP4, `(.L_x_49) ;  /* 0x00000011040c7547 */ /* 0x000fea000b800000 */
[----:B------:R-:W2:Y:S01]  /*66b0*/  S2UR UR7, SR_CgaCtaId ;  /* 0x00000000000779c3 */ /* 0x000ea20000008800 */
[----:B------:R-:W-:Y:S01]  /*66c0*/  UMOV UR4, 0x40 ;  /* 0x0000004000047882 */ /* 0x000fe20000000000 */
[----:B------:R-:W-:Y:S01]  /*66d0*/  NOP ;  /* 0x0000000000007918 */ /* 0x000fe20000000000 */
[----:B------:R-:W-:Y:S01]  /*66e0*/  UMOV UR6, 0x400 ;  /* 0x0000040000067882 */ /* 0x000fe20000000000 */
[----:B--2---:R-:W-:Y:S02]  /*66f0*/  ULEA UR5, UR7, UR4, 0x18 ;  /* 0x0000000407057291 */ /* 0x004fe4000f8ec0ff */
[----:B------:R-:W-:-:S07]  /*6700*/  ULEA UR6, UR7, UR6, 0x18 ;  /* 0x0000000607067291 */ /* 0x000fce000f8ec0ff */
[----:B------:R-:W2:Y:S02]  /*6710*/  LDS.U8 R0, [UR5+0x1c] ;  /* 0x00001c05ff007984 */ /* 0x000ea40008000000 */
[----:B--2---:R-:W-:-:S13]  /*6720*/  ISETP.NE.AND P0, PT, R0, RZ, PT ;  /* 0x000000ff0000720c */ /* 0x004fda0003f05270 */
[----:B------:R-:W-:Y:S05]  /*6730*/  @P0 BRA `(.L_x_50) ;  /* 0x0000000000580947 */ /* 0x000fea0003800000 */
[----:B------:R-:W-:-:S13]  /*6740*/  ELECT P0, URZ, PT ;  /* 0x0000000000ff782f */ /* 0x000fda0003800000 */
[----:B------:R-:W-:Y:S05]  /*6750*/  @!P0 BRA `(.L_x_51) ;  /* 0x0000000000608947 */ /* 0x000fea0003800000 */
[----:B------:R-:W-:Y:S01]  /*6760*/  UMOV UR4, 0x10 ;  /* 0x0000001000047882 */ /* 0x000fe20000000000 */
[----:B------:R-:W-:Y:S01]  /*6770*/  HFMA2 R0, -RZ, RZ, 0, 5.9604644775390625e-08 ;  /* 0x00000001ff007431 */ /* 0x000fe200000001ff */
[----:B------:R-:W-:-:S03]  /*6780*/  MOV R3, 0xffff ;  /* 0x0000ffff00037802 */ /* 0x000fc60000000f00 */
[----:B------:R-:W-:Y:S04]  /*6790*/  DEPBAR.LE SB2, 0x36 ;  /* 0x0000ad800000791a */ /* 0x000fe80000000000 */
[----:B------:R-:W2:Y:S02]  /*67a0*/  UTCATOMSWS.FIND_AND_SET.ALIGN UP0, UR4, UR4 ;  /* 0x00000004000475e3 */ /* 0x000ea40008000800 */
[----:B--2---:R-:W-:Y:S01]  /*67b0*/  MOV R4, UR4 ;  /* 0x0000000400047c02 */ /* 0x004fe20008000f00 */
[----:B------:R-:W-:Y:S06]  /*67c0*/  BRA.U UP0, `(.L_x_52) ;  /* 0x0000000100187547 */ /* 0x000fec000b800000 */
.L_x_53:
[----:B------:R-:W-:Y:S05]  /*67d0*/  NANOSLEEP 0x64 ;  /* 0x000000640000795d */ /* 0x000fea0003800000 */
[----:B------:R-:W-:-:S05]  /*67e0*/  UMOV UR4, 0x10 ;  /* 0x0000001000047882 */ /* 0x000fca0000000000 */
[----:B------:R-:W-:Y:S04]  /*67f0*/  DEPBAR.LE SB2, 0x36 ;  /* 0x0000ad800000791a */ /* 0x000fe80000000000 */
[----:B------:R-:W2:Y:S02]  /*6800*/  UTCATOMSWS.FIND_AND_SET.ALIGN UP0, UR4, UR4 ;  /* 0x00000004000475e3 */ /* 0x000ea40008000800 */
[----:B--2---:R-:W-:Y:S01]  /*6810*/  MOV R4, UR4 ;  /* 0x0000000400047c02 */ /* 0x004fe20008000f00 */
[----:B------:R-:W-:Y:S05]  /*6820*/  BRA.U !UP0, `(.L_x_53) ;  /* 0xfffffffd08e87547 */ /* 0x000fea000b83ffff */
.L_x_52:
[-C--:B------:R-:W-:Y:S02]  /*6830*/  SHF.L.U32 R3, R3, R4.reuse, RZ ;  /* 0x0000000403037219 */ /* 0x080fe400000006ff */
[----:B------:R-:W-:Y:S01]  /*6840*/  SHF.L.U32 R0, R0, R4, RZ ;  /* 0x0000000400007219 */ /* 0x000fe200000006ff */
[----:B------:R-:W-:Y:S02]  /*6850*/  IMAD.SHL.U32 R4, R4, 0x20, RZ ;  /* 0x0000002004047824 */ /* 0x000fe400078e00ff */
[----:B------:R2:W-:Y:S04]  /*6860*/  ATOMS.OR RZ, [UR5+0x14], R3 ;  /* 0x00001403ffff798c */ /* 0x0005e8000b000005 */
[----:B------:R2:W-:Y:S04]  /*6870*/  ATOMS.OR RZ, [UR5+0x18], R0 ;  /* 0x00001800ffff798c */ /* 0x0005e8000b000005 */
[----:B------:R2:W-:Y:S01]  /*6880*/  STS [UR6+0xe0], R4 ;  /* 0x0000e004ff007988 */ /* 0x0005e20008000806 */
[----:B------:R-:W-:Y:S05]  /*6890*/  BRA `(.L_x_51) ;  /* 0x0000000000107947 */ /* 0x000fea0003800000 */
.L_x_50:
[----:B------:R-:W-:Y:S02]  /*68a0*/  MOV R0, 0xffffffff ;  /* 0xffffffff00007802 */ /* 0x000fe40000000f00 */
[----:B------:R-:W-:-:S03]  /*68b0*/  MOV R4, 0x68e0 ;  /* 0x000068e000047802 */ /* 0x000fc60000000f00 */
[----:B------:R2:W-:Y:S04]  /*68c0*/  STS [UR6+0xe0], R0 ;  /* 0x0000e000ff007988 */ /* 0x0005e80008000806 */
[----:B-12--5:R-:W-:Y:S05]  /*68d0*/  CALL.REL.NOINC `($__internal_1_$__cuda_sm10x_tcgen05_guardrail_trap_phase_invalid_during_alloc) ;  /* 0x0000006400f07944 */ /* 0x026fea0003c00000 */
.L_x_51:
[----:B------:R-:W-:Y:S05]  /*68e0*/  WARPSYNC.ALL ;  /* 0x0000000000007948 */ /* 0x000fea0003800000 */
[----:B------:R-:W3:Y:S01]  /*68f0*/  S2UR UR4, SR_CgaCtaId ;  /* 0x00000000000479c3 */ /* 0x000ee20000008800 */
[----:B------:R-:W-:Y:S01]  /*6900*/  UMOV UR23, 0x400 ;  /* 0x0000040000177882 */ /* 0x000fe20000000000 */
[----:B------:R-:W-:-:S06]  /*6910*/  NOP ;  /* 0x0000000000007918 */ /* 0x000fcc0000000000 */
[----:B------:R-:W-:Y:S06]  /*6920*/  BAR.ARV 0x6, 0xa0 ;  /* 0x0182800000007b1d */ /* 0x000fec0000002000 */
[----:B------:R-:W4:Y:S01]  /*6930*/  LDCU.64 UR6, c[0x0][0x388] ;  /* 0x00007100ff0677ac */ /* 0x000f220008000a00 */
[----:B------:R-:W-:Y:S01]  /*6940*/  LOP3.LUT R2, R2, 0xffff, RZ, 0xc0, !PT ;  /* 0x0000ffff02027812 */ /* 0x000fe200078ec0ff */
[----:B------:R-:W-:Y:S02]  /*6950*/  IMAD.MOV.U32 R9, RZ, RZ, 0x1 ;  /* 0x00000001ff097424 */ /* 0x000fe400078e00ff */
[----:B------:R-:W-:Y:S01]  /*6960*/  IMAD.MOV.U32 R8, RZ, RZ, RZ ;  /* 0x000000ffff087224 */ /* 0x000fe200078e00ff */
[----:B------:R-:W-:Y:S01]  /*6970*/  R2UR UR24, R2 ;  /* 0x00000000021872ca */ /* 0x000fe200000e0000 */
[----:B--2---:R-:W-:Y:S01]  /*6980*/  IMAD.MOV.U32 R3, RZ, RZ, RZ ;  /* 0x000000ffff037224 */ /* 0x004fe200078e00ff */
[----:B------:R-:W-:Y:S01]  /*6990*/  UMOV UR27, URZ ;  /* 0x000000ff001b7c82 */ /* 0x000fe20008000000 */
[----:B------:R-:W-:Y:S01]  /*69a0*/  UMOV UR22, URZ ;  /* 0x000000ff00167c82 */ /* 0x000fe20008000000 */
[----:B------:R-:W-:Y:S01]  /*69b0*/  UMOV UR44, 0x0 ;  /* 0x00000000002c7882 */ /* 0x000fe20000000000 */
[----:B---3--:R-:W-:Y:S01]  /*69c0*/  ULEA UR23, UR4, UR23, 0x18 ;  /* 0x0000001704177291 */ /* 0x008fe2000f8ec0ff */
[----:B------:R-:W-:Y:S01]  /*69d0*/  UMOV UR45, 0x4200910 ;  /* 0x04200910002d7882 */ /* 0x000fe20000000000 */
[----:B------:R-:W-:-:S02]  /*69e0*/  UMOV UR42, 0x0 ;  /* 0x00000000002a7882 */ /* 0x000fc40000000000 */
[----:B------:R-:W-:Y:S01]  /*69f0*/  UIADD3 UR29, UPT, UPT, UR23, 0x98, URZ ;  /* 0x00000098171d7890 */ /* 0x000fe2000fffe0ff */
[----:B------:R-:W-:Y:S01]  /*6a00*/  UMOV UR43, 0x4200910 ;  /* 0x04200910002b7882 */ /* 0x000fe20000000000 */
[----:B------:R-:W-:Y:S01]  /*6a10*/  UMOV UR40, 0x0 ;  /* 0x0000000000287882 */ /* 0x000fe20000000000 */
[----:B----4-:R-:W-:Y:S02]  /*6a20*/  UIADD3 UR4, UPT, UPT, UR6, 0x3f, URZ ;  /* 0x0000003f06047890 */ /* 0x010fe4000fffe0ff */
[----:B------:R-:W2:Y:S01]  /*6a30*/  LDS R0, [UR23+0xe0] ;  /* 0x0000e017ff007984 */ /* 0x000ea20008000800 */
[----:B------:R-:W3:Y:S01]  /*6a40*/  LDCU UR6, c[0x0][0x390] ;  /* 0x00007200ff0677ac */ /* 0x000ee20008000800 */
[----:B------:R-:W-:Y:S01]  /*6a50*/  USHF.R.S32.HI UR5, URZ, 0x1f, UR4 ;  /* 0x0000001fff057899 */ /* 0x000fe20008011404 */
[----:B------:R-:W-:Y:S01]  /*6a60*/  UMOV UR41, 0x4200910 ;  /* 0x0420091000297882 */ /* 0x000fe20000000000 */
[----:B------:R-:W-:Y:S02]  /*6a70*/  UMOV UR38, 0x0 ;  /* 0x0000000000267882 */ /* 0x000fe40000000000 */
[----:B------:R-:W-:-:S02]  /*6a80*/  ULEA.HI UR4, UR5, UR4, URZ, 0x6 ;  /* 0x0000000405047291 */ /* 0x000fc4000f8f30ff */
[----:B------:R-:W-:Y:S02]  /*6a90*/  UIADD3 UR5, UPT, UPT, UR23, 0x8800, URZ ;  /* 0x0000880017057890 */ /* 0x000fe4000fffe0ff */
[----:B------:R-:W-:Y:S02]  /*6aa0*/  USHF.R.S32.HI UR4, URZ, 0x6, UR4 ;  /* 0x00000006ff047899 */ /* 0x000fe40008011404 */
[----:B------:R-:W-:Y:S02]  /*6ab0*/  USHF.R.U32.HI UR5, URZ, 0x4, UR5 ;  /* 0x00000004ff057899 */ /* 0x000fe40008011605 */
[----:B------:R-:W-:Y:S02]  /*6ac0*/  UIMAD UR7, UR4, UR7, URZ ;  /* 0x00000007040772a4 */ /* 0x000fe4000f8e02ff */
[----:B------:R-:W-:Y:S02]  /*6ad0*/  UIADD3 UR4, UPT, UPT, UR23, 0x18800, URZ ;  /* 0x0001880017047890 */ /* 0x000fe4000fffe0ff */
[----:B------:R-:W-:-:S02]  /*6ae0*/  ULOP3.LUT UR5, UR5, 0x3fff, URZ, 0xc0, !UPT ;  /* 0x00003fff05057892 */ /* 0x000fc4000f8ec0ff */
[----:B------:R-:W-:Y:S01]  /*6af0*/  USHF.R.U32.HI UR4, URZ, 0x4, UR4 ;  /* 0x00000004ff047899 */ /* 0x000fe20008011604 */
[----:B------:R-:W-:Y:S01]  /*6b00*/  UMOV UR39, 0x4200910 ;  /* 0x0420091000277882 */ /* 0x000fe20000000000 */
[----:B------:R-:W-:Y:S02]  /*6b10*/  UMOV UR36, 0x0 ;  /* 0x0000000000247882 */ /* 0x000fe40000000000 */
[----:B------:R-:W-:Y:S02]  /*6b20*/  ULOP3.LUT UR26, UR4, 0x3fff, URZ, 0xc0, !UPT ;  /* 0x00003fff041a7892 */ /* 0x000fe4000f8ec0ff */
[----:B---3--:R-:W-:Y:S01]  /*6b30*/  UIMAD UR4, UR7, UR6, URZ ;  /* 0x00000006070472a4 */ /* 0x008fe2000f8e02ff */
[----:B------:R-:W-:Y:S01]  /*6b40*/  UMOV UR37, 0x4200910 ;  /* 0x0420091000257882 */ /* 0x000fe20000000000 */
[----:B------:R-:W-:Y:S02]  /*6b50*/  UPRMT UR29, URZ, 0x654, UR29 ;  /* 0x00000654ff1d7896 */ /* 0x000fe4000800001d */
[----:B------:R-:W-:-:S02]  /*6b60*/  ULOP3.LUT UR25, UR5, 0x10000, URZ, 0xfc, !UPT ;  /* 0x0001000005197892 */ /* 0x000fc4000f8efcff */
[----:B------:R-:W-:Y:S02]  /*6b70*/  ULOP3.LUT UR26, UR26, 0x10000, URZ, 0xfc, !UPT ;  /* 0x000100001a1a7892 */ /* 0x000fe4000f8efcff */
[----:B------:R-:W-:Y:S01]  /*6b80*/  UIADD3 UR46, UPT, UPT, UR4, -0x1, URZ ;  /* 0xffffffff042e7890 */ /* 0x000fe2000fffe0ff */
[C---:B--2---:R-:W-:Y:S01]  /*6b90*/  VIADD R5, R0.reuse, 0x80 ;  /* 0x0000008000057836 */ /* 0x044fe20000000000 */
[----:B------:R-:W-:Y:S01]  /*6ba0*/  LOP3.LUT R4, R0, 0xffff, RZ, 0xc0, !PT ;  /* 0x0000ffff00047812 */ /* 0x000fe200078ec0ff */
[----:B------:R-:W-:Y:S01]  /*6bb0*/  UISETP.GE.AND UP3, UPT, UR4, 0x1, UPT ;  /* 0x000000010400788c */ /* 0x000fe2000bf66270 */
[----:B------:R-:W-:Y:S02]  /*6bc0*/  UMOV UR34, 0x0 ;  /* 0x0000000000227882 */ /* 0x000fe40000000000 */
[----:B------:R-:W-:Y:S01]  /*6bd0*/  LOP3.LUT R5, R5, 0xffff, RZ, 0xc0, !PT ;  /* 0x0000ffff05057812 */ /* 0x000fe200078ec0ff */
[----:B------:R-:W-:Y:S01]  /*6be0*/  UMOV UR35, 0x4200910 ;  /* 0x0420091000237882 */ /* 0x000fe20000000000 */
[----:B------:R-:W-:Y:S01]  /*6bf0*/  UMOV UR32, 0x0 ;  /* 0x0000000000207882 */ /* 0x000fe20000000000 */
[----:B------:R-:W-:Y:S01]  /*6c00*/  UMOV UR33, 0x4200910 ;  /* 0x0420091000217882 */ /* 0x000fe20000000000 */
[----:B------:R-:W-:Y:S01]  /*6c10*/  UMOV UR30, 0x0 ;  /* 0x00000000001e7882 */ /* 0x000fe20000000000 */
[----:B------:R2:W-:Y:S01]  /*6c20*/  STL.64 [R1], R4 ;  /* 0x0000000401007387 */ /* 0x0005e20000100a00 */
[----:B------:R-:W-:-:S05]  /*6c30*/  UMOV UR31, 0x4200910 ;  /* 0x04200910001f7882 */ /* 0x000fca0000000000 */
.L_x_60:
[----:B--2---:R-:W-:-:S04]  /*6c40*/  SHF.L.U32 R4, R8, 0x1f, RZ ;  /* 0x0000001f08047819 */ /* 0x004fc800000006ff */
[----:B------:R-:W2:Y:S02]  /*6c50*/  SYNCS.PHASECHK.TRANS64.TRYWAIT P0, [UR23+0x90], R4 ;  /* 0x00009004ff0075a7 */ /* 0x000ea40008001117 */
[----:B--23--:R-:W-:Y:S05]  /*6c60*/  @!P0 BRA `(.L_x_54) ;  /* 0x0000005c00308947 */ /* 0x00cfea0003800000 */
.L_x_145:
[----:B--2---:R-:W2:Y:S01]  /*6c70*/  LDS.128 R4, [UR23+0xd0] ;  /* 0x0000d017ff047984 */ /* 0x004ea20008000c00 */
[----:B------:R-:W-:Y:S01]  /*6c80*/  ULEA UR28, UR27, UR23, 0x3 ;  /* 0x000000171b1c7291 */ /* 0x000fe2000f8e18ff */
[----:B------:R-:W-:Y:S01]  /*6c90*/  SHF.L.U32 R2, R9, 0x1f, RZ ;  /* 0x0000001f09027819 */ /* 0x000fe200000006ff */
[----:B------:R-:W-:Y:S01]  /*6ca0*/  @!PT LDS RZ, [RZ] ;  /* 0x00000000fffff984 */ /* 0x000fe20000000800 */
[----:B------:R-:W-:Y:S01]  /*6cb0*/  @!PT LDS RZ, [RZ] ;  /* 0x00000000fffff984 */ /* 0x000fe20000000800 */
[----:B------:R-:W-:Y:S01]  /*6cc0*/  @!PT LDS RZ, [RZ] ;  /* 0x00000000fffff984 */ /* 0x000fe20000000800 */
[----:B------:R-:W-:Y:S01]  /*6cd0*/  @!PT LDS RZ, [RZ] ;  /* 0x00000000fffff984 */ /* 0x000fe20000000800 */
[----:B------:R3:W-:Y:S06]  /*6ce0*/  MEMBAR.ALL.CTA ;  /* 0x0000000000007992 */ /* 0x0007ec0000008000 */
[----:B---3--:R-:W3:Y:S02]  /*6cf0*/  FENCE.VIEW.ASYNC.S ;  /* 0x00000000000073c6 */ /* 0x008ee40000000000 */
[----:B---3--:R-:W-:Y:S01]  /*6d00*/  SYNCS.ARRIVE.TRANS64.RED.A1T0 RZ, [UR29], RZ ;  /* 0x000000ffffff79a7 */ /* 0x008fe2000810041d */
[----:B------:R-:W3:Y:S01]  /*6d10*/  SYNCS.PHASECHK.TRANS64.TRYWAIT P0, [UR28+0xb0], R2 ;  /* 0x0000b002ff0075a7 */ /* 0x000ee2000800111c */
[----:B--2---:R-:W-:Y:S01]  /*6d20*/  LOP3.LUT P3, RZ, R6, 0x1, RZ, 0xc0, !PT ;  /* 0x0000000106ff7812 */ /* 0x004fe2000786c0ff */
[----:B---3--:R-:W-:-:S12]  /*6d30*/  @!P0 BRA `(.L_x_55) ;  /* 0x0000005c00148947 */ /* 0x008fd80003800000 */
.L_x_147:
[----:B------:R-:W-:Y:S05]  /*6d40*/  BRA.U !UP3, `(.L_x_56) ;  /* 0x000000050b547547 */ /* 0x000fea000b800000 */
[----:B--2---:R-:W-:Y:S01]  /*6d50*/  IMAD.U32 R2, RZ, RZ, UR27 ;  /* 0x0000001bff027e24 */ /* 0x004fe2000f8e00ff */
[----:B------:R-:W-:-:S04]  /*6d60*/  ULEA UR4, UR22, UR23, 0x3 ;  /* 0x0000001716047291 */ /* 0x000fc8000f8e18ff */
[----:B------:R-:W-:-:S05]  /*6d70*/  LEA R2, R2, R1, 0x2 ;  /* 0x0000000102027211 */ /* 0x000fca00078e10ff */
[----:B------:R2:W5:Y:S01]  /*6d80*/  LDL R4, [R2] ;  /* 0x0000000002047983 */ /* 0x0005620000100800 */
[----:B------:R-:W-:Y:S01]  /*6d90*/  UPLOP3.LUT UP2, UPT, UPT, UPT, UPT, 0x40, 0x4 ;  /* 0x000000000004789c */ /* 0x000fe20003f4e870 */
[----:B------:R-:W-:Y:S01]  /*6da0*/  UMOV UR20, UR46 ;  /* 0x0000002e00147c82 */ /* 0x000fe20008000000 */
[----:B--2---:R-:W-:-:S04]  /*6db0*/  SHF.L.U32 R2, R3, 0x1f, RZ ;  /* 0x0000001f03027819 */ /* 0x004fc800000006ff */
[----:B------:R2:W3:Y:S01]  /*6dc0*/  SYNCS.PHASECHK.TRANS64.TRYWAIT P2, [UR4], R2 ;  /* 0x00000002ff0075a7 */ /* 0x0004e20008041104 */
[----:B------:R-:W-:-:S05]  /*6dd0*/  UMOV UR4, UR22 ;  /* 0x0000001600047c82 */ /* 0x000fca0008000000 */
.L_x_59:
[----:B------:R-:W-:Y:S01]  /*6de0*/  ULEA UR21, UR4, UR23, 0x3 ;  /* 0x0000001704157291 */ /* 0x000fe2000f8e18ff */
[----:B---34-:R-:W-:Y:S11]  /*6df0*/  @P2 BRA `(.L_x_57) ;  /* 0x00000000000c2947 */ /* 0x018ff60003800000 */
[----:B------:R-:W-:Y:S04]  /*6e00*/  SHF.L.U32 R5, R3, 0x1f, RZ ;  /* 0x0000001f03057819 */ /* 0x000fe800000006ff */
[----:B------:R-:W3:Y:S02]  /*6e10*/  SYNCS.PHASECHK.TRANS64.TRYWAIT P0, [UR21], R5 ;  /* 0x00000005ff0075a7 */ /* 0x000ee40008001115 */
[----:B---3--:R-:W-:Y:S05]  /*6e20*/  @!P0 BRA `(.L_x_58) ;  /* 0x0000005800f08947 */ /* 0x008fea0003800000 */
.L_x_57:
[----:B------:R-:W-:Y:S01]  /*6e30*/  UISETP.NE.AND UP0, UPT, UR20, URZ, UPT ;  /* 0x000000ff1400728c */ /* 0x000fe2000bf05270 */
[----:B------:R-:W-:Y:S01]  /*6e40*/  PLOP3.LUT P2, PT, PT, PT, PT, 0x80, 0x8 ;  /* 0x000000000008781c */ /* 0x000fe20003f4f070 */
[----:B------:R-:W-:Y:S01]  /*6e50*/  UIADD3 UR5, UPT, UPT, UR4, 0x1, URZ ;  /* 0x0000000104057890 */ /* 0x000fe2000fffe0ff */
[----:B------:R-:W-:Y:S03]  /*6e60*/  ELECT P1, URZ, PT ;  /* 0x0000000000ff782f */ /* 0x000fe60003820000 */
[----:B------:R-:W-:Y:S01]  /*6e70*/  UISETP.NE.AND UP1, UPT, UR5, 0x4, UPT ;  /* 0x000000040500788c */ /* 0x000fe2000bf25270 */
[----:B------:R-:W-:Y:S01]  /*6e80*/  PLOP3.LUT P0, PT, PT, PT, UP0, 0x80, 0x8 ;  /* 0x000000000008781c */ /* 0x000fe20003f0f008 */
[----:B------:R-:W-:Y:S02]  /*6e90*/  ULEA UR18, UR4, UR26, 0xb ;  /* 0x0000001a04127291 */ /* 0x000fe4000f8e58ff */
[----:B------:R-:W-:Y:S02]  /*6ea0*/  USEL UR6, URZ, 0x1, UP1 ;  /* 0x00000001ff067887 */ /* 0x000fe40008800000 */
[----:B------:R-:W-:Y:S02]  /*6eb0*/  USEL UR22, UR5, URZ, UP1 ;  /* 0x000000ff05167287 */ /* 0x000fe40008800000 */
[----:B------:R-:W-:Y:S02]  /*6ec0*/  ULEA UR16, UR4, UR25, 0xa ;  /* 0x0000001904107291 */ /* 0x000fe4000f8e50ff */
[----:B------:R-:W-:Y:S01]  /*6ed0*/  @UP0 ULEA UR5, UR22, UR23, 0x3 ;  /* 0x0000001716050291 */ /* 0x000fe2000f8e18ff */
[----:B------:R-:W-:Y:S01]  /*6ee0*/  LOP3.LUT R3, R3, UR6, RZ, 0x3c, !PT ;  /* 0x0000000603037c12 */ /* 0x000fe2000f8e3cff */
[----:B------:R-:W-:Y:S01]  /*6ef0*/  UIADD3 UR8, UPT, UPT, UR18, 0x2, URZ ;  /* 0x0000000212087890 */ /* 0x000fe2000fffe0ff */
[C---:B-----5:R-:W-:Y:S01]  /*6f00*/  @P1 R2UR.BROADCAST UR6, R4.reuse ;  /* 0x00000000040612ca */ /* 0x060fe200008e0000 */
[----:B------:R-:W-:Y:S01]  /*6f10*/  UIADD3 UR4, UPT, UPT, UR16, 0x2, URZ ;  /* 0x0000000210047890 */ /* 0x000fe2000fffe0ff */
[----:B--2---:R-:W-:Y:S01]  /*6f20*/  @P0 SHF.L.U32 R2, R3, 0x1f, RZ ;  /* 0x0000001f03020819 */ /* 0x004fe200000006ff */
[----:B------:R-:W-:Y:S02]  /*6f30*/  UIADD3 UR12, UPT, UPT, UR18, 0x4, URZ ;  /* 0x00000004120c7890 */ /* 0x000fe4000fffe0ff */
[----:B------:R-:W-:Y:S01]  /*6f40*/  UIADD3 UR10, UPT, UPT, UR18, 0x6, URZ ;  /* 0x00000006120a7890 */ /* 0x000fe2000fffe0ff */
[----:B------:R4:W2:Y:S01]  /*6f50*/  @P0 SYNCS.PHASECHK.TRANS64.TRYWAIT P2, [UR5], R2 ;  /* 0x00000002ff0005a7 */ /* 0x0008a20008041105 */
[----:B------:R-:W-:Y:S11]  /*6f60*/  ELECT P0, URZ, PT ;  /* 0x0000000000ff782f */ /* 0x000ff60003800000 */
[----:B------:R-:W-:Y:S02]  /*6f70*/  @!UPT UIADD3 URZ, UPT, UPT, URZ, URZ, URZ ;  /* 0x000000fffffff290 */ /* 0x000fe4000fffe0ff */
[C---:B------:R-:W-:Y:S02]  /*6f80*/  @P0 R2UR.BROADCAST UR15, R4.reuse ;  /* 0x00000000040f02ca */ /* 0x040fe400008e0000 */
[----:B------:R-:W-:Y:S11]  /*6f90*/  ELECT P0, URZ, PT ;  /* 0x0000000000ff782f */ /* 0x000ff60003800000 */
[----:B------:R-:W-:Y:S02]  /*6fa0*/  @!UPT UIADD3 URZ, UPT, UPT, URZ, URZ, URZ ;  /* 0x000000fffffff290 */ /* 0x000fe4000fffe0ff */
[C---:B------:R-:W-:Y:S02]  /*6fb0*/  @P0 R2UR.BROADCAST UR14, R4.reuse ;  /* 0x00000000040e02ca */ /* 0x040fe400008e0000 */
[----:B------:R-:W-:Y:S01]  /*6fc0*/  ELECT P0, URZ, PT ;  /* 0x0000000000ff782f */ /* 0x000fe20003800000 */
[----:B------:R-:W-:Y:S01]  /*6fd0*/  UMOV UR19, 0x40004080 ;  /* 0x4000408000137882 */ /* 0x000fe20000000000 */
[----:B------:R-:W-:Y:S01]  /*6fe0*/  UMOV UR17, 0x40004080 ;  /* 0x4000408000117882 */ /* 0x000fe20000000000 */
[----:B------:R-:W-:Y:S01]  /*6ff0*/  UMOV UR9, 0x40004080 ;  /* 0x4000408000097882 */ /* 0x000fe20000000000 */
[----:B------:R3:W-:Y:S01]  /*7000*/  UTCHMMA gdesc[UR16], gdesc[UR18], tmem[UR6], tmem[UR44], idesc[UR45], UP2 ;  /* 0x00ff2c12100075ea */ /* 0x0007e20009000006 */
[----:B------:R-:W-:Y:S01]  /*7010*/  UPLOP3.LUT UP2, UPT, UPT, UPT, UPT, 0x80, 0x8 ;  /* 0x000000000008789c */ /* 0x000fe20003f4f070 */
[----:B------:R-:W-:Y:S01]  /*7020*/  UMOV UR5, 0x40004080 ;  /* 0x4000408000057882 */ /* 0x000fe20000000000 */
[----:B------:R-:W-:Y:S01]  /*7030*/  UMOV UR13, 0x40004080 ;  /* 0x40004080000d7882 */ /* 0x000fe20000000000 */
[----:B------:R1:W-:Y:S01]  /*7040*/  UTCHMMA gdesc[UR4], gdesc[UR8], tmem[UR15], tmem[UR42], idesc[UR43], UPT ;  /* 0x00ff2a08040075ea */ /* 0x0003e2000b80000f */
[----:B------:R-:W-:Y:S01]  /*7050*/  UMOV UR7, 0x40004080 ;  /* 0x4000408000077882 */ /* 0x000fe20000000000 */
[----:B------:R-:W-:Y:S01]  /*7060*/  UMOV UR11, 0x40004080 ;  /* 0x40004080000b7882 */ /* 0x000fe20000000000 */
[----:B---3--:R-:W-:Y:S02]  /*7070*/  UIADD3 UR6, UPT, UPT, UR16, 0x4, URZ ;  /* 0x0000000410067890 */ /* 0x008fe4000fffe0ff */
[C---:B------:R-:W-:Y:S02]  /*7080*/  @P0 R2UR.BROADCAST UR19, R4.reuse ;  /* 0x00000000041302ca */ /* 0x040fe400008e0000 */
[----:B------:R-:W-:Y:S11]  /*7090*/  ELECT P0, URZ, PT ;  /* 0x0000000000ff782f */ /* 0x000ff60003800000 */
[----:B------:R-:W-:Y:S02]  /*70a0*/  @!UPT UIADD3 URZ, UPT, UPT, URZ, URZ, URZ ;  /* 0x000000fffffff290 */ /* 0x000fe4000fffe0ff */
[C---:B------:R-:W-:Y:S02]  /*70b0*/  @P0 R2UR.BROADCAST UR17, R4.reuse ;  /* 0x00000000041102ca */ /* 0x040fe400008e0000 */
[----:B------:R-:W-:Y:S01]  /*70c0*/  ELECT P0, URZ, PT ;  /* 0x0000000000ff782f */ /* 0x000fe20003800000 */
[----:B-1----:R-:W-:Y:S02]  /*70d0*/  UIADD3 UR4, UPT, UPT, UR16, 0x6, URZ ;  /* 0x0000000610047890 */ /* 0x002fe4000fffe0ff */
[----:B------:R-:W-:Y:S01]  /*70e0*/  UIADD3 UR8, UPT, UPT, UR18, 0x40, URZ ;  /* 0x0000004012087890 */ /* 0x000fe2000fffe0ff */
[----:B------:R1:W-:Y:S01]  /*70f0*/  UTCHMMA gdesc[UR6], gdesc[UR12], tmem[UR14], tmem[UR40], idesc[UR41], UPT ;  /* 0x00ff280c060075ea */ /* 0x0003e2000b80000e */
[----:B------:R-:W-:Y:S05]  /*7100*/  UMOV UR15, 0x40004080 ;  /* 0x40004080000f7882 */ /* 0x000fea0000000000 */
[----:B------:R3:W-:Y:S01]  /*7110*/  UTCHMMA gdesc[UR4], gdesc[UR10], tmem[UR19], tmem[UR38], idesc[UR39], UPT ;  /* 0x00ff260a040075ea */ /* 0x0007e2000b800013 */
[----:B-1----:R-:W-:Y:S02]  /*7120*/  UIADD3 UR6, UPT, UPT, UR16, 0x40, URZ ;  /* 0x0000004010067890 */ /* 0x002fe4000fffe0ff */
[----:B------:R-:W-:Y:S02]  /*7130*/  UIADD3 UR14, UPT, UPT, UR18, 0x42, URZ ;  /* 0x00000042120e7890 */ /* 0x000fe4000fffe0ff */
[----:B------:R-:W-:Y:S02]  /*7140*/  UIADD3 UR12, UPT, UPT, UR18, 0x44, URZ ;  /* 0x00000044120c7890 */ /* 0x000fe4000fffe0ff */
[----:B---3--:R-:W-:Y:S01]  /*7150*/  UIADD3 UR4, UPT, UPT, UR16, 0x42, URZ ;  /* 0x0000004210047890 */ /* 0x008fe2000fffe0ff */
[C---:B------:R-:W-:Y:S02]  /*7160*/  @P0 R2UR.BROADCAST UR19, R4.reuse ;  /* 0x00000000041302ca */ /* 0x040fe400008e0000 */
[----:B------:R-:W-:Y:S01]  /*7170*/  ELECT P0, URZ, PT ;  /* 0x0000000000ff782f */ /* 0x000fe20003800000 */
[----:B------:R1:W-:Y:S01]  /*7180*/  UTCHMMA gdesc[UR6], gdesc[UR8], tmem[UR17], tmem[UR36], idesc[UR37], UPT ;  /* 0x00ff2408060075ea */ /* 0x0003e2000b800011 */
[----:B------:R-:W-:Y:S09]  /*7190*/  UIADD3 UR10, UPT, UPT, UR18, 0x46, URZ ;  /* 0x00000046120a7890 */ /* 0x000ff2000fffe0ff */
[----:B------:R3:W-:Y:S01]  /*71a0*/  UTCHMMA gdesc[UR4], gdesc[UR14], tmem[UR19], tmem[UR34], idesc[UR35], UPT ;  /* 0x00ff220e040075ea */ /* 0x0007e2000b800013 */
[----:B-1----:R-:W-:Y:S01]  /*71b0*/  UIADD3 UR8, UPT, UPT, UR16, 0x44, URZ ;  /* 0x0000004410087890 */ /* 0x002fe2000fffe0ff */
[C---:B------:R-:W-:Y:S02]  /*71c0*/  @P0 R2UR.BROADCAST UR17, R4.reuse ;  /* 0x00000000041102ca */ /* 0x040fe400008e0000 */
[----:B------:R-:W-:Y:S01]  /*71d0*/  ELECT P0, URZ, PT ;  /* 0x0000000000ff782f */ /* 0x000fe20003800000 */
[----:B------:R-:W-:Y:S02]  /*71e0*/  UIADD3 UR6, UPT, UPT, UR16, 0x46, URZ ;  /* 0x0000004610067890 */ /* 0x000fe4000fffe0ff */
[----:B---3--:R-:W-:Y:S10]  /*71f0*/  UIADD3 UR5, UPT, UPT, UR21, 0x20, URZ ;  /* 0x0000002015057890 */ /* 0x008ff4000fffe0ff */
[----:B------:R-:W-:Y:S01]  /*7200*/  @P0 R2UR.BROADCAST UR14, R4 ;  /* 0x00000000040e02ca */ /* 0x000fe200008e0000 */
[----:B------:R-:W-:Y:S01]  /*7210*/  UIADD3 UR4, UPT, UPT, UR20, 0x1, URZ ;  /* 0x0000000114047890 */ /* 0x000fe2000fffe0ff */
[----:B------:R1:W-:Y:S03]  /*7220*/  UTCHMMA gdesc[UR8], gdesc[UR12], tmem[UR17], tmem[UR32], idesc[UR33], UPT ;  /* 0x00ff200c080075ea */ /* 0x0003e6000b800011 */
[----:B------:R-:W-:Y:S03]  /*7230*/  UISETP.GT.U32.AND UP0, UPT, UR4, 0x1, UPT ;  /* 0x000000010400788c */ /* 0x000fe6000bf04070 */
[----:B------:R-:W-:Y:S05]  /*7240*/  UMOV UR4, UR22 ;  /* 0x0000001600047c82 */ /* 0x000fea0008000000 */
[----:B------:R4:W-:Y:S01]  /*7250*/  UTCHMMA gdesc[UR6], gdesc[UR10], tmem[UR14], tmem[UR30], idesc[UR31], UPT ;  /* 0x00ff1e0a060075ea */ /* 0x0009e2000b80000e */
[----:B------:R4:W-:Y:S01]  /*7260*/  UTCBAR.MULTICAST [UR5], URZ, UR24 ;  /* 0x000000ff050073e9 */ /* 0x0009e20008000818 */
[----:B-1----:R-:W-:Y:S07]  /*7270*/  UIADD3 UR8, UPT, UPT, UR20, -0x1, URZ ;  /* 0xffffffff14087890 */ /* 0x002fee000fffe0ff */
[----:B------:R-:W-:Y:S01]  /*7280*/  UMOV UR20, UR8 ;  /* 0x0000000800147c82 */ /* 0x000fe20008000000 */
[----:B--2---:R-:W-:Y:S05]  /*7290*/  BRA.U UP0, `(.L_x_59) ;  /* 0xfffffff900d07547 */ /* 0x004fea000b83ffff */
.L_x_56:
[----:B------:R-:W-:Y:S01]  /*72a0*/  UIADD3 UR4, UPT, UPT, UR27, 0x1, URZ ;  /* 0x000000011b047890 */ /* 0x000fe2000fffe0ff */
[----:B------:R-:W-:Y:S01]  /*72b0*/  LOP3.LUT R8, R8, 0x1, RZ, 0x3c, !PT ;  /* 0x0000000108087812 */ /* 0x000fe200078e3cff */
[----:B----4-:R-:W-:Y:S02]  /*72c0*/  UIADD3 UR5, UPT, UPT, UR28, 0xa0, URZ ;  /* 0x000000a01c057890 */ /* 0x010fe4000fffe0ff */
[----:B------:R-:W-:-:S04]  /*72d0*/  UISETP.NE.AND UP0, UPT, UR4, 0x2, UPT ;  /* 0x000000020400788c */ /* 0x000fc8000bf05270 */
[----:B------:R-:W-:Y:S02]  /*72e0*/  USEL UR6, URZ, 0x1, UP0 ;  /* 0x00000001ff067887 */ /* 0x000fe40008000000 */
[----:B------:R-:W-:Y:S01]  /*72f0*/  USEL UR27, UR4, URZ, UP0 ;  /* 0x000000ff041b7287 */ /* 0x000fe20008000000 */
[----:B------:R3:W-:Y:S03]  /*7300*/  UTCBAR [UR5], URZ ;  /* 0x000000ff050073e9 */ /* 0x0007e600080000ff */
[----:B------:R-:W-:Y:S01]  /*7310*/  LOP3.LUT R9, R9, UR6, RZ, 0x3c, !PT ;  /* 0x0000000609097c12 */ /* 0x000fe2000f8e3cff */
[----:B------:R-:W-:Y:S07]  /*7320*/  @P3 BRA `(.L_x_60) ;  /* 0xfffffff800443947 */ /* 0x000fee000383ffff */
[----:B------:R-:W4:Y:S01]  /*7330*/  S2UR UR6, SR_CgaCtaId ;  /* 0x00000000000679c3 */ /* 0x000f220000008800 */
[----:B------:R-:W-:Y:S01]  /*7340*/  ELECT P0, URZ, PT ;  /* 0x0000000000ff782f */ /* 0x000fe20003800000 */
[----:B--2---:R-:W-:Y:S01]  /*7350*/  IMAD.MOV.U32 R2, RZ, RZ, 0x1 ;  /* 0x00000001ff027424 */ /* 0x004fe200078e00ff */
[----:B------:R-:W-:Y:S01]  /*7360*/  UIADD3 UR23, UPT, UPT, UR23, 0xb0, URZ ;  /* 0x000000b017177890 */ /* 0x000fe2000fffe0ff */
[----:B------:R-:W-:Y:S01]  /*7370*/  SHF.L.U32 R3, R9, 0x1f, RZ ;  /* 0x0000001f09037819 */ /* 0x000fe200000006ff */
[----:B------:R-:W-:-:S03]  /*7380*/  UMOV UR4, 0x40 ;  /* 0x0000004000047882 */ /* 0x000fc60000000000 */
[----:B------:R-:W-:Y:S01]  /*7390*/  UVIRTCOUNT.DEALLOC.SMPOOL 0x80 ;  /* 0x000000800000784c */ /* 0x000fe20000000000 */
[----:B----4-:R-:W-:Y:S02]  /*73a0*/  ULEA UR6, UR6, UR4, 0x18 ;  /* 0x0000000406067291 */ /* 0x010fe4000f8ec0ff */
[----:B------:R-:W-:-:S07]  /*73b0*/  ULEA UR4, UR27, UR23, 0x3 ;  /* 0x000000171b047291 */ /* 0x000fce000f8e18ff */
[----:B------:R2:W-:Y:S02]  /*73c0*/  @P0 STS.U8 [UR6+0x1c], R2 ;  /* 0x00001c02ff000988 */ /* 0x0005e40008000006 */
[----:B------:R-:W4:Y:S02]  /*73d0*/  SYNCS.PHASECHK.TRANS64.TRYWAIT P0, [UR4], R3 ;  /* 0x00000003ff0075a7 */ /* 0x000f240008001104 */
[----:B--2-4-:R-:W-:Y:S05]  /*73e0*/  @!P0 BRA `(.L_x_61) ;  /* 0x0000005400988947 */ /* 0x014fea0003800000 */
.L_x_150:
[----:B------:R-:W-:-:S04]  /*73f0*/  UIADD3 UR4, UPT, UPT, UR27, 0x1, URZ ;  /* 0x000000011b047890 */ /* 0x000fc8000fffe0ff */
[----:B------:R-:W-:-:S04]  /*7400*/  UISETP.NE.AND UP0, UPT, UR4, 0x2, UPT ;  /* 0x000000020400788c */ /* 0x000fc8000bf05270 */
[----:B---3--:R-:W-:Y:S02]  /*7410*/  USEL UR5, URZ, 0x1, UP0 ;  /* 0x00000001ff057887 */ /* 0x008fe40008000000 */
[----:B------:R-:W-:-:S04]  /*7420*/  USEL UR4, UR4, URZ, UP0 ;  /* 0x000000ff04047287 */ /* 0x000fc80008000000 */
[----:B------:R-:W-:Y:S01]  /*7430*/  ULEA UR4, UR4, UR23, 0x3 ;  /* 0x0000001704047291 */ /* 0x000fe2000f8e18ff */
[----:B--2---:R-:W-:-:S04]  /*7440*/  LOP3.LUT R3, R9, UR5, RZ, 0x3c, !PT ;  /* 0x0000000509037c12 */ /* 0x004fc8000f8e3cff */
[----:B------:R-:W-:-:S04]  /*7450*/  SHF.L.U32 R3, R3, 0x1f, RZ ;  /* 0x0000001f03037819 */ /* 0x000fc800000006ff */
[----:B------:R-:W2:Y:S02]  /*7460*/  SYNCS.PHASECHK.TRANS64.TRYWAIT P0, [UR4], R3 ;  /* 0x00000003ff0075a7 */ /* 0x000ea40008001104 */
[----:B--2---:R-:W-:Y:S05]  /*7470*/  @!P0 BRA `(.L_x_62) ;  /* 0x00000054008c8947 */ /* 0x004fea0003800000 */
.L_x_152:
[----:B------:R-:W-:Y:S01]  /*7480*/  NOP ;  /* 0x0000000000007918 */ /* 0x000fe20000000000 */
[----:B--2---:R-:W2:Y:S01]  /*7490*/  LDS R2, [UR6+0x14] ;  /* 0x00001406ff027984 */ /* 0x004ea20008000800 */
[----:B------:R-:W-:Y:S01]  /*74a0*/  LOP3.LUT R3, R0, 0xffff, RZ, 0xc0, !PT ;  /* 0x0000ffff00037812 */ /* 0x000fe200078ec0ff */
[----:B------:R-:W-:-:S03]  /*74b0*/  IMAD.MOV.U32 R0, RZ, RZ, 0xffff ;  /* 0x0000ffffff007424 */ /* 0x000fc600078e00ff */
[----:B------:R-:W-:-:S04]  /*74c0*/  SHF.R.U32.HI R3, RZ, 0x5, R3 ;  /* 0x00000005ff037819 */ /* 0x000fc80000011603 */
[----:B------:R-:W-:-:S04]  /*74d0*/  SHF.L.U32 R0, R0, R3, RZ ;  /* 0x0000000300007219 */ /* 0x000fc800000006ff */
[----:B--2---:R-:W-:-:S04]  /*74e0*/  LOP3.LUT R2, R2, R0, RZ, 0xc0, !PT ;  /* 0x0000000002027212 */ /* 0x004fc800078ec0ff */
[----:B------:R-:W-:Y:S01]  /*74f0*/  ISETP.NE.AND P0, PT, R2, R0, PT ;  /* 0x000000000200720c */ /* 0x000fe20003f05270 */
[----:B------:R-:W-:-:S05]  /*7500*/  IMAD.MOV.U32 R2, RZ, RZ, 0x1 ;  /* 0x00000001ff027424 */ /* 0x000fca00078e00ff */
[----:B------:R-:W-:-:S07]  /*7510*/  SHF.L.U32 R2, R2, R3, RZ ;  /* 0x0000000302027219 */ /* 0x000fce00000006ff */
[----:B------:R-:W-:Y:S05]  /*7520*/  @P0 BRA `(.L_x_63) ;  /* 0x00000000005c0947 */ /* 0x000fea0003800000 */
[----:B------:R-:W2:Y:S02]  /*7530*/  LDS R3, [UR6+0x18] ;  /* 0x00001806ff037984 */ /* 0x000ea40008000800 */
[----:B--2---:R-:W-:-:S04]  /*7540*/  LOP3.LUT R3, R3, R2, RZ, 0xc0, !PT ;  /* 0x0000000203037212 */ /* 0x004fc800078ec0ff */
[----:B------:R-:W-:-:S13]  /*7550*/  ISETP.NE.AND P0, PT, R3, R2, PT ;  /* 0x000000020300720c */ /* 0x000fda0003f05270 */
[----:B------:R-:W-:Y:S05]  /*7560*/  @P0 BRA `(.L_x_64) ;  /* 0x0000000000400947 */ /* 0x000fea0003800000 */
[----:B------:R-:W-:Y:S01]  /*7570*/  R2UR UR4, R0 ;  /* 0x00000000000472ca */ /* 0x000fe200000e0000 */
[----:B------:R-:W2:Y:S01]  /*7580*/  S2R R3, SR_LANEID ;  /* 0x0000000000037919 */ /* 0x000ea20000000000 */
[----:B------:R-:W-:-:S04]  /*7590*/  LOP3.LUT R2, RZ, R2, RZ, 0x33, !PT ;  /* 0x00000002ff027212 */ /* 0x000fc800078e33ff */
[----:B------:R-:W3:Y:S07]  /*75a0*/  REDUX UR7, R2 ;  /* 0x00000000020773c4 */ /* 0x000eee0000000000 */
[----:B------:R-:W-:-:S03]  /*75b0*/  ULOP3.LUT UR5, URZ, UR4, URZ, 0x33, !UPT ;  /* 0x00000004ff057292 */ /* 0x000fc6000f8e33ff */
[----:B------:R-:W-:Y:S02]  /*75c0*/  VOTEU.ANY UR4, UPT, PT ;  /* 0x0000000000047886 */ /* 0x000fe400038e0100 */
[----:B------:R-:W-:Y:S01]  /*75d0*/  UFLO.U32 UR4, UR4 ;  /* 0x00000004000472bd */ /* 0x000fe200080e0000 */
[----:B------:R-:W-:-:S04]  /*75e0*/  IMAD.U32 R0, RZ, RZ, UR5 ;  /* 0x00000005ff007e24 */ /* 0x000fc8000f8e00ff */
[----:B------:R3:W4:Y:S02]  /*75f0*/  REDUX UR8, R0 ;  /* 0x00000000000873c4 */ /* 0x0007240000000000 */
[----:B------:R1:W-:Y:S01]  /*7600*/  UTCATOMSWS.AND URZ, UR5 ;  /* 0x0000000500ff79e3 */ /* 0x0003e20008000000 */
[----:B--2---:R-:W-:Y:S01]  /*7610*/  ISETP.EQ.U32.AND P0, PT, R3, UR4, PT ;  /* 0x0000000403007c0c */ /* 0x004fe2000bf02070 */
[----:B---3--:R-:W-:Y:S02]  /*7620*/  IMAD.U32 R0, RZ, RZ, UR7 ;  /* 0x00000007ff007e24 */ /* 0x008fe4000f8e00ff */
[----:B----4-:R-:W-:-:S10]  /*7630*/  IMAD.U32 R2, RZ, RZ, UR8 ;  /* 0x00000008ff027e24 */ /* 0x010fd4000f8e00ff */
[----:B------:R2:W-:Y:S04]  /*7640*/  @P0 ATOMS.AND RZ, [UR6+0x14], R2 ;  /* 0x00001402ffff098c */ /* 0x0005e8000a800006 */
[----:B------:R2:W-:Y:S01]  /*7650*/  @P0 ATOMS.AND RZ, [UR6+0x18], R0 ;  /* 0x00001800ffff098c */ /* 0x0005e2000a800006 */
[----:B-1----:R-:W-:Y:S05]  /*7660*/  BRA `(.L_x_65) ;  /* 0x0000000000147947 */ /* 0x002fea0003800000 */
.L_x_64:
[----:B------:R-:W-:Y:S02]  /*7670*/  MOV R2, 0x7690 ;  /* 0x0000769000027802 */ /* 0x000fe40000000f00 */
[----:B-1---5:R-:W-:Y:S05]  /*7680*/  CALL.REL.NOINC `($__internal_0_$__cuda_sm10x_tcgen05_guardrail_trap_col_being_dealloced_not_returned_by_alloc) ;  /* 0x0000005800787944 */ /* 0x022fea0003c00000 */
[----:B------:R-:W-:Y:S05]  /*7690*/  BRA `(.L_x_65) ;  /* 0x0000000000087947 */ /* 0x000fea0003800000 */
.L_x_63:
[----:B------:R-:W-:Y:S02]  /*76a0*/  MOV R2, 0x76c0 ;  /* 0x000076c000027802 */ /* 0x000fe40000000f00 */
[----:B-1---5:R-:W-:Y:S05]  /*76b0*/  CALL.REL.NOINC `($__internal_2_$__cuda_sm10x_tcgen05_guardrail_trap_unallocated_columns_being_dealloced) ;  /* 0x0000005800847944 */ /* 0x022fea0003c00000 */
.L_x_65:
[----:B------:R-:W-:Y:S01]  /*76c0*/  NOP ;  /* 0x0000000000007918 */ /* 0x000fe20000000000 */
[----:B------:R-:W-:Y:S05]  /*76d0*/  EXIT ;  /* 0x000000000000794d */ /* 0x000fea0003800000 */
.L_x_49:
[----:B------:R-:W-:-:S09]  /*76e0*/  UISETP.NE.OR UP0, UPT, UR18, 0x3, !UP3 ;  /* 0x000000031200788c */ /* 0x000fd2000df05670 */
[----:B------:R-:W-:Y:S05]  /*76f0*/  BRA.U UP0, `(.L_x_66) ;  /* 0x0000001100b47547 */ /* 0x000fea000b800000 */
[----:B------:R-:W2:Y:S01]  /*7700*/  LDCU.64 UR4, c[0x0][0x888] ;  /* 0x00011100ff0477ac */ /* 0x000ea20008000a00 */
[----:B------:R-:W3:Y:S01]  /*7710*/  S2UR UR10, SR_CgaCtaId ;  /* 0x00000000000a79c3 */ /* 0x000ee20000008800 */
[----:B------:R-:W-:Y:S01]  /*7720*/  HFMA2 R10, -RZ, RZ, 0, 5.9604644775390625e-08 ;  /* 0x00000001ff0a7431 */ /* 0x000fe200000001ff */
[----:B------:R-:W-:Y:S01]  /*7730*/  MOV R9, RZ ;  /* 0x000000ff00097202 */ /* 0x000fe20000000f00 */
[----:B------:R-:W4:Y:S01]  /*7740*/  LDCU UR51, c[0x0][0x370] ;  /* 0x00006e00ff3377ac */ /* 0x000f220008000800 */
[----:B------:R-:W-:Y:S01]  /*7750*/  HFMA2 R0, -RZ, RZ, 0, 0.0078125 ;  /* 0x00002000ff007431 */ /* 0x000fe200000001ff */
[----:B------:R-:W4:Y:S03]  /*7760*/  LDCU.128 UR40, c[0x0][0xb10] ;  /* 0x00016200ff2877ac */ /* 0x000f260008000c00 */
[----:B------:R-:W1:Y:S01]  /*7770*/  LDC.64 R12, c[0x0][0x348] ;  /* 0x0000d200ff0c7b82 */ /* 0x000e620000000a00 */
[----:B------:R-:W3:Y:S01]  /*7780*/  LDCU UR48, c[0x0][0x374] ;  /* 0x00006e80ff3077ac */ /* 0x000ee20008000800 */
[----:B------:R-:W3:Y:S01]  /*7790*/  LDCU.64 UR38, c[0x0][0x890] ;  /* 0x00011200ff2677ac */ /* 0x000ee20008000a00 */
[----:B------:R-:W3:Y:S01]  /*77a0*/  LDCU UR30, c[0x0][0xb0c] ;  /* 0x00016180ff1e77ac */ /* 0x000ee20008000800 */
[----:B--2---:R-:W-:Y:S01]  /*77b0*/  UISETP.NE.U32.AND UP0, UPT, UR4, URZ, UPT ;  /* 0x000000ff0400728c */ /* 0x004fe2000bf05070 */
[----:B------:R-:W2:Y:S01]  /*77c0*/  LDCU UR63, c[0x0][0xb20] ;  /* 0x00016400ff3f77ac */ /* 0x000ea20008000800 */
[----:B------:R-:W2:Y:S01]  /*77d0*/  LDCU UR4, c[0x0][0xb30] ;  /* 0x00016600ff0477ac */ /* 0x000ea20008000800 */
[----:B------:R-:W2:Y:S01]  /*77e0*/  LDCU.128 UR44, c[0x0][0x980] ;  /* 0x00013000ff2c77ac */ /* 0x000ea20008000c00 */
[----:B------:R-:W-:Y:S01]  /*77f0*/  UMOV UR31, 0x400 ;  /* 0x00000400001f7882 */ /* 0x000fe20000000000 */
[----:B----4-:R-:W-:-:S02]  /*7800*/  UIMAD.WIDE.U32 UR6, UR51, UR40, URZ ;  /* 0x00000028330672a5 */ /* 0x010fc4000f8e00ff */
[----:B---3--:R-:W-:Y:S02]  /*7810*/  UIMAD.WIDE.U32 UR8, UR48, UR43, URZ ;  /* 0x0000002b300872a5 */ /* 0x008fe4000f8e00ff */
[----:B------:R-:W-:Y:S02]  /*7820*/  ULEA UR31, UR10, UR31, 0x18 ;  /* 0x0000001f0a1f7291 */ /* 0x000fe4000f8ec0ff */
[----:B------:R-:W-:Y:S02]  /*7830*/  USEL UR62, URZ, 0x1, UP5 ;  /* 0x00000001ff3e7887 */ /* 0x000fe4000a800000 */
[----:B------:R-:W-:Y:S02]  /*7840*/  UISETP.NE.AND.EX UP5, UPT, UR5, URZ, UPT, UP0 ;  /* 0x000000ff0500728c */ /* 0x000fe4000bfa5300 */
[----:B------:R-:W-:Y:S02]  /*7850*/  UISETP.NE.U32.AND UP6, UPT, UR38, URZ, UPT ;  /* 0x000000ff2600728c */ /* 0x000fe4000bfc5070 */
[----:B------:R-:W-:-:S02]  /*7860*/  UIADD3 UR56, UPT, UPT, UR31, 0x58, URZ ;  /* 0x000000581f387890 */ /* 0x000fc4000fffe0ff */
[----:B------:R-:W-:Y:S02]  /*7870*/  UIADD3 UR55, UPT, UPT, UR31, 0x98, URZ ;  /* 0x000000981f377890 */ /* 0x000fe4000fffe0ff */
[----:B------:R-:W-:Y:S02]  /*7880*/  UIADD3 UR33, UPT, UPT, UR31, 0x40, URZ ;  /* 0x000000401f217890 */ /* 0x000fe4000fffe0ff */
[----:B------:R-:W-:Y:S02]  /*7890*/  UIADD3 UR25, UPT, UPT, UR31, 0x48, URZ ;  /* 0x000000481f197890 */ /* 0x000fe4000fffe0ff */
[----:B------:R-:W-:Y:S02]  /*78a0*/  UIADD3 UR17, UPT, UPT, UR31, 0x50, URZ ;  /* 0x000000501f117890 */ /* 0x000fe4000fffe0ff */
[----:B------:R-:W-:Y:S02]  /*78b0*/  UISETP.NE.AND UP0, UPT, UR54, 0x1, UPT ;  /* 0x000000013600788c */ /* 0x000fe4000bf05270 */
[----:B------:R-:W-:Y:S01]  /*78c0*/  UISETP.NE.AND UP0, UPT, UR30, 0x1, UPT ;  /* 0x000000011e00788c */ /* 0x000fe2000bf05270 */
[----:B------:R-:W-:Y:S01]  /*78d0*/  UMOV UR61, UR7 ;  /* 0x00000007003d7c82 */ /* 0x000fe20008000000 */
[----:B------:R-:W-:Y:S01]  /*78e0*/  UMOV UR60, UR9 ;  /* 0x00000009003c7c82 */ /* 0x000fe20008000000 */
[----:B------:R-:W-:-:S02]  /*78f0*/  UISETP.GE.AND UP2, UPT, UR54, 0x1, UPT ;  /* 0x000000013600788c */ /* 0x000fc4000bf46270 */
[----:B------:R-:W-:Y:S02]  /*7900*/  UISETP.NE.AND UP0, UPT, UR42, 0x1, UPT ;  /* 0x000000012a00788c */ /* 0x000fe4000bf05270 */
[----:B------:R-:W-:Y:S01]  /*7910*/  UPLOP3.LUT UP4, UPT, UPT, UPT, UPT, 0x40, 0x4 ;  /* 0x000000000004789c */ /* 0x000fe20003f8e870 */
[----:B------:R-:W3:Y:S01]  /*7920*/  LDCU.64 UR22, c[0x0][0xb28] ;  /* 0x00016500ff1677ac */ /* 0x000ee20008000a00 */
[----:B------:R-:W4:Y:S01]  /*7930*/  LDCU.64 UR52, c[0x0][0x990] ;  /* 0x00013200ff3477ac */ /* 0x000f220008000a00 */
[----:B------:R-:W-:Y:S02]  /*7940*/  UISETP.NE.AND.EX UP6, UPT, UR39, URZ, UPT, UP6 ;  /* 0x000000ff2700728c */ /* 0x000fe4000bfc5360 */
[----:B------:R-:W-:Y:S02]  /*7950*/  UPRMT UR56, UR10, 0x654, UR56 ;  /* 0x000006540a387896 */ /* 0x000fe40008000038 */
[----:B------:R-:W-:Y:S02]  /*7960*/  UPRMT UR55, URZ, 0x654, UR55 ;  /* 0x00000654ff377896 */ /* 0x000fe40008000037 */
[----:B------:R-:W-:-:S02]  /*7970*/  UPRMT UR59, UR10, 0x654, UR33 ;  /* 0x000006540a3b7896 */ /* 0x000fc40008000021 */
[----:B------:R-:W-:Y:S02]  /*7980*/  UPRMT UR58, UR10, 0x654, UR25 ;  /* 0x000006540a3a7896 */ /* 0x000fe40008000019 */
[----:B------:R-:W-:Y:S02]  /*7990*/  UPRMT UR57, UR10, 0x654, UR17 ;  /* 0x000006540a397896 */ /* 0x000fe40008000011 */
[----:B------:R-:W-:Y:S02]  /*79a0*/  USHF.R.U32.HI UR61, URZ, UR41, UR61 ;  /* 0x00000029ff3d7299 */ /* 0x000fe4000801163d */
[----:B--2---:R-:W-:Y:S02]  /*79b0*/  USHF.R.U32.HI UR60, URZ, UR63, UR60 ;  /* 0x0000003fff3c7299 */ /* 0x004fe4000801163c */
[----:B------:R-:W-:Y:S02]  /*79c0*/  UISETP.NE.AND UP3, UPT, UR4, 0x1, UPT ;  /* 0x000000010400788c */ /* 0x000fe4000bf65270 */
[----:B------:R-:W-:-:S02]  /*79d0*/  UISETP.NE.AND UP2, UPT, UR44, 0x1, UPT ;  /* 0x000000012c00788c */ /* 0x000fc4000bf45270 */
[----:B-1-34-:R-:W-:-:S11]  /*79e0*/  UISETP.NE.AND UP0, UPT, UR47, 0x1, UPT ;  /* 0x000000012f00788c */ /* 0x01afd6000bf05270 */
.L_x_77:
[----:B------:R-:W-:Y:S04]  /*79f0*/  SHF.L.U32 R3, R9, 0x1f, RZ ;  /* 0x0000001f09037819 */ /* 0x000fe800000006ff */
[----:B-1----:R-:W1:Y:S02]  /*7a00*/  SYNCS.PHASECHK.TRANS64.TRYWAIT P0, [UR31+0x90], R3 ;  /* 0x00009003ff0075a7 */ /* 0x002e64000800111f */
[----:B-1----:R-:W-:Y:S05]  /*7a10*/  @!P0 BRA `(.L_x_67) ;  /* 0x00000050003c8947 */ /* 0x002fea0003800000 */
.L_x_154:
[----:B------:R-:W2:Y:S01]  /*7a20*/  LDS.128 R4, [UR31+0xd0] ;  /* 0x0000d01fff047984 */ /* 0x000ea20008000c00 */
[----:B------:R-:W-:Y:S01]  /*7a30*/  UISETP.GE.AND UP0, UPT, UR54, 0x1, UPT ;  /* 0x000000013600788c */ /* 0x000fe2000bf06270 */
[----:B------:R-:W-:Y:S01]  /*7a40*/  @!PT LDS RZ, [RZ] ;  /* 0x00000000fffff984 */ /* 0x000fe20000000800 */
[----:B------:R-:W-:Y:S01]  /*7a50*/  @!PT LDS RZ, [RZ] ;  /* 0x00000000fffff984 */ /* 0x000fe20000000800 */
[----:B------:R-:W-:Y:S01]  /*7a60*/  @!PT LDS RZ, [RZ] ;  /* 0x00000000fffff984 */ /* 0x000fe20000000800 */
[----:B------:R-:W-:Y:S01]  /*7a70*/  @!PT LDS RZ, [RZ] ;  /* 0x00000000fffff984 */ /* 0x000fe20000000800 */
[----:B------:R3:W-:Y:S06]  /*7a80*/  MEMBAR.ALL.CTA ;  /* 0x0000000000007992 */ /* 0x0007ec0000008000 */
[----:B---3--:R-:W3:Y:S02]  /*7a90*/  FENCE.VIEW.ASYNC.S ;  /* 0x00000000000073c6 */ /* 0x008ee40000000000 */
[----:B---3--:R-:W-:Y:S01]  /*7aa0*/  SYNCS.ARRIVE.TRANS64.RED.A1T0 RZ, [UR55], RZ ;  /* 0x000000ffffff79a7 */ /* 0x008fe20008100437 */
[----:B--2---:R-:W-:Y:S11]  /*7ab0*/  LOP3.LUT P0, RZ, R6, 0x1, RZ, 0xc0, !PT ;  /* 0x0000000106ff7812 */ /* 0x004ff6000780c0ff */
[----:B------:R-:W-:Y:S02]  /*7ac0*/  @!UPT UIADD3 URZ, UPT, UPT, URZ, URZ, URZ ;  /* 0x000000fffffff290 */ /* 0x000fe4000fffe0ff */
[----:B------:R-:W-:Y:S01]  /*7ad0*/  VOTEU.ANY UP2, P0 ;  /* 0x0000000000ff7886 */ /* 0x000fe20000040100 */
[----:B------:R-:W-:Y:S11]  /*7ae0*/  PLOP3.LUT P0, PT, PT, PT, UP2, 0x80, 0x8 ;  /* 0x000000000008781c */ /* 0x000ff60003f0f028 */
[----:B------:R-:W-:Y:S02]  /*7af0*/  @!UPT UIADD3 URZ, UPT, UPT, URZ, URZ, URZ ;  /* 0x000000fffffff290 */ /* 0x000fe4000fffe0ff */
[----:B-1----:R-:W-:Y:S02]  /*7b00*/  @P0 MOV R3, R4 ;  /* 0x0000000400030202 */ /* 0x002fe40000000f00 */
[----:B------:R-:W-:Y:S02]  /*7b10*/  @P0 LOP3.LUT R2, R5, 0xffff, RZ, 0xc0, !PT ;  /* 0x0000ffff05020812 */ /* 0x000fe400078ec0ff */
[----:B------:R-:W-:Y:S02]  /*7b20*/  @P0 R2UR UR5, R3 ;  /* 0x00000000030502ca */ /* 0x000fe400000e0000 */
[----:B------:R-:W-:Y:S11]  /*7b30*/  @P0 R2UR UR4, R2 ;  /* 0x00000000020402ca */ /* 0x000ff600000e0000 */
[----:B------:R-:W-:Y:S02]  /*7b40*/  @UP2 UMOV UR15, UR5 ;  /* 0x00000005000f2c82 */ /* 0x000fe40008000000 */
[----:B------:R-:W-:Y:S01]  /*7b50*/  @UP2 UMOV UR14, UR4 ;  /* 0x00000004000e2c82 */ /* 0x000fe20008000000 */
[----:B------:R-:W-:Y:S05]  /*7b60*/  BRA.U !UP0, `(.L_x_68) ;  /* 0x0000000108c07547 */ /* 0x000fea000b800000 */
[----:B------:R-:W-:Y:S02]  /*7b70*/  UIMAD.WIDE.U32 UR8, UR14, UR43, URZ ;  /* 0x0000002b0e0872a5 */ /* 0x000fe4000f8e00ff */
[----:B------:R-:W-:Y:S02]  /*7b80*/  UP2UR UR16, UPR, URZ, 0x4 ;  /* 0x00000004ff107883 */ /* 0x000fe40008000000 */
[----:B------:R-:W-:Y:S02]  /*7b90*/  UISETP.NE.AND UP2, UPT, UR42, 0x1, UPT ;  /* 0x000000012a00788c */ /* 0x000fe4000bf45270 */
[----:B------:R-:W-:Y:S02]  /*7ba0*/  UIMAD.WIDE.U32 UR10, UR15, UR40, URZ ;  /* 0x000000280f0a72a5 */ /* 0x000fe4000f8e00ff */
[----:B------:R-:W-:Y:S02]  /*7bb0*/  USEL UR4, UR48, UR60, !UP2 ;  /* 0x0000003c30047287 */ /* 0x000fe4000d000000 */
[----:B------:R-:W-:Y:S02]  /*7bc0*/  UISETP.NE.AND UP0, UPT, UR30, 0x1, UPT ;  /* 0x000000011e00788c */ /* 0x000fe4000bf05270 */
[----:B------:R-:W-:Y:S02]  /*7bd0*/  UP2UR UR20, UPR, URZ, 0x2 ;  /* 0x00000002ff147883 */ /* 0x000fe40008000000 */
[----:B------:R-:W-:Y:S02]  /*7be0*/  UISETP.NE.AND UP1, UPT, UR54, 0x1, UPT ;  /* 0x000000013600788c */ /* 0x000fe4000bf25270 */
[----:B------:R-:W-:Y:S02]  /*7bf0*/  UIMAD.WIDE.U32 UR12, UR4, UR22, URZ ;  /* 0x00000016040c72a5 */ /* 0x000fe4000f8e00ff */
[----:B------:R-:W-:Y:S01]  /*7c00*/  USEL UR7, UR51, UR61, !UP0 ;  /* 0x0000003d33077287 */ /* 0x000fe2000c000000 */
[----:B------:R-:W-:Y:S02]  /*7c10*/  UMOV UR5, UR9 ;  /* 0x0000000900057c82 */ /* 0x000fe40008000000 */
[----:B------:R-:W-:Y:S02]  /*7c20*/  USHF.R.U32.HI UR6, URZ, UR63, UR5 ;  /* 0x0000003fff067299 */ /* 0x000fe40008011605 */
[----:B------:R-:W-:Y:S02]  /*7c30*/  UIMAD.WIDE.U32 UR18, UR7, UR22, URZ ;  /* 0x00000016071272a5 */ /* 0x000fe4000f8e00ff */
[----:B------:R-:W-:Y:S02]  /*7c40*/  USEL UR6, UR14, UR6, !UP2 ;  /* 0x000000060e067287 */ /* 0x000fe4000d000000 */
[----:B------:R-:W-:Y:S01]  /*7c50*/  UISETP.NE.AND UP2, UPT, UR16, URZ, UPT ;  /* 0x000000ff1000728c */ /* 0x000fe2000bf45270 */
[----:B------:R-:W-:Y:S01]  /*7c60*/  UMOV UR5, UR11 ;  /* 0x0000000b00057c82 */ /* 0x000fe20008000000 */
[----:B------:R-:W-:Y:S02]  /*7c70*/  UIMAD.WIDE.U32 UR10, UR6, UR22, URZ ;  /* 0x00000016060a72a5 */ /* 0x000fe4000f8e00ff */
[----:B------:R-:W-:Y:S03]  /*7c80*/  USHF.R.U32.HI UR8, URZ, UR41, UR5 ;  /* 0x00000029ff087299 */ /* 0x000fe60008011605 */
[----:B------:R-:W-:Y:S02]  /*7c90*/  UMOV UR5, UR13 ;  /* 0x0000000d00057c82 */ /* 0x000fe40008000000 */
[----:B------:R-:W-:Y:S03]  /*7ca0*/  @UP1 USHF.R.U32.HI UR4, URZ, UR23, UR5 ;  /* 0x00000017ff041299 */ /* 0x000fe60008011605 */
[----:B------:R-:W-:Y:S01]  /*7cb0*/  UMOV UR5, UR19 ;  /* 0x0000001300057c82 */ /* 0x000fe20008000000 */
[----:B------:R-:W-:Y:S02]  /*7cc0*/  UIMAD UR4, UR54, UR4, URZ ;  /* 0x00000004360472a4 */ /* 0x000fe4000f8e02ff */
[----:B------:R-:W-:Y:S02]  /*7cd0*/  @UP1 USHF.R.U32.HI UR7, URZ, UR23, UR5 ;  /* 0x00000017ff071299 */ /* 0x000fe40008011605 */
[----:B------:R-:W-:Y:S02]  /*7ce0*/  USEL UR5, UR15, UR8, !UP0 ;  /* 0x000000080f057287 */ /* 0x000fe4000c000000 */
[----:B------:R-:W-:Y:S02]  /*7cf0*/  UIMAD UR8, UR54, UR7, URZ ;  /* 0x00000007360872a4 */ /* 0x000fe4000f8e02ff */
[----:B------:R-:W-:Y:S03]  /*7d00*/  UISETP.GE.AND UP0, UPT, UR6, UR4, UPT ;  /* 0x000000040600728c */ /* 0x000fe6000bf06270 */
[----:B------:R-:W-:Y:S01]  /*7d10*/  UMOV UR4, UR11 ;  /* 0x0000000b00047c82 */ /* 0x000fe20008000000 */
[----:B------:R-:W-:Y:S02]  /*7d20*/  UISETP.GE.OR UP0, UPT, UR5, UR8, UP0 ;  /* 0x000000080500728c */ /* 0x000fe40008706670 */
[----:B------:R-:W-:Y:S02]  /*7d30*/  USHF.R.U32.HI UR4, URZ, UR23, UR4 ;  /* 0x00000017ff047299 */ /* 0x000fe40008011604 */
[----:B------:R-:W-:Y:S02]  /*7d40*/  UIMAD.WIDE.U32 UR8, UR5, UR22, URZ ;  /* 0x00000016050872a5 */ /* 0x000fe4000f8e00ff */
[----:B------:R-:W-:Y:S04]  /*7d50*/  USEL UR10, UR6, UR4, !UP1 ;  /* 0x00000004060a7287 */ /* 0x000fe8000c800000 */
[----:B------:R-:W-:Y:S01]  /*7d60*/  UIADD3 UR11, UPT, UPT, -UR10, URZ, URZ ;  /* 0x000000ff0a0b7290 */ /* 0x000fe2000fffe1ff */
[----:B------:R-:W-:Y:S02]  /*7d70*/  @!UP0 UMOV UR4, UR9 ;  /* 0x0000000900048c82 */ /* 0x000fe40008000000 */
[----:B------:R-:W-:Y:S02]  /*7d80*/  @!UP0 USHF.R.U32.HI UR4, URZ, UR23, UR4 ;  /* 0x00000017ff048299 */ /* 0x000fe40008011604 */
[----:B------:R-:W-:Y:S02]  /*7d90*/  UIMAD UR8, UR54, UR11, UR6 ;  /* 0x0000000b360872a4 */ /* 0x000fe4000f8e0206 */
[----:B------:R-:W-:Y:S02]  /*7da0*/  @!UP0 USEL UR4, UR5, UR4, !UP1 ;  /* 0x0000000405048287 */ /* 0x000fe4000c800000 */
[----:B------:R-:W-:Y:S02]  /*7db0*/  UISETP.NE.AND UP1, UPT, UR20, URZ, UPT ;  /* 0x000000ff1400728c */ /* 0x000fe4000bf25270 */
[----:B------:R-:W-:Y:S02]  /*7dc0*/  @!UP0 UIMAD UR8, UR7, UR8, UR4 ;  /* 0x00000008070882a4 */ /* 0x000fe4000f8e0204 */
[----:B------:R-:W-:Y:S02]  /*7dd0*/  @!UP0 UIADD3 UR9, UPT, UPT, UR10, -UR4, URZ ;  /* 0x800000040a098290 */ /* 0x000fe4000fffe0ff */
[----:B------:R-:W-:Y:S02]  /*7de0*/  UIADD3 UR4, UPT, UPT, -UR5, URZ, URZ ;  /* 0x000000ff05047290 */ /* 0x000fe4000fffe1ff */
[----:B------:R-:W-:Y:S02]  /*7df0*/  UIADD3 UR7, UPT, UPT, -UR6, URZ, URZ ;  /* 0x000000ff06077290 */ /* 0x000fe4000fffe1ff */
[----:B------:R-:W-:Y:S02]  /*7e00*/  @!UP0 UIMAD UR6, UR9, UR54, UR5 ;  /* 0x00000036090682a4 */ /* 0x000fe4000f8e0205 */
[----:B------:R-:W-:Y:S02]  /*7e10*/  UIMAD UR15, UR30, UR4, UR15 ;  /* 0x000000041e0f72a4 */ /* 0x000fe4000f8e020f */
[----:B------:R-:W-:Y:S01]  /*7e20*/  UIMAD UR4, UR42, UR7, UR14 ;  /* 0x000000072a0472a4 */ /* 0x000fe2000f8e020e */
[----:B------:R-:W-:Y:S02]  /*7e30*/  @!UP0 UMOV UR5, UR8 ;  /* 0x0000000800058c82 */ /* 0x000fe40008000000 */
[----:B------:R-:W-:Y:S02]  /*7e40*/  UIMAD UR15, UR5, UR30, UR15 ;  /* 0x0000001e050f72a4 */ /* 0x000fe4000f8e020f */
[----:B------:R-:W-:Y:S11]  /*7e50*/  UIMAD UR14, UR6, UR42, UR4 ;  /* 0x0000002a060e72a4 */ /* 0x000ff6000f8e0204 */
[----:B------:R-:W-:Y:S01]  /*7e60*/  @!UPT UIADD3 URZ, UPT, UPT, URZ, URZ, URZ ;  /* 0x000000fffffff290 */ /* 0x000fe2000fffe0ff */
.L_x_68:
[----:B------:R-:W1:Y:S01]  /*7e70*/  @!UP3 LDCU.128 UR8, c[0x0][0xb10] ;  /* 0x00016200ff08b7ac */ /* 0x000e620008000c00 */
[----:B------:R-:W-:Y:S02]  /*7e80*/  ISETP.NE.U32.AND P1, PT, RZ, UR38, PT ;  /* 0x00000026ff007c0c */ /* 0x000fe4000bf25070 */
[----:B------:R-:W-:Y:S02]  /*7e90*/  SHF.L.U32 R8, R10, 0x1f, RZ ;  /* 0x0000001f0a087819 */ /* 0x000fe400000006ff */
[----:B------:R-:W-:Y:S01]  /*7ea0*/  ISETP.NE.AND.EX P1, PT, RZ, UR39, PT, P1 ;  /* 0x00000027ff007c0c */ /* 0x000fe2000bf25310 */
[----:B------:R-:W2:Y:S01]  /*7eb0*/  @!UP3 LDCU UR5, c[0x0][0xb0c] ;  /* 0x00016180ff05b7ac */ /* 0x000ea20008000800 */
[----:B------:R-:W-:Y:S02]  /*7ec0*/  USHF.L.U32 UR34, UR21, 0x7, URZ ;  /* 0x0000000715227899 */ /* 0x000fe400080006ff */
[----:B-1----:R-:W-:Y:S07]  /*7ed0*/  UIMAD.WIDE.U32 UR6, UR15, UR8, URZ ;  /* 0x000000080f0672a5 */ /* 0x002fee000f8e00ff */
[----:B------:R-:W-:Y:S01]  /*7ee0*/  @!UP3 UMOV UR4, UR7 ;  /* 0x000000070004bc82 */ /* 0x000fe20008000000 */
[----:B--2---:R-:W-:Y:S02]  /*7ef0*/  @!UP3 UISETP.NE.AND UP0, UPT, UR5, 0x1, UPT ;  /* 0x000000010500b88c */ /* 0x004fe4000bf05270 */
[----:B------:R-:W-:Y:S02]  /*7f00*/  @!UP3 USHF.R.U32.HI UR4, URZ, UR9, UR4 ;  /* 0x00000009ff04b299 */ /* 0x000fe40008011604 */
[----:B------:R-:W-:Y:S02]  /*7f10*/  UIMAD.WIDE.U32 UR6, UR14, UR11, URZ ;  /* 0x0000000b0e0672a5 */ /* 0x000fe4000f8e00ff */
[----:B------:R-:W-:Y:S02]  /*7f20*/  @!UP3 USEL UR8, UR15, UR4, !UP0 ;  /* 0x000000040f08b287 */ /* 0x000fe4000c000000 */
[----:B------:R-:W-:Y:S03]  /*7f30*/  @!UP3 UISETP.NE.AND UP0, UPT, UR10, 0x1, UPT ;  /* 0x000000010a00b88c */ /* 0x000fe6000bf05270 */
[----:B------:R-:W-:Y:S02]  /*7f40*/  @!UP3 UMOV UR6, UR7 ;  /* 0x000000070006bc82 */ /* 0x000fe40008000000 */
[----:B------:R-:W1:Y:S02]  /*7f50*/  @!UP3 LDCU UR4, c[0x0][0xb20] ;  /* 0x00016400ff04b7ac */ /* 0x000e640008000800 */
[----:B-1----:R-:W-:Y:S04]  /*7f60*/  @!UP3 USHF.R.U32.HI UR6, URZ, UR4, UR6 ;  /* 0x00000004ff06b299 */ /* 0x002fe80008011606 */
[----:B------:R-:W-:Y:S04]  /*7f70*/  @!UP3 USEL UR6, UR14, UR6, !UP0 ;  /* 0x000000060e06b287 */ /* 0x000fe8000c000000 */
[----:B------:R-:W-:Y:S02]  /*7f80*/  @!UP3 UIADD3 UR4, UPT, UPT, -UR8, UR6, URZ ;  /* 0x000000060804b290 */ /* 0x000fe4000fffe1ff */
[----:B------:R-:W-:Y:S02]  /*7f90*/  @!UP3 UIADD3 UR6, UPT, UPT, UR8, -UR6, URZ ;  /* 0x800000060806b290 */ /* 0x000fe4000fffe0ff */
[----:B------:R-:W-:Y:S02]  /*7fa0*/  @!UP3 UIMAD UR15, UR4, UR5, UR15 ;  /* 0x00000005040fb2a4 */ /* 0x000fe4000f8e020f */
[----:B------:R-:W-:Y:S01]  /*7fb0*/  @!UP3 UIMAD UR14, UR6, UR10, UR14 ;  /* 0x0000000a060eb2a4 */ /* 0x000fe2000f8e020e */
[----:B------:R-:W-:Y:S11]  /*7fc0*/  BRA.U UP4, `(.L_x_69) ;  /* 0x0000000104107547 */ /* 0x000ff6000b800000 */
[----:B------:R-:W-:Y:S04]  /*7fd0*/  MOV R3, UR62 ;  /* 0x0000003e00037c02 */ /* 0x000fe80008000f00 */
[----:B------:R-:W-:Y:S04]  /*7fe0*/  SHF.L.U32 R3, R3, 0x1f, RZ ;  /* 0x0000001f03037819 */ /* 0x000fe800000006ff */
[----:B------:R-:W1:Y:S02]  /*7ff0*/  SYNCS.PHASECHK.TRANS64.TRYWAIT P2, [UR31+0x88], R3 ;  /* 0x00008803ff0075a7 */ /* 0x000e64000804111f */
[----:B-1----:R-:W-:Y:S05]  /*8000*/  @!P2 BRA `(.L_x_70) ;  /* 0x0000004800d8a947 */ /* 0x002fea0003800000 */
.L_x_69:
[----:B------:R-:W-:Y:S05]  /*8010*/  BRA.U !UP6, `(.L_x_71) ;  /* 0x000000010e387547 */ /* 0x000fea000b800000 */
[----:B------:R-:W-:Y:S01]  /*8020*/  UPLOP3.LUT UP1, UPT, UPT, UPT, UP5, 0x80, 0x8 ;  /* 0x000000000008789c */ /* 0x000fe20003f2f050 */
[----:B------:R-:W-:Y:S01]  /*8030*/  IMAD.MOV.U32 R57, RZ, RZ, 0x1 ;  /* 0x00000001ff397424 */ /* 0x000fe200078e00ff */
[----:B------:R-:W2:Y:S04]  /*8040*/  LDCU.64 UR8, c[0x0][0x358] ;  /* 0x00006b00ff0877ac */ /* 0x000ea80008000a00 */
[----:B------:R-:W-:Y:S05]  /*8050*/  PLOP3.LUT P2, PT, PT, PT, UP1, 0x80, 0x8 ;  /* 0x000000000008781c */ /* 0x000fea0003f4f018 */
[----:B------:R-:W3:Y:S01]  /*8060*/  @UP1 LDCU.64 UR4, c[0x0][0x888] ;  /* 0x00011100ff0417ac */ /* 0x000ee20008000a00 */
[----:B------:R-:W-:Y:S04]  /*8070*/  @UP1 UIMAD UR6, UR50, UR38, URZ ;  /* 0x00000026320612a4 */ /* 0x000fe8000f8e02ff */
[----:B---3--:R-:W-:Y:S06]  /*8080*/  @UP1 UIMAD.WIDE UR4, UR6, 0x4, UR4 ;  /* 0x00000004060418a5 */ /* 0x008fec000f8e0204 */
[----:B-1----:R-:W-:Y:S01]  /*8090*/  IMAD.U32 R2, RZ, RZ, UR4 ;  /* 0x00000004ff027e24 */ /* 0x002fe2000f8e00ff */
[----:B------:R-:W-:Y:S04]  /*80a0*/  MOV R3, UR5 ;  /* 0x0000000500037c02 */ /* 0x000fe80008000f00 */
[----:B------:R-:W1:Y:S01]  /*80b0*/  @!UP1 LDCU UR4, c[0x0][0x880] ;  /* 0x00011000ff0497ac */ /* 0x000e620008000800 */
[----:B--2--5:R2:W5:Y:S02]  /*80c0*/  @P2 LDG.E R27, desc[UR8][R2.64] ;  /* 0x00000008021b2981 */ /* 0x024564000c1e1900 */
[----:B--2---:R-:W-:Y:S05]  /*80d0*/  HFMA2 R2, -RZ, RZ, 0, 5.9604644775390625e-08 ;  /* 0x00000001ff027431 */ /* 0x004fea00000001ff */
[----:B------:R-:W-:Y:S01]  /*80e0*/  @!P2 PRMT R57, R2, 0x7610, R57 ;  /* 0x000076100239a816 */ /* 0x000fe20000000039 */
[----:B-1----:R-:W-:Y:S07]  /*80f0*/  @!P2 IMAD.U32 R27, RZ, RZ, UR4 ;  /* 0x00000004ff1bae24 */ /* 0x002fee000f8e00ff */
.L_x_71:
[----:B-----5:R-:W-:Y:S01]  /*8100*/  @!P1 FSETP.EQ.AND P3, PT, R27, RZ, PT ;  /* 0x000000ff1b00920b */ /* 0x020fe20003f62000 */
[----:B------:R-:W-:Y:S01]  /*8110*/  @!UPT UIADD3 URZ, UPT, UPT, URZ, URZ, URZ ;  /* 0x000000fffffff290 */ /* 0x000fe2000fffe0ff */
[----:B------:R-:W-:Y:S11]  /*8120*/  @!P1 BRA `(.L_x_72) ;  /* 0x0000000000149947 */ /* 0x000ff60003800000 */
[----:B------:R-:W-:Y:S02]  /*8130*/  LOP3.LUT P1, RZ, R57, 0xff, RZ, 0xc0, !PT ;  /* 0x000000ff39ff7812 */ /* 0x000fe4000782c0ff */
[----:B------:R-:W-:Y:S04]  /*8140*/  PLOP3.LUT P3, PT, PT, PT, UP1, 0x80, 0x8 ;  /* 0x000000000008781c */ /* 0x000fe80003f6f018 */
[----:B------:R-:W-:Y:S07]  /*8150*/  PLOP3.LUT P3, PT, P3, PT, PT, 0x8, 0x80 ;  /* 0x000000000080781c */ /* 0x000fee0001f6e170 */
[----:B------:R-:W-:Y:S11]  /*8160*/  @P1 FSETP.EQ.AND P3, PT, R27, RZ, PT ;  /* 0x000000ff1b00120b */ /* 0x000ff60003f62000 */
[----:B------:R-:W-:Y:S02]  /*8170*/  @!UPT UIADD3 URZ, UPT, UPT, URZ, URZ, URZ ;  /* 0x000000fffffff290 */ /* 0x000fe4000fffe0ff */
.L_x_72:
[----:B------:R-:W-:Y:S01]  /*8180*/  USHF.L.U32 UR35, UR49, 0x6, URZ ;  /* 0x0000000631237899 */ /* 0x000fe200080006ff */
[----:B------:R-:W2:Y:S01]  /*8190*/  SYNCS.PHASECHK.TRANS64.TRYWAIT P1, [UR31+0x60], R8 ;  /* 0x00006008ff0075a7 */ /* 0x000ea2000802111f */
[----:B------:R-:W-:Y:S02]  /*81a0*/  UISETP.NE.AND UP0, UPT, UR44, 0x1, UPT ;  /* 0x000000012c00788c */ /* 0x000fe4000bf05270 */
[----:B------:R-:W-:Y:S01]  /*81b0*/  UIMAD.WIDE.U32 UR4, UR35, UR45, URZ ;  /* 0x0000002d230472a5 */ /* 0x000fe2000f8e00ff */
[----:B------:R-:W-:Y:S04]  /*81c0*/  ELECT P2, URZ, PT ;  /* 0x0000000000ff782f */ /* 0x000fe80003840000 */
[----:B------:R-:W-:Y:S02]  /*81d0*/  PLOP3.LUT P2, PT, P3, P2, PT, 0xf2, 0x2f ;  /* 0x00000000002f781c */ /* 0x000fe40001f45e72 */
[----:B------:R-:W-:Y:S02]  /*81e0*/  UMOV UR4, UR5 ;  /* 0x0000000500047c82 */ /* 0x000fe40008000000 */
[----:B------:R-:W-:Y:S04]  /*81f0*/  USHF.R.U32.HI UR4, URZ, UR46, UR4 ;  /* 0x0000002eff047299 */ /* 0x000fe80008011604 */
[----:B------:R-:W-:Y:S02]  /*8200*/  USEL UR36, UR35, UR4, !UP0 ;  /* 0x0000000423247287 */ /* 0x000fe4000c000000 */
[----:B------:R-:W-:Y:S02]  /*8210*/  UISETP.NE.AND UP0, UPT, UR47, 0x1, UPT ;  /* 0x000000012f00788c */ /* 0x000fe4000bf05270 */
[----:B------:R-:W-:Y:S07]  /*8220*/  UIMAD.WIDE.U32 UR4, UR36, UR52, URZ ;  /* 0x00000034240472a5 */ /* 0x000fee000f8e00ff */
[----:B------:R-:W-:Y:S02]  /*8230*/  UMOV UR4, UR5 ;  /* 0x0000000500047c82 */ /* 0x000fe40008000000 */
[----:B------:R-:W-:Y:S04]  /*8240*/  USHF.R.U32.HI UR4, URZ, UR53, UR4 ;  /* 0x00000035ff047299 */ /* 0x000fe80008011604 */
[----:B------:R-:W-:Y:S02]  /*8250*/  USEL UR37, UR36, UR4, !UP0 ;  /* 0x0000000424257287 */ /* 0x000fe4000c000000 */
[----:B------:R-:W-:Y:S02]  /*8260*/  UIADD3 UR4, UPT, UPT, -UR36, URZ, URZ ;  /* 0x000000ff24047290 */ /* 0x000fe4000fffe1ff */
[----:B------:R-:W-:Y:S02]  /*8270*/  UIADD3 UR5, UPT, UPT, -UR37, URZ, URZ ;  /* 0x000000ff25057290 */ /* 0x000fe4000fffe1ff */
[----:B------:R-:W-:Y:S02]  /*8280*/  UIMAD UR35, UR44, UR4, UR35 ;  /* 0x000000042c2372a4 */ /* 0x000fe4000f8e0223 */
[----:B------:R-:W-:Y:S01]  /*8290*/  UIMAD UR36, UR47, UR5, UR36 ;  /* 0x000000052f2472a4 */ /* 0x000fe2000f8e0224 */
[----:B--2---:R-:W-:Y:S11]  /*82a0*/  @!P1 BRA `(.L_x_73) ;  /* 0x0000004800489947 */ /* 0x004ff60003800000 */
.L_x_157:
[----:B------:R-:W-:Y:S01]  /*82b0*/  VOTEU.ALL UP0, P2 ;  /* 0x0000000000ff7886 */ /* 0x000fe20001000000 */
[----:B-1----:R-:W-:Y:S04]  /*82c0*/  @!P2 IADD3 R3, P1, PT, R12, 0x580, RZ ;  /* 0x000005800c03a810 */ /* 0x002fe80007f3e0ff */
[----:B------:R-:W-:Y:S01]  /*82d0*/  @!UP0 UPRMT UR4, URZ, 0x40, URZ ;  /* 0x00000040ff048896 */ /* 0x000fe200080000ff */
[----:B------:R-:W-:Y:S01]  /*82e0*/  @!P2 IMAD.X R2, RZ, RZ, R13, P1 ;  /* 0x000000ffff02a224 */ /* 0x000fe200008e060d */
[----:B------:R-:W-:Y:S01]  /*82f0*/  @!P2 R2UR UR5, R3 ;  /* 0x000000000305a2ca */ /* 0x000fe200000e0000 */
[----:B------:R-:W-:Y:S02]  /*8300*/  @!UP0 UIADD3 UR32, UPT, UPT, UR31, 0x400, URZ ;  /* 0x000004001f208890 */ /* 0x000fe4000fffe0ff */
[----:B------:R-:W-:Y:S02]  /*8310*/  @!UP0 UPRMT UR6, UR4, 0x5410, URZ ;  /* 0x0000541004068896 */ /* 0x000fe400080000ff */
[----:B------:R-:W-:Y:S01]  /*8320*/  @!P2 R2UR UR4, R2 ;  /* 0x000000000204a2ca */ /* 0x000fe200000e0000 */
[----:B------:R-:W-:Y:S07]  /*8330*/  VOTEU.ALL UP0, P2 ;  /* 0x0000000000ff7886 */ /* 0x000fee0001000000 */
[----:B------:R-:W-:Y:S05]  /*8340*/  IMAD.U32 R2, RZ, RZ, UR5 ;  /* 0x00000005ff027e24 */ /* 0x000fea000f8e00ff */
[----:B------:R-:W-:Y:S01]  /*8350*/  IMAD.U32 R3, RZ, RZ, UR4 ;  /* 0x00000004ff037e24 */ /* 0x000fe2000f8e00ff */
[----:B------:R-:W-:Y:S01]  /*8360*/  @!P2 R2UR UR4, R2 ;  /* 0x000000000204a2ca */ /* 0x000fe200000e0000 */
[----:B------:R-:W-:Y:S03]  /*8370*/  @!P2 IMAD.MOV.U32 R2, RZ, RZ, 0x2000 ;  /* 0x00002000ff02a424 */ /* 0x000fe600078e00ff */
[----:B------:R-:W-:Y:S11]  /*8380*/  @!P2 R2UR UR5, R3 ;  /* 0x000000000305a2ca */ /* 0x000ff600000e0000 */
[----:B------:R-:W-:Y:S02]  /*8390*/  @!UPT UIADD3 URZ, UPT, UPT, URZ, URZ, URZ ;  /* 0x000000fffffff290 */ /* 0x000fe4000fffe0ff */
[----:B------:R1:W-:Y:S01]  /*83a0*/  @!UP0 UTMALDG.4D.IM2COL [UR32], [UR4], UR6 ;  /* 0x00000020040083b4 */ /* 0x0003e20008058006 */
[----:B------:R1:W-:Y:S01]  /*83b0*/  @!P2 SYNCS.ARRIVE.TRANS64.RED.A0TR RZ, [UR31+0x40], R2 ;  /* 0x00004002ffffa9a7 */ /* 0x0003e2000830041f */
[----:B------:R-:W-:Y:S01]  /*83c0*/  SYNCS.ARRIVE.TRANS64.RED.A1T0 RZ, [UR59], RZ ;  /* 0x000000ffffff79a7 */ /* 0x000fe2000810043b */
[----:B------:R-:W2:Y:S02]  /*83d0*/  SYNCS.PHASECHK.TRANS64.TRYWAIT P1, [UR31+0x68], R8 ;  /* 0x00006808ff0075a7 */ /* 0x000ea4000802111f */
[----:B-12---:R-:W-:Y:S05]  /*83e0*/  @!P1 BRA `(.L_x_74) ;  /* 0x0000004800109947 */ /* 0x006fea0003800000 */
.L_x_159:
[----:B------:R-:W-:Y:S01]  /*83f0*/  VOTEU.ALL UP0, P2 ;  /* 0x0000000000ff7886 */ /* 0x000fe20001000000 */
[----:B------:R-:W-:Y:S01]  /*8400*/  @!P2 IADD3 R3, P1, PT, R12, 0x580, RZ ;  /* 0x000005800c03a810 */ /* 0x000fe20007f3e0ff */
[----:B------:R-:W-:Y:S01]  /*8410*/  UMOV UR27, UR35 ;  /* 0x00000023001b7c82 */ /* 0x000fe20008000000 */
[----:B------:R-:W-:Y:S01]  /*8420*/  UMOV UR28, UR36 ;  /* 0x00000024001c7c82 */ /* 0x000fe20008000000 */
[----:B------:R-:W-:Y:S01]  /*8430*/  UMOV UR29, UR37 ;  /* 0x00000025001d7c82 */ /* 0x000fe20008000000 */
[----:B------:R-:W-:Y:S01]  /*8440*/  @!UP0 UPRMT UR4, URZ, 0x40, URZ ;  /* 0x00000040ff048896 */ /* 0x000fe200080000ff */
[----:B-1----:R-:W-:Y:S01]  /*8450*/  @!P2 IMAD.X R2, RZ, RZ, R13, P1 ;  /* 0x000000ffff02a224 */ /* 0x002fe200008e060d */
[----:B------:R-:W-:Y:S01]  /*8460*/  @!P2 R2UR UR5, R3 ;  /* 0x000000000305a2ca */ /* 0x000fe200000e0000 */
[----:B------:R-:W-:Y:S02]  /*8470*/  @!UP0 UIADD3 UR26, UPT, UPT, UR34, 0x20, URZ ;  /* 0x00000020221a8890 */ /* 0x000fe4000fffe0ff */
[----:B------:R-:W-:Y:S02]  /*8480*/  @!UP0 UPRMT UR6, UR4, 0x5410, URZ ;  /* 0x0000541004068896 */ /* 0x000fe400080000ff */
[----:B------:R-:W-:Y:S01]  /*8490*/  @!P2 R2UR UR4, R2 ;  /* 0x000000000204a2ca */ /* 0x000fe200000e0000 */
[----:B------:R-:W-:Y:S01]  /*84a0*/  @!UP0 UIADD3 UR24, UPT, UPT, UR31, 0x2400, URZ ;  /* 0x000024001f188890 */ /* 0x000fe2000fffe0ff */
[----:B------:R-:W-:Y:S06]  /*84b0*/  VOTEU.ALL UP0, P2 ;  /* 0x0000000000ff7886 */ /* 0x000fec0001000000 */
        /* <DEDUP_REMOVED lines=11> */
.L_x_161:
        /* <DEDUP_REMOVED lines=8> */
[----:B------:R-:W-:Y:S01]  /*85f0*/  @!UP0 UIADD3 UR18, UPT, UPT, UR34, 0x40, URZ ;  /* 0x0000004022128890 */ /* 0x000fe2000fffe0ff */
[----:B------:R-:W-:Y:S01]  /*8600*/  @P0 SHF.R.U32.HI R4, RZ, 0x10, R5 ;  /* 0x00000010ff040819 */ /* 0x000fe20000011605 */
[----:B------:R-:W-:Y:S02]  /*8610*/  @!UP0 UPRMT UR6, UR4, 0x5410, URZ ;  /* 0x0000541004068896 */ /* 0x000fe400080000ff */
[----:B------:R-:W-:Y:S01]  /*8620*/  @!P2 R2UR UR4, R2 ;  /* 0x000000000204a2ca */ /* 0x000fe200000e0000 */
[----:B------:R-:W-:Y:S01]  /*8630*/  @!UP0 UIADD3 UR16, UPT, UPT, UR31, 0x4400, URZ ;  /* 0x000044001f108890 */ /* 0x000fe2000fffe0ff */
[----:B------:R-:W-:Y:S01]  /*8640*/  @P0 R2UR UR50, R4 ;  /* 0x00000000043202ca */ /* 0x000fe200000e0000 */
[----:B------:R-:W-:Y:S05]  /*8650*/  VOTEU.ALL UP0, P2 ;  /* 0x0000000000ff7886 */ /* 0x000fea0001000000 */
        /* <DEDUP_REMOVED lines=11> */
.L_x_163:
        /* <DEDUP_REMOVED lines=9> */
[----:B------:R-:W-:Y:S01]  /*87a0*/  R2UR UR16, R67 ;  /* 0x00000000431072ca */ /* 0x000fe200000e0000 */
[----:B------:R-:W-:Y:S01]  /*87b0*/  @!UP0 UPRMT UR6, UR4, 0x5410, URZ ;  /* 0x0000541004068896 */ /* 0x000fe200080000ff */
[----:B------:R-:W-:Y:S01]  /*87c0*/  R2UR UR7, R68 ;  /* 0x00000000440772ca */ /* 0x000fe200000e0000 */
[----:B------:R-:W-:Y:S01]  /*87d0*/  @!UP0 UIADD3 UR8, UPT, UPT, UR31, 0x6400, URZ ;  /* 0x000064001f088890 */ /* 0x000fe2000fffe0ff */
[----:B------:R-:W-:Y:S01]  /*87e0*/  @!P2 R2UR UR4, R2 ;  /* 0x000000000204a2ca */ /* 0x000fe200000e0000 */
[----:B------:R-:W-:Y:S01]  /*87f0*/  @!UP0 UIADD3 UR9, UPT, UPT, UR31, 0x58, URZ ;  /* 0x000000581f098890 */ /* 0x000fe2000fffe0ff */
[----:B------:R-:W-:Y:S01]  /*8800*/  LOP3.LUT R10, R10, 0x1, RZ, 0x3c, !PT ;  /* 0x000000010a0a7812 */ /* 0x000fe200078e3cff */
[----:B------:R-:W-:Y:S01]  /*8810*/  VOTEU.ALL UP0, P2 ;  /* 0x0000000000ff7886 */ /* 0x000fe20001000000 */
[----:B------:R-:W-:Y:S01]  /*8820*/  LOP3.LUT R9, R9, 0x1, RZ, 0x3c, !PT ;  /* 0x0000000109097812 */ /* 0x000fe200078e3cff */
[----:B------:R-:W-:Y:S02]  /*8830*/  UPLOP3.LUT UP4, UPT, UPT, UPT, UPT, 0x80, 0x8 ;  /* 0x000000000008789c */ /* 0x000fe40003f8f070 */
[----:B------:R-:W-:Y:S02]  /*8840*/  IMAD.U32 R2, RZ, RZ, UR5 ;  /* 0x00000005ff027e24 */ /* 0x000fe4000f8e00ff */
[----:B------:R-:W-:Y:S02]  /*8850*/  UIADD3 UR21, UPT, UPT, UR14, UR16, URZ ;  /* 0x000000100e157290 */ /* 0x000fe4000fffe0ff */
[----:B------:R-:W-:Y:S02]  /*8860*/  UIADD3 UR49, UPT, UPT, UR15, UR7, URZ ;  /* 0x000000070f317290 */ /* 0x000fe4000fffe0ff */
[----:B------:R-:W-:Y:S01]  /*8870*/  IMAD.U32 R3, RZ, RZ, UR4 ;  /* 0x00000004ff037e24 */ /* 0x000fe2000f8e00ff */
[----:B------:R-:W-:Y:S04]  /*8880*/  @!P2 R2UR UR4, R2 ;  /* 0x000000000204a2ca */ /* 0x000fe800000e0000 */
[----:B------:R-:W-:Y:S11]  /*8890*/  @!P2 R2UR UR5, R3 ;  /* 0x000000000305a2ca */ /* 0x000ff600000e0000 */
[----:B------:R-:W-:Y:S02]  /*88a0*/  @!UPT UIADD3 URZ, UPT, UPT, URZ, URZ, URZ ;  /* 0x000000fffffff290 */ /* 0x000fe4000fffe0ff */
[----:B------:R1:W-:Y:S01]  /*88b0*/  @!UP0 UTMALDG.4D.IM2COL [UR8], [UR4], UR6 ;  /* 0x00000008040083b4 */ /* 0x0003e20008058006 */
[----:B------:R1:W-:Y:S01]  /*88c0*/  @!P2 SYNCS.ARRIVE.TRANS64.RED.A0TR RZ, [UR31+0x58], R0 ;  /* 0x00005800ffffa9a7 */ /* 0x0003e2000830041f */
[----:B------:R-:W-:Y:S01]  /*88d0*/  SYNCS.ARRIVE.TRANS64.RED.A1T0 RZ, [UR56], RZ ;  /* 0x000000ffffff79a7 */ /* 0x000fe20008100438 */
[----:B------:R-:W-:Y:S05]  /*88e0*/  BRA.U UP2, `(.L_x_77) ;  /* 0xfffffff102407547 */ /* 0x000fea000b83ffff */
[----:B------:R-:W-:-:S04]  /*88f0*/  SHF.L.U32 R2, R10, 0x1f, RZ ;  /* 0x0000001f0a027819 */ /* 0x000fc800000006ff */
[----:B------:R-:W2:Y:S02]  /*8900*/  SYNCS.PHASECHK.TRANS64.TRYWAIT P0, [UR31+0x60], R2 ;  /* 0x00006002ff0075a7 */ /* 0x000ea4000800111f */
[----:B--2---:R-:W-:Y:S05]  /*8910*/  @!P0 BRA `(.L_x_78) ;  /* 0x00000044000c8947 */ /* 0x004fea0003800000 */
.L_x_165:
[----:B------:R-:W2:Y:S02]  /*8920*/  SYNCS.PHASECHK.TRANS64.TRYWAIT P0, [UR31+0x68], R2 ;  /* 0x00006802ff0075a7 */ /* 0x000ea4000800111f */
[----:B--2---:R-:W-:Y:S05]  /*8930*/  @!P0 BRA `(.L_x_79) ;  /* 0x00000044001c8947 */ /* 0x004fea0003800000 */
.L_x_167:
[----:B------:R-:W2:Y:S02]  /*8940*/  SYNCS.PHASECHK.TRANS64.TRYWAIT P0, [UR31+0x70], R2 ;  /* 0x00007002ff0075a7 */ /* 0x000ea4000800111f */
[----:B--2---:R-:W-:Y:S05]  /*8950*/  @!P0 BRA `(.L_x_80) ;  /* 0x00000044002c8947 */ /* 0x004fea0003800000 */
.L_x_169:
[----:B-1----:R-:W-:-:S07]  /*8960*/  MOV R0, UR31 ;  /* 0x0000001f00007c02 */ /* 0x002fce0008000f00 */
.L_x_81:
[----:B-1----:R-:W-:-:S04]  /*8970*/  SHF.L.U32 R2, R10, 0x1f, RZ ;  /* 0x0000001f0a027819 */ /* 0x002fc800000006ff */
[----:B------:R1:W2:Y:S03]  /*8980*/  SYNCS.PHASECHK.TRANS64.TRYWAIT P0, [R0+URZ+0x78], R2 ;  /* 0x00007802000075a7 */ /* 0x0002a600080011ff */
[----:B--2---:R-:W-:Y:S05]  /*8990*/  @!P0 NANOSLEEP.SYNCS 0x989680 ;  /* 0x009896800000895d */ /* 0x004fea0003900000 */
[----:B------:R-:W2:Y:S02]  /*89a0*/  @!P0 SYNCS.PHASECHK.TRANS64 P0, [R0+URZ+0x78], R2 ;  /* 0x00007802000085a7 */ /* 0x000ea400080010ff */
[----:B--2---:R-:W-:Y:S05]  /*89b0*/  @P0 EXIT ;  /* 0x000000000000094d */ /* 0x004fea0003800000 */
[----:B------:R-:W-:Y:S05]  /*89c0*/  BRA `(.L_x_81) ;  /* 0xfffffffc00e87947 */ /* 0x000fea000383ffff */
.L_x_66:
[----:B------:R-:W-:-:S06]  /*89d0*/  UISETP.GE.AND UP0, UPT, UR18, 0x4, UPT ;  /* 0x000000041200788c */ /* 0x000fcc000bf06270 */
[----:B------:R-:W-:-:S13]  /*89e0*/  PLOP3.LUT P0, PT, PT, PT, UP0, 0x80, 0x8 ;  /* 0x000000000008781c */ /* 0x000fda0003f0f008 */
[----:B-1----:R-:W-:Y:S05]  /*89f0*/  @!P0 EXIT ;  /* 0x000000000000894d */ /* 0x002fea0003800000 */
[----:B------:R-:W1:Y:S08]  /*8a00*/  S2UR UR4, SR_CgaCtaId ;  /* 0x00000000000479c3 */ /* 0x000e700000008800 */
[----:B------:R-:W-:Y:S01]  /*8a10*/  BAR.SYNC.DEFER_BLOCKING 0x6, 0xa0 ;  /* 0x0182800000007b1d */ /* 0x000fe20000010000 */
[C---:B------:R-:W-:Y:S01]  /*8a20*/  IMAD.SHL.U32 R3, R56.reuse, 0x20, RZ ;  /* 0x0000002038037824 */ /* 0x040fe200078e00ff */
[C---:B------:R-:W-:Y:S01]  /*8a30*/  R2P PR, R56.reuse, 0x6 ;  /* 0x0000000638007804 */ /* 0x040fe20000000000 */
[----:B------:R-:W-:-:S02]  /*8a40*/  IMAD.SHL.U32 R0, R56, 0x10, RZ ;  /* 0x0000001038007824 */ /* 0x000fc400078e00ff */
[----:B------:R-:W-:Y:S02]  /*8a50*/  HFMA2 R54, -RZ, RZ, 0, 5.9604644775390625e-08 ;  /* 0x00000001ff367431 */ /* 0x000fe400000001ff */
[C---:B------:R-:W-:Y:S01]  /*8a60*/  IMAD.SHL.U32 R55, R56.reuse, 0x4, RZ ;  /* 0x0000000438377824 */ /* 0x040fe200078e00ff */
[----:B------:R-:W-:Y:S01]  /*8a70*/  UMOV UR45, 0x400 ;  /* 0x00000400002d7882 */ /* 0x000fe20000000000 */
[C---:B------:R-:W-:Y:S01]  /*8a80*/  LOP3.LUT R6, R3.reuse, 0xe0, RZ, 0xc0, !PT ;  /* 0x000000e003067812 */ /* 0x040fe200078ec0ff */
[----:B------:R-:W2:Y:S01]  /*8a90*/  LDC.64 R50, c[0x0][0x8b0] ;  /* 0x00022c00ff327b82 */ /* 0x000ea20000000a00 */
[----:B------:R-:W-:Y:S01]  /*8aa0*/  LOP3.LUT R3, R3, 0x100, RZ, 0xc0, !PT ;  /* 0x0000010003037812 */ /* 0x000fe200078ec0ff */
[----:B------:R-:W-:Y:S01]  /*8ab0*/  IMAD.U32 R23, R56, 0x10000, RZ ;  /* 0x0001000038177824 */ /* 0x000fe200078e00ff */
[----:B------:R-:W-:Y:S01]  /*8ac0*/  LOP3.LUT R55, R6, 0x1c, R55, 0xf8, !PT ;  /* 0x0000001c06377812 */ /* 0x000fe200078ef837 */
[----:B------:R-:W-:Y:S01]  /*8ad0*/  IMAD.MOV.U32 R71, RZ, RZ, 0x10 ;  /* 0x00000010ff477424 */ /* 0x000fe200078e00ff */
[----:B------:R-:W-:Y:S01]  /*8ae0*/  LOP3.LUT R0, R3, 0x600, R0, 0xf8, !PT ;  /* 0x0000060003007812 */ /* 0x000fe200078ef800 */
[----:B------:R-:W-:Y:S01]  /*8af0*/  IMAD.MOV.U32 R70, RZ, RZ, 0x20 ;  /* 0x00000020ff467424 */ /* 0x000fe200078e00ff */
[----:B------:R-:W-:Y:S01]  /*8b00*/  SHF.R.U32.HI R6, RZ, 0x2, R56 ;  /* 0x00000002ff067819 */ /* 0x000fe20000011638 */
[----:B------:R-:W3:Y:S01]  /*8b10*/  LDC.64 R48, c[0x0][0x8a8] ;  /* 0x00022a00ff307b82 */ /* 0x000ee20000000a00 */
[----:B------:R-:W-:Y:S01]  /*8b20*/  LOP3.LUT R56, R56, 0x60, RZ, 0xc0, !PT ;  /* 0x0000006038387812 */ /* 0x000fe200078ec0ff */
[----:B------:R-:W-:Y:S01]  /*8b30*/  IMAD.MOV.U32 R22, RZ, RZ, RZ ;  /* 0x000000ffff167224 */ /* 0x000fe200078e00ff */
[----:B------:R-:W-:-:S02]  /*8b40*/  LOP3.LUT R55, R55, 0x4, R6, 0x78, !PT ;  /* 0x0000000437377812 */ /* 0x000fc400078e7806 */
[----:B------:R-:W-:Y:S02]  /*8b50*/  CS2R R52, SRZ ;  /* 0x0000000000347805 */ /* 0x000fe4000001ff00 */
[----:B------:R-:W-:Y:S01]  /*8b60*/  LOP3.LUT R23, R23, 0x600000, RZ, 0xc0, !PT ;  /* 0x0060000017177812 */ /* 0x000fe200078ec0ff */
[----:B------:R-:W4:Y:S01]  /*8b70*/  LDCU UR60, c[0x0][0x370] ;  /* 0x00006e00ff3c77ac */ /* 0x000f220008000800 */
[----:B------:R-:W-:Y:S02]  /*8b80*/  LOP3.LUT R55, R0, R55, RZ, 0xfc, !PT ;  /* 0x0000003700377212 */ /* 0x000fe400078efcff */
[----:B------:R-:W-:Y:S01]  /*8b90*/  SEL R71, R71, 0xfffffff0, !P2 ;  /* 0xfffffff047477807 */ /* 0x000fe20005000000 */
[----:B-1----:R-:W-:Y:S01]  /*8ba0*/  ULEA UR45, UR4, UR45, 0x18 ;  /* 0x0000002d042d7291 */ /* 0x002fe2000f8ec0ff */
[----:B------:R-:W-:Y:S01]  /*8bb0*/  SEL R70, R70, 0xffffffe0, !P1 ;  /* 0xffffffe046467807 */ /* 0x000fe20004800000 */
[----:B------:R-:W1:Y:S01]  /*8bc0*/  LDCU.64 UR4, c[0x0][0x890] ;  /* 0x00011200ff0477ac */ /* 0x000e620008000a00 */
[----:B------:R-:W2:Y:S06]  /*8bd0*/  LDCU UR39, c[0x0][0xb0c] ;  /* 0x00016180ff2777ac */ /* 0x000eac0008000800 */
[----:B------:R-:W4:Y:S01]  /*8be0*/  LDS R2, [UR45+0xe0] ;  /* 0x0000e02dff027984 */ /* 0x000f220008000800 */
[----:B------:R-:W2:Y:S01]  /*8bf0*/  LDCU UR38, c[0x0][0xb30] ;  /* 0x00016600ff2677ac */ /* 0x000ea20008000800 */
[----:B------:R-:W2:Y:S01]  /*8c00*/  LDCU.64 UR52, c[0x0][0x888] ;  /* 0x00011100ff3477ac */ /* 0x000ea20008000a00 */
[----:B------:R-:W2:Y:S01]  /*8c10*/  LDCU.64 UR46, c[0x0][0xb28] ;  /* 0x00016500ff2e77ac */ /* 0x000ea20008000a00 */
[----:B-1----:R-:W-:-:S02]  /*8c20*/  IMAD.U32 R60, RZ, RZ, UR4 ;  /* 0x00000004ff3c7e24 */ /* 0x002fc4000f8e00ff */
[----:B------:R-:W-:Y:S01]  /*8c30*/  IMAD.U32 R59, RZ, RZ, UR5 ;  /* 0x00000005ff3b7e24 */ /* 0x000fe2000f8e00ff */
[----:B------:R-:W1:Y:S01]  /*8c40*/  LDCU.64 UR4, c[0x0][0xa90] ;  /* 0x00015200ff0477ac */ /* 0x000e620008000a00 */
[----:B------:R-:W2:Y:S01]  /*8c50*/  LDCU.128 UR56, c[0x0][0xb10] ;  /* 0x00016200ff3877ac */ /* 0x000ea20008000c00 */
[----:B------:R-:W2:Y:S01]  /*8c60*/  LDCU UR55, c[0x0][0x374] ;  /* 0x00006e80ff3777ac */ /* 0x000ea20008000800 */
[----:B------:R-:W-:Y:S01]  /*8c70*/  UMOV UR51, URZ ;  /* 0x000000ff00337c82 */ /* 0x000fe20008000000 */
[----:B------:R-:W-:Y:S01]  /*8c80*/  UMOV UR48, URZ ;  /* 0x000000ff00307c82 */ /* 0x000fe20008000000 */
[----:B-1----:R-:W-:Y:S01]  /*8c90*/  MOV R62, UR4 ;  /* 0x00000004003e7c02 */ /* 0x002fe20008000f00 */
[----:B------:R-:W-:Y:S01]  /*8ca0*/  IMAD.U32 R61, RZ, RZ, UR5 ;  /* 0x00000005ff3d7e24 */ /* 0x000fe2000f8e00ff */
[----:B------:R-:W1:Y:S01]  /*8cb0*/  LDCU.128 UR4, c[0x0][0xa80] ;  /* 0x00015000ff0477ac */ /* 0x000e620008000c00 */
[C---:B----4-:R-:W-:Y:S01]  /*8cc0*/  VIADD R3, R2.reuse, 0x80 ;  /* 0x0000008002037836 */ /* 0x050fe20000000000 */
[----:B------:R-:W-:-:S04]  /*8cd0*/  LOP3.LUT R2, R2, 0xffff, RZ, 0xc0, !PT ;  /* 0x0000ffff02027812 */ /* 0x000fc800078ec0ff */
[----:B------:R-:W-:-:S05]  /*8ce0*/  LOP3.LUT R3, R3, 0xffff, RZ, 0xc0, !PT ;  /* 0x0000ffff03037812 */ /* 0x000fca00078ec0ff */
[----:B------:R4:W-:Y:S01]  /*8cf0*/  STL.64 [R1], R2 ;  /* 0x0000000201007387 */ /* 0x0009e20000100a00 */
[----:B-1----:R-:W-:Y:S01]  /*8d00*/  IMAD.U32 R66, RZ, RZ, UR4 ;  /* 0x00000004ff427e24 */ /* 0x002fe2000f8e00ff */
[----:B------:R-:W-:Y:S01]  /*8d10*/  UIADD3 UR4, UPT, UPT, UR45, 0x400, URZ ;  /* 0x000004002d047890 */ /* 0x000fe2000fffe0ff */
[----:B------:R-:W-:Y:S01]  /*8d20*/  IMAD.U32 R65, RZ, RZ, UR5 ;  /* 0x00000005ff417e24 */ /* 0x000fe2000f8e00ff */
[----:B------:R-:W-:Y:S01]  /*8d30*/  MOV R64, UR6 ;  /* 0x0000000600407c02 */ /* 0x000fe20008000f00 */
[----:B------:R-:W-:-:S03]  /*8d40*/  IMAD.U32 R63, RZ, RZ, UR7 ;  /* 0x00000007ff3f7e24 */ /* 0x000fc6000f8e00ff */
[----:B--23--:R-:W-:-:S07]  /*8d50*/  IMAD.U32 R69, RZ, RZ, UR4 ;  /* 0x00000004ff457e24 */ /* 0x00cfce000f8e00ff */
.L_x_125:
[----:B----4-:R-:W-:Y:S04]  /*8d60*/  SHF.L.U32 R2, R52, 0x1f, RZ ;  /* 0x0000001f34027819 */ /* 0x010fe800000006ff */
[----:B-1----:R-:W1:Y:S02]  /*8d70*/  SYNCS.PHASECHK.TRANS64.TRYWAIT P0, [UR45+0x90], R2 ;  /* 0x00009002ff0075a7 */ /* 0x002e64000800112d */
[----:B-1----:R-:W-:Y:S05]  /*8d80*/  @!P0 BRA `(.L_x_82) ;  /* 0x0000004000388947 */ /* 0x002fea0003800000 */
.L_x_171:
[----:B------:R-:W2:Y:S01]  /*8d90*/  LDS.128 R4, [UR45+0xd0] ;  /* 0x0000d02dff047984 */ /* 0x000ea20008000c00 */
[----:B------:R-:W-:Y:S01]  /*8da0*/  UIADD3 UR4, UPT, UPT, UR45, 0x98, URZ ;  /* 0x000000982d047890 */ /* 0x000fe2000fffe0ff */
[----:B-1----:R-:W-:Y:S01]  /*8db0*/  IMAD R2, R22, 0x4, R1 ;  /* 0x0000000416027824 */ /* 0x002fe200078e0201 */
[----:B------:R-:W-:Y:S01]  /*8dc0*/  UISETP.GE.AND UP0, UPT, UR54, 0x1, UPT ;  /* 0x000000013600788c */ /* 0x000fe2000bf06270 */
[----:B------:R-:W-:Y:S01]  /*8dd0*/  @!PT LDS RZ, [RZ] ;  /* 0x00000000fffff984 */ /* 0x000fe20000000800 */
[----:B------:R-:W-:Y:S01]  /*8de0*/  @!PT LDS RZ, [RZ] ;  /* 0x00000000fffff984 */ /* 0x000fe20000000800 */
[----:B------:R-:W-:Y:S01]  /*8df0*/  @!PT LDS RZ, [RZ] ;  /* 0x00000000fffff984 */ /* 0x000fe20000000800 */
[----:B------:R-:W-:Y:S01]  /*8e00*/  @!PT LDS RZ, [RZ] ;  /* 0x00000000fffff984 */ /* 0x000fe20000000800 */
[----:B------:R1:W-:Y:S06]  /*8e10*/  MEMBAR.ALL.CTA ;  /* 0x0000000000007992 */ /* 0x0003ec0000008000 */
[----:B-1----:R-:W1:Y:S01]  /*8e20*/  FENCE.VIEW.ASYNC.S ;  /* 0x00000000000073c6 */ /* 0x002e620000000000 */
[----:B------:R-:W-:Y:S09]  /*8e30*/  UPRMT UR4, URZ, 0x654, UR4 ;  /* 0x00000654ff047896 */ /* 0x000ff20008000004 */
[----:B-1----:R-:W-:Y:S01]  /*8e40*/  SYNCS.ARRIVE.TRANS64.RED.A1T0 RZ, [UR4], RZ ;  /* 0x000000ffffff79a7 */ /* 0x002fe20008100404 */
[----:B------:R-:W5:Y:S01]  /*8e50*/  LDL R2, [R2] ;  /* 0x0000000002027983 */ /* 0x000f620000100800 */
[----:B--2---:R-:W-:Y:S11]  /*8e60*/  LOP3.LUT P0, RZ, R6, 0x1, RZ, 0xc0, !PT ;  /* 0x0000000106ff7812 */ /* 0x004ff6000780c0ff */
[----:B------:R-:W-:Y:S02]  /*8e70*/  @!UPT UIADD3 URZ, UPT, UPT, URZ, URZ, URZ ;  /* 0x000000fffffff290 */ /* 0x000fe4000fffe0ff */
[----:B------:R-:W-:Y:S01]  /*8e80*/  VOTEU.ANY UP1, P0 ;  /* 0x0000000000ff7886 */ /* 0x000fe20000020100 */
[----:B------:R-:W-:Y:S01]  /*8e90*/  PLOP3.LUT P0, PT, PT, PT, UP1, 0x80, 0x8 ;  /* 0x000000000008781c */ /* 0x000fe20003f0f018 */
[----:B------:R-:W-:Y:S11]  /*8ea0*/  UP2UR UR61, UPR, URZ, 0x2 ;  /* 0x00000002ff3d7883 */ /* 0x000ff60008000000 */
[----:B------:R-:W-:Y:S01]  /*8eb0*/  @!UPT UIADD3 URZ, UPT, UPT, URZ, URZ, URZ ;  /* 0x000000fffffff290 */ /* 0x000fe2000fffe0ff */
[----:B------:R-:W-:Y:S02]  /*8ec0*/  @P0 MOV R3, R4 ;  /* 0x0000000400030202 */ /* 0x000fe40000000f00 */
[----:B------:R-:W-:Y:S02]  /*8ed0*/  @P0 LOP3.LUT R0, R5, 0xffff, RZ, 0xc0, !PT ;  /* 0x0000ffff05000812 */ /* 0x000fe400078ec0ff */
[----:B------:R-:W-:Y:S02]  /*8ee0*/  @P0 R2UR UR5, R3 ;  /* 0x00000000030502ca */ /* 0x000fe400000e0000 */
[----:B------:R-:W-:Y:S11]  /*8ef0*/  @P0 R2UR UR4, R0 ;  /* 0x00000000000402ca */ /* 0x000ff600000e0000 */
[----:B------:R-:W-:Y:S02]  /*8f00*/  @UP1 UMOV UR37, UR5 ;  /* 0x0000000500251c82 */ /* 0x000fe40008000000 */
[----:B------:R-:W-:Y:S01]  /*8f10*/  @UP1 UMOV UR36, UR4 ;  /* 0x0000000400241c82 */ /* 0x000fe20008000000 */
[----:B------:R-:W-:Y:S05]  /*8f20*/  BRA.U !UP0, `(.L_x_83) ;  /* 0x0000000108cc7547 */ /* 0x000fea000b800000 */
[----:B------:R-:W1:Y:S01]  /*8f30*/  LDCU UR9, c[0x0][0xb20] ;  /* 0x00016400ff0977ac */ /* 0x000e620008000800 */
[----:B------:R-:W-:Y:S02]  /*8f40*/  UIMAD.WIDE.U32 UR4, UR55, UR59, URZ ;  /* 0x0000003b370472a5 */ /* 0x000fe4000f8e00ff */
[----:B------:R-:W-:Y:S02]  /*8f50*/  UIMAD.WIDE.U32 UR6, UR60, UR56, URZ ;  /* 0x000000383c0672a5 */ /* 0x000fe4000f8e00ff */
[----:B------:R-:W-:Y:S02]  /*8f60*/  UIMAD.WIDE.U32 UR10, UR36, UR59, URZ ;  /* 0x0000003b240a72a5 */ /* 0x000fe4000f8e00ff */
[----:B------:R-:W-:Y:S02]  /*8f70*/  UISETP.NE.AND UP0, UPT, UR58, 0x1, UPT ;  /* 0x000000013a00788c */ /* 0x000fe4000bf05270 */
[----:B------:R-:W-:Y:S02]  /*8f80*/  UISETP.NE.AND UP1, UPT, UR39, 0x1, UPT ;  /* 0x000000012700788c */ /* 0x000fe4000bf25270 */
[----:B------:R-:W-:Y:S02]  /*8f90*/  UISETP.NE.AND UP2, UPT, UR54, 0x1, UPT ;  /* 0x000000013600788c */ /* 0x000fe4000bf45270 */
[----:B------:R-:W-:Y:S01]  /*8fa0*/  UIMAD.WIDE.U32 UR12, UR37, UR56, URZ ;  /* 0x00000038250c72a5 */ /* 0x000fe2000f8e00ff */
[----:B------:R-:W-:Y:S01]  /*8fb0*/  UMOV UR4, UR5 ;  /* 0x0000000500047c82 */ /* 0x000fe20008000000 */
[----:B------:R-:W-:Y:S01]  /*8fc0*/  UMOV UR6, UR11 ;  /* 0x0000000b00067c82 */ /* 0x000fe20008000000 */
[----:B-1----:R-:W-:Y:S03]  /*8fd0*/  USHF.R.U32.HI UR8, URZ, UR9, UR4 ;  /* 0x00000009ff087299 */ /* 0x002fe60008011604 */
[----:B------:R-:W-:Y:S02]  /*8fe0*/  UMOV UR4, UR7 ;  /* 0x0000000700047c82 */ /* 0x000fe40008000000 */
[----:B------:R-:W-:Y:S02]  /*8ff0*/  USHF.R.U32.HI UR5, URZ, UR57, UR4 ;  /* 0x00000039ff057299 */ /* 0x000fe40008011604 */
[----:B------:R-:W-:Y:S02]  /*9000*/  USEL UR4, UR55, UR8, !UP0 ;  /* 0x0000000837047287 */ /* 0x000fe4000c000000 */
[----:B------:R-:W-:Y:S02]  /*9010*/  USHF.R.U32.HI UR8, URZ, UR9, UR6 ;  /* 0x00000009ff087299 */ /* 0x000fe40008011606 */
[----:B------:R-:W-:Y:S02]  /*9020*/  UIMAD.WIDE.U32 UR6, UR4, UR46, URZ ;  /* 0x0000002e040672a5 */ /* 0x000fe4000f8e00ff */
[----:B------:R-:W-:Y:S02]  /*9030*/  USEL UR9, UR60, UR5, !UP1 ;  /* 0x000000053c097287 */ /* 0x000fe4000c800000 */
[----:B------:R-:W-:Y:S02]  /*9040*/  USEL UR8, UR36, UR8, !UP0 ;  /* 0x0000000824087287 */ /* 0x000fe4000c000000 */
[----:B------:R-:W-:Y:S01]  /*9050*/  UIMAD.WIDE.U32 UR10, UR9, UR46, URZ ;  /* 0x0000002e090a72a5 */ /* 0x000fe2000f8e00ff */
[----:B------:R-:W-:Y:S01]  /*9060*/  UMOV UR6, UR7 ;  /* 0x0000000700067c82 */ /* 0x000fe20008000000 */
[----:B------:R-:W-:Y:S01]  /*9070*/  UMOV UR5, UR13 ;  /* 0x0000000d00057c82 */ /* 0x000fe20008000000 */
[----:B------:R-:W-:Y:S02]  /*9080*/  @UP2 USHF.R.U32.HI UR4, URZ, UR47, UR6 ;  /* 0x0000002fff042299 */ /* 0x000fe40008011606 */
[----:B------:R-:W-:Y:S02]  /*9090*/  USHF.R.U32.HI UR5, URZ, UR57, UR5 ;  /* 0x00000039ff057299 */ /* 0x000fe40008011605 */
[----:B------:R-:W-:Y:S02]  /*90a0*/  UIMAD UR4, UR54, UR4, URZ ;  /* 0x00000004360472a4 */ /* 0x000fe4000f8e02ff */
[----:B------:R-:W-:Y:S02]  /*90b0*/  USEL UR5, UR37, UR5, !UP1 ;  /* 0x0000000525057287 */ /* 0x000fe4000c800000 */
[----:B------:R-:W-:Y:S01]  /*90c0*/  UISETP.GE.AND UP0, UPT, UR8, UR4, UPT ;  /* 0x000000040800728c */ /* 0x000fe2000bf06270 */
[----:B------:R-:W-:Y:S01]  /*90d0*/  UMOV UR6, UR11 ;  /* 0x0000000b00067c82 */ /* 0x000fe20008000000 */
[----:B------:R-:W-:Y:S02]  /*90e0*/  UIMAD.WIDE.U32 UR10, UR8, UR46, URZ ;  /* 0x0000002e080a72a5 */ /* 0x000fe4000f8e00ff */
[----:B------:R-:W-:Y:S04]  /*90f0*/  @UP2 USHF.R.U32.HI UR9, URZ, UR47, UR6 ;  /* 0x0000002fff092299 */ /* 0x000fe80008011606 */
[----:B------:R-:W-:Y:S01]  /*9100*/  UIMAD UR6, UR54, UR9, URZ ;  /* 0x00000009360672a4 */ /* 0x000fe2000f8e02ff */
[----:B------:R-:W-:Y:S03]  /*9110*/  UMOV UR4, UR11 ;  /* 0x0000000b00047c82 */ /* 0x000fe60008000000 */
[----:B------:R-:W-:Y:S02]  /*9120*/  UISETP.GE.OR UP0, UPT, UR5, UR6, UP0 ;  /* 0x000000060500728c */ /* 0x000fe40008706670 */
[----:B------:R-:W-:Y:S02]  /*9130*/  USHF.R.U32.HI UR4, URZ, UR47, UR4 ;  /* 0x0000002fff047299 */ /* 0x000fe40008011604 */
[----:B------:R-:W-:Y:S02]  /*9140*/  UIMAD.WIDE.U32 UR6, UR5, UR46, URZ ;  /* 0x0000002e050672a5 */ /* 0x000fe4000f8e00ff */
[----:B------:R-:W-:Y:S02]  /*9150*/  USEL UR11, UR8, UR4, !UP2 ;  /* 0x00000004080b7287 */ /* 0x000fe4000d000000 */
[----:B------:R-:W-:Y:S02]  /*9160*/  UIADD3 UR6, UPT, UPT, -UR5, URZ, URZ ;  /* 0x000000ff05067290 */ /* 0x000fe4000fffe1ff */
[----:B------:R-:W-:Y:S02]  /*9170*/  UIADD3 UR10, UPT, UPT, -UR11, URZ, URZ ;  /* 0x000000ff0b0a7290 */ /* 0x000fe4000fffe1ff */
[----:B------:R-:W-:Y:S02]  /*9180*/  UIMAD UR6, UR39, UR6, UR37 ;  /* 0x00000006270672a4 */ /* 0x000fe4000f8e0225 */
[----:B------:R-:W-:Y:S01]  /*9190*/  UIMAD UR10, UR54, UR10, UR8 ;  /* 0x0000000a360a72a4 */ /* 0x000fe2000f8e0208 */
[----:B------:R-:W-:Y:S01]  /*91a0*/  @!UP0 UMOV UR4, UR7 ;  /* 0x0000000700048c82 */ /* 0x000fe20008000000 */
[----:B------:R-:W-:Y:S02]  /*91b0*/  UIADD3 UR7, UPT, UPT, -UR8, URZ, URZ ;  /* 0x000000ff08077290 */ /* 0x000fe4000fffe1ff */
[----:B------:R-:W-:Y:S04]  /*91c0*/  @!UP0 USHF.R.U32.HI UR4, URZ, UR47, UR4 ;  /* 0x0000002fff048299 */ /* 0x000fe80008011604 */
[----:B------:R-:W-:Y:S04]  /*91d0*/  @!UP0 USEL UR4, UR5, UR4, !UP2 ;  /* 0x0000000405048287 */ /* 0x000fe8000d000000 */
[----:B------:R-:W-:Y:S02]  /*91e0*/  @!UP0 UIMAD UR9, UR9, UR10, UR4 ;  /* 0x0000000a090982a4 */ /* 0x000fe4000f8e0204 */
[----:B------:R-:W-:Y:S02]  /*91f0*/  @!UP0 UIADD3 UR10, UPT, UPT, UR11, -UR4, URZ ;  /* 0x800000040b0a8290 */ /* 0x000fe4000fffe0ff */
[----:B------:R-:W-:Y:S02]  /*9200*/  UIMAD UR4, UR58, UR7, UR36 ;  /* 0x000000073a0472a4 */ /* 0x000fe4000f8e0224 */
[----:B------:R-:W-:Y:S03]  /*9210*/  @!UP0 UIMAD UR8, UR10, UR54, UR5 ;  /* 0x000000360a0882a4 */ /* 0x000fe6000f8e0205 */
[----:B------:R-:W-:Y:S02]  /*9220*/  @!UP0 UMOV UR5, UR9 ;  /* 0x0000000900058c82 */ /* 0x000fe40008000000 */
[----:B------:R-:W-:Y:S02]  /*9230*/  UIMAD UR37, UR5, UR39, UR6 ;  /* 0x00000027052572a4 */ /* 0x000fe4000f8e0206 */
[----:B------:R-:W-:Y:S11]  /*9240*/  UIMAD UR36, UR8, UR58, UR4 ;  /* 0x0000003a082472a4 */ /* 0x000ff6000f8e0204 */
[----:B------:R-:W-:Y:S01]  /*9250*/  @!UPT UIADD3 URZ, UPT, UPT, URZ, URZ, URZ ;  /* 0x000000fffffff290 */ /* 0x000fe2000fffe0ff */
.L_x_83:
[----:B------:R-:W-:Y:S01]  /*9260*/  UISETP.NE.AND UP0, UPT, UR38, 0x1, UPT ;  /* 0x000000012600788c */ /* 0x000fe2000bf05270 */
[----:B------:R-:W-:Y:S01]  /*9270*/  @P0 SHF.R.U32.HI R4, RZ, 0x10, R5 ;  /* 0x00000010ff040819 */ /* 0x000fe20000011605 */
[----:B------:R-:W-:Y:S01]  /*9280*/  USHF.L.U32 UR41, UR21, 0x7, URZ ;  /* 0x0000000715297899 */ /* 0x000fe200080006ff */
[----:B------:R-:W-:Y:S02]  /*9290*/  BSSY.RECONVERGENT B6, `(.L_x_84) ;  /* 0x0000034000067945 */ /* 0x000fe40003800200 */
[----:B------:R-:W-:Y:S02]  /*92a0*/  @P0 R2UR UR62, R4 ;  /* 0x00000000043e02ca */ /* 0x000fe400000e0000 */
[----:B------:R-:W-:Y:S04]  /*92b0*/  LOP3.LUT P0, RZ, R69, 0x3f0, RZ, 0xc0, !PT ;  /* 0x000003f045ff7812 */ /* 0x000fe8000780c0ff */
[----:B------:R-:W1:Y:S01]  /*92c0*/  @!UP0 LDCU.128 UR12, c[0x0][0xb10] ;  /* 0x00016200ff0c87ac */ /* 0x000e620008000c00 */
[----:B------:R-:W2:Y:S01]  /*92d0*/  @!UP0 LDCU UR5, c[0x0][0xb0c] ;  /* 0x00016180ff0587ac */ /* 0x000ea20008000800 */
[----:B------:R-:W3:Y:S01]  /*92e0*/  @!UP0 LDCU UR10, c[0x0][0xb20] ;  /* 0x00016400ff0a87ac */ /* 0x000ee20008000800 */
[----:B-1----:R-:W-:Y:S02]  /*92f0*/  UIMAD.WIDE.U32 UR8, UR37, UR12, URZ ;  /* 0x0000000c250872a5 */ /* 0x002fe4000f8e00ff */
[----:B------:R-:W-:Y:S02]  /*9300*/  UIMAD.WIDE.U32 UR6, UR36, UR15, URZ ;  /* 0x0000000f240672a5 */ /* 0x000fe4000f8e00ff */
[----:B------:R-:W-:Y:S03]  /*9310*/  @!UP0 UISETP.NE.AND UP1, UPT, UR14, 0x1, UPT ;  /* 0x000000010e00888c */ /* 0x000fe6000bf25270 */
[----:B------:R-:W-:Y:S01]  /*9320*/  @!UP0 UMOV UR4, UR9 ;  /* 0x0000000900048c82 */ /* 0x000fe20008000000 */
[----:B--2---:R-:W-:Y:S02]  /*9330*/  @!UP0 UISETP.NE.AND UP2, UPT, UR5, 0x1, UPT ;  /* 0x000000010500888c */ /* 0x004fe4000bf45270 */
[----:B------:R-:W-:Y:S01]  /*9340*/  @!UP0 USHF.R.U32.HI UR4, URZ, UR13, UR4 ;  /* 0x0000000dff048299 */ /* 0x000fe20008011604 */
[----:B------:R-:W-:Y:S02]  /*9350*/  @!UP0 UMOV UR6, UR7 ;  /* 0x0000000700068c82 */ /* 0x000fe40008000000 */
[----:B---3--:R-:W-:Y:S02]  /*9360*/  @!UP0 USHF.R.U32.HI UR6, URZ, UR10, UR6 ;  /* 0x0000000aff068299 */ /* 0x008fe40008011606 */
[----:B------:R-:W-:Y:S02]  /*9370*/  @!UP0 USEL UR7, UR37, UR4, !UP2 ;  /* 0x0000000425078287 */ /* 0x000fe4000d000000 */
[----:B------:R-:W-:Y:S04]  /*9380*/  @!UP0 USEL UR6, UR36, UR6, !UP1 ;  /* 0x0000000624068287 */ /* 0x000fe8000c800000 */
[----:B------:R-:W-:Y:S02]  /*9390*/  @!UP0 UIADD3 UR4, UPT, UPT, -UR7, UR6, URZ ;  /* 0x0000000607048290 */ /* 0x000fe4000fffe1ff */
[----:B------:R-:W-:Y:S02]  /*93a0*/  @!UP0 UIADD3 UR6, UPT, UPT, UR7, -UR6, URZ ;  /* 0x8000000607068290 */ /* 0x000fe4000fffe0ff */
[----:B------:R-:W-:Y:S02]  /*93b0*/  @!UP0 UIMAD UR37, UR4, UR5, UR37 ;  /* 0x00000005042582a4 */ /* 0x000fe4000f8e0225 */
[----:B------:R-:W-:Y:S01]  /*93c0*/  @!UP0 UIMAD UR36, UR6, UR14, UR36 ;  /* 0x0000000e062482a4 */ /* 0x000fe2000f8e0224 */
[----:B------:R-:W-:Y:S11]  /*93d0*/  @!P0 BRA `(.L_x_85) ;  /* 0x00000000007c8947 */ /* 0x000ff60003800000 */
[----:B------:R-:W1:Y:S01]  /*93e0*/  LDCU.64 UR8, c[0x4][0x80] ;  /* 0x01001000ff0877ac */ /* 0x000e620008000a00 */
[----:B------:R-:W-:Y:S01]  /*93f0*/  MOV R16, 0x0 ;  /* 0x0000000000107802 */ /* 0x000fe20000000f00 */
[----:B------:R-:W-:Y:S02]  /*9400*/  HFMA2 R12, -RZ, RZ, 0, 5.9604644775390625e-08 ;  /* 0x00000001ff0c7431 */ /* 0x000fe400000001ff */
[----:B------:R-:W-:Y:S01]  /*9410*/  IMAD.MOV.U32 R8, RZ, RZ, 0x70 ;  /* 0x00000070ff087424 */ /* 0x000fe200078e00ff */
[----:B------:R2:W3:Y:S01]  /*9420*/  LDC.64 R14, c[0x4][R16] ;  /* 0x01000000100e7b82 */ /* 0x0004e20000000a00 */
[----:B------:R-:W4:Y:S01]  /*9430*/  LDCU.64 UR6, c[0x4][0x88] ;  /* 0x01001100ff0677ac */ /* 0x000f220008000a00 */
[----:B------:R-:W-:Y:S01]  /*9440*/  IMAD.MOV.U32 R13, RZ, RZ, RZ ;  /* 0x000000ffff0d7224 */ /* 0x000fe200078e00ff */
[----:B------:R-:W2:Y:S01]  /*9450*/  LDCU.64 UR4, c[0x4][0x8] ;  /* 0x01000100ff0477ac */ /* 0x000ea20008000a00 */
[----:B-1----:R-:W-:Y:S01]  /*9460*/  MOV R5, UR9 ;  /* 0x0000000900057c02 */ /* 0x002fe20008000f00 */
[----:B------:R-:W-:Y:S01]  /*9470*/  IMAD.U32 R4, RZ, RZ, UR8 ;  /* 0x00000008ff047e24 */ /* 0x000fe2000f8e00ff */
[----:B----4-:R-:W-:Y:S01]  /*9480*/  MOV R7, UR7 ;  /* 0x0000000700077c02 */ /* 0x010fe20008000f00 */
[----:B------:R-:W-:Y:S01]  /*9490*/  IMAD.U32 R6, RZ, RZ, UR6 ;  /* 0x00000006ff067e24 */ /* 0x000fe2000f8e00ff */
[----:B--2---:R-:W-:Y:S01]  /*94a0*/  MOV R11, UR5 ;  /* 0x00000005000b7c02 */ /* 0x004fe20008000f00 */
[----:B------:R-:W-:Y:S02]  /*94b0*/  IMAD.U32 R10, RZ, RZ, UR4 ;  /* 0x00000004ff0a7e24 */ /* 0x000fe4000f8e00ff */
[----:B------:R-:W-:Y:S07]  /*94c0*/  LEPC R20, `(.L_x_86) ;  /* 0x000000001014794e */ /* 0x000fee0000000000 */
[----:B---3-5:R-:W-:Y:S05]  /*94d0*/  CALL.ABS.NOINC R14 ;  /* 0x000000000e007343 */ /* 0x028fea0003c00000 */
.L_x_86:
[----:B------:R-:W1:Y:S01]  /*94e0*/  LDCU.64 UR8, c[0x4][0x80] ;  /* 0x01001000ff0877ac */ /* 0x000e620008000a00 */
[----:B------:R-:W2:Y:S01]  /*94f0*/  LDC.64 R16, c[0x4][R16] ;  /* 0x0100000010107b82 */ /* 0x000ea20000000a00 */
[----:B------:R-:W-:Y:S02]  /*9500*/  HFMA2 R12, -RZ, RZ, 0, 5.9604644775390625e-08 ;  /* 0x00000001ff0c7431 */ /* 0x000fe400000001ff */
[----:B------:R-:W-:Y:S02]  /*9510*/  IMAD.MOV.U32 R8, RZ, RZ, 0x70 ;  /* 0x00000070ff087424 */ /* 0x000fe400078e00ff */
[----:B------:R-:W-:Y:S01]  /*9520*/  IMAD.MOV.U32 R13, RZ, RZ, RZ ;  /* 0x000000ffff0d7224 */ /* 0x000fe200078e00ff */
[----:B------:R-:W3:Y:S01]  /*9530*/  LDCU.64 UR6, c[0x4][0x88] ;  /* 0x01001100ff0677ac */ /* 0x000ee20008000a00 */
[----:B------:R-:W4:Y:S01]  /*9540*/  LDCU.64 UR4, c[0x4][0x8] ;  /* 0x01000100ff0477ac */ /* 0x000f220008000a00 */
[----:B-1----:R-:W-:Y:S02]  /*9550*/  MOV R4, UR8 ;  /* 0x0000000800047c02 */ /* 0x002fe40008000f00 */
[----:B------:R-:W-:Y:S02]  /*9560*/  MOV R5, UR9 ;  /* 0x0000000900057c02 */ /* 0x000fe40008000f00 */
[----:B---3--:R-:W-:Y:S01]  /*9570*/  MOV R7, UR7 ;  /* 0x0000000700077c02 */ /* 0x008fe20008000f00 */
[----:B------:R-:W-:Y:S01]  /*9580*/  IMAD.U32 R6, RZ, RZ, UR6 ;  /* 0x00000006ff067e24 */ /* 0x000fe2000f8e00ff */
[----:B----4-:R-:W-:Y:S01]  /*9590*/  MOV R11, UR5 ;  /* 0x00000005000b7c02 */ /* 0x010fe20008000f00 */
[----:B------:R-:W-:Y:S02]  /*95a0*/  IMAD.U32 R10, RZ, RZ, UR4 ;  /* 0x00000004ff0a7e24 */ /* 0x000fe4000f8e00ff */
[----:B------:R-:W-:Y:S07]  /*95b0*/  LEPC R20, `(.L_x_85) ;  /* 0x000000001014794e */ /* 0x000fee0000000000 */
[----:B--2---:R-:W-:Y:S05]  /*95c0*/  CALL.ABS.NOINC R16 ;  /* 0x0000000010007343 */ /* 0x004fea0003c00000 */
.L_x_85:
[----:B------:R-:W-:Y:S05]  /*95d0*/  BSYNC.RECONVERGENT B6 ;  /* 0x0000000000067941 */ /* 0x000fea0003800200 */
.L_x_84:
[----:B------:R-:W-:Y:S01]  /*95e0*/  R2UR UR5, R60 ;  /* 0x000000003c0572ca */ /* 0x000fe200000e0000 */
[----:B------:R-:W-:Y:S01]  /*95f0*/  UISETP.NE.AND UP2, UPT, UR63, URZ, UPT ;  /* 0x000000ff3f00728c */ /* 0x000fe2000bf45270 */
[----:B------:R-:W-:Y:S02]  /*9600*/  R2UR UR4, R59 ;  /* 0x000000003b0472ca */ /* 0x000fe400000e0000 */
[----:B------:R-:W-:Y:S02]  /*9610*/  ISETP.NE.U32.AND P4, PT, R50, RZ, PT ;  /* 0x000000ff3200720c */ /* 0x000fe40003f85070 */
[----:B------:R-:W-:Y:S02]  /*9620*/  ISETP.NE.U32.AND P2, PT, RZ, UR52, PT ;  /* 0x00000034ff007c0c */ /* 0x000fe4000bf45070 */
[----:B------:R-:W-:Y:S02]  /*9630*/  PLOP3.LUT P1, PT, PT, PT, UP2, 0x80, 0x8 ;  /* 0x000000000008781c */ /* 0x000fe40003f2f028 */
[----:B------:R-:W-:Y:S02]  /*9640*/  ISETP.NE.AND.EX P4, PT, R51, RZ, PT, P4 ;  /* 0x000000ff3300720c */ /* 0x000fe40003f85340 */
[----:B------:R-:W-:Y:S01]  /*9650*/  ISETP.NE.AND.EX P2, PT, RZ, UR53, PT, P2 ;  /* 0x00000035ff007c0c */ /* 0x000fe2000bf45320 */
[----:B------:R-:W-:Y:S04]  /*9660*/  UISETP.NE.U32.AND UP0, UPT, UR5, URZ, UPT ;  /* 0x000000ff0500728c */ /* 0x000fe8000bf05070 */
[----:B------:R-:W-:Y:S02]  /*9670*/  UISETP.NE.AND.EX UP1, UPT, UR4, URZ, UPT, UP0 ;  /* 0x000000ff0400728c */ /* 0x000fe4000bf25300 */
[----:B------:R-:W-:Y:S02]  /*9680*/  UPLOP3.LUT UP0, UPT, UPT, UPT, UPT, 0x40, 0x4 ;  /* 0x000000000004789c */ /* 0x000fe40003f0e870 */
[----:B------:R-:W-:Y:S06]  /*9690*/  @UP2 UPLOP3.LUT UP0, UPT, UPT, UPT, UP1, 0x80, 0x8 ;  /* 0x000000000008289c */ /* 0x000fec0003f0f010 */
[----:B------:R-:W-:Y:S01]  /*96a0*/  PLOP3.LUT P0, PT, PT, PT, UP0, 0x80, 0x8 ;  /* 0x000000000008781c */ /* 0x000fe20003f0f008 */
[----:B------:R-:W-:Y:S01]  /*96b0*/  @!UPT UIADD3 URZ, UPT, UPT, URZ, URZ, URZ ;  /* 0x000000fffffff290 */ /* 0x000fe2000fffe0ff */
[----:B------:R-:W-:Y:S11]  /*96c0*/  BRA.U !UP1, `(.L_x_87) ;  /* 0x0000000109407547 */ /* 0x000ff6000b800000 */
[----:B------:R-:W-:Y:S01]  /*96d0*/  UISETP.NE.U32.AND UP0, UPT, UR52, URZ, UPT ;  /* 0x000000ff3400728c */ /* 0x000fe2000bf05070 */
[----:B------:R-:W-:Y:S01]  /*96e0*/  R2UR UR6, R60 ;  /* 0x000000003c0672ca */ /* 0x000fe200000e0000 */
[----:B------:R-:W1:Y:S01]  /*96f0*/  LDCU.64 UR8, c[0x0][0x358] ;  /* 0x00006b00ff0877ac */ /* 0x000e620008000a00 */
[----:B------:R-:W-:Y:S02]  /*9700*/  HFMA2 R57, -RZ, RZ, 0, 5.9604644775390625e-08 ;  /* 0x00000001ff397431 */ /* 0x000fe400000001ff */
[----:B------:R-:W-:Y:S01]  /*9710*/  IMAD.MOV.U32 R0, RZ, RZ, 0x1 ;  /* 0x00000001ff007424 */ /* 0x000fe200078e00ff */
[----:B------:R-:W-:Y:S06]  /*9720*/  UISETP.NE.AND.EX UP0, UPT, UR53, URZ, UPT, UP0 ;  /* 0x000000ff3500728c */ /* 0x000fec000bf05300 */
[----:B------:R-:W-:Y:S05]  /*9730*/  PLOP3.LUT P3, PT, PT, PT, UP0, 0x80, 0x8 ;  /* 0x000000000008781c */ /* 0x000fea0003f6f008 */
[----:B------:R-:W2:Y:S01]  /*9740*/  @UP0 LDCU.64 UR4, c[0x0][0x888] ;  /* 0x00011100ff0407ac */ /* 0x000ea20008000a00 */
[----:B------:R-:W-:Y:S07]  /*9750*/  @UP0 UIMAD UR6, UR50, UR6, URZ ;  /* 0x00000006320602a4 */ /* 0x000fee000f8e02ff */
[----:B------:R-:W-:Y:S01]  /*9760*/  @!P3 PRMT R57, R0, 0x7610, R57 ;  /* 0x000076100039b816 */ /* 0x000fe20000000039 */
[----:B--2---:R-:W-:Y:S06]  /*9770*/  @UP0 UIMAD.WIDE UR4, UR6, 0x4, UR4 ;  /* 0x00000004060408a5 */ /* 0x004fec000f8e0204 */
[----:B------:R-:W-:Y:S02]  /*9780*/  IMAD.U32 R4, RZ, RZ, UR4 ;  /* 0x00000004ff047e24 */ /* 0x000fe4000f8e00ff */
[----:B------:R-:W-:Y:S03]  /*9790*/  IMAD.U32 R5, RZ, RZ, UR5 ;  /* 0x00000005ff057e24 */ /* 0x000fe6000f8e00ff */
[----:B------:R-:W2:Y:S02]  /*97a0*/  @!UP0 LDCU UR4, c[0x0][0x880] ;  /* 0x00011000ff0487ac */ /* 0x000ea40008000800 */
[----:B-1---5:R1:W5:Y:S02]  /*97b0*/  @P3 LDG.E R27, desc[UR8][R4.64] ;  /* 0x00000008041b3981 */ /* 0x022364000c1e1900 */
[----:B-12---:R-:W-:Y:S02]  /*97c0*/  @!P3 MOV R27, UR4 ;  /* 0x00000004001bbc02 */ /* 0x006fe40008000f00 */
.L_x_87:
[----:B------:R-:W-:Y:S05]  /*97d0*/  @!P4 BRA `(.L_x_88) ;  /* 0x000000000024c947 */ /* 0x000fea0003800000 */
[----:B------:R-:W-:Y:S01]  /*97e0*/  ISETP.NE.U32.AND P3, PT, R48, RZ, PT ;  /* 0x000000ff3000720c */ /* 0x000fe20003f65070 */
[----:B------:R-:W1:Y:S03]  /*97f0*/  LDCU.64 UR4, c[0x0][0x358] ;  /* 0x00006b00ff0477ac */ /* 0x000e660008000a00 */
[----:B------:R-:W-:Y:S11]  /*9800*/  ISETP.NE.AND.EX P3, PT, R49, RZ, PT, P3 ;  /* 0x000000ff3100720c */ /* 0x000ff60003f65330 */
[----:B------:R-:W-:Y:S02]  /*9810*/  @!UPT UIADD3 URZ, UPT, UPT, URZ, URZ, URZ ;  /* 0x000000fffffff290 */ /* 0x000fe4000fffe0ff */
[----:B------:R-:W2:Y:S01]  /*9820*/  @P3 LDC.64 R4, c[0x0][0x8a8] ;  /* 0x00022a00ff043b82 */ /* 0x000ea20000000a00 */
[----:B------:R-:W-:Y:S04]  /*9830*/  @P3 IMAD R0, R50, UR50, RZ ;  /* 0x0000003232003c24 */ /* 0x000fe8000f8e02ff */
[----:B--2---:R-:W-:Y:S05]  /*9840*/  @P3 IMAD.WIDE R4, R0, 0x4, R4 ;  /* 0x0000000400043825 */ /* 0x004fea00078e0204 */
[----:B-1---5:R1:W5:Y:S02]  /*9850*/  @P3 LDG.E R24, desc[UR4][R4.64] ;  /* 0x0000000404183981 */ /* 0x022364000c1e1900 */
[----:B-1----:R-:W2:Y:S02]  /*9860*/  @!P3 LDC R24, c[0x0][0x8a0] ;  /* 0x00022800ff18bb82 */ /* 0x002ea40000000800 */
.L_x_88:
[----:B-----5:R-:W-:Y:S01]  /*9870*/  FSETP.NEU.AND P4, PT, R27, RZ, PT ;  /* 0x000000ff1b00720b */ /* 0x020fe20003f8d000 */
[----:B------:R-:W-:Y:S01]  /*9880*/  USHF.L.U32 UR8, UR49, 0x6, URZ ;  /* 0x0000000631087899 */ /* 0x000fe200080006ff */
[----:B------:R-:W-:Y:S01]  /*9890*/  SEL R4, RZ, 0xffffffff, P2 ;  /* 0xffffffffff047807 */ /* 0x000fe20001000000 */
[----:B------:R-:W-:Y:S01]  /*98a0*/  IMAD.SHL.U32 R83, R55, 0x4, RZ ;  /* 0x0000000437537824 */ /* 0x000fe200078e00ff */
[----:B------:R-:W-:Y:S01]  /*98b0*/  @P1 LOP3.LUT P2, RZ, R57, 0xff, RZ, 0xc0, !PT ;  /* 0x000000ff39ff1812 */ /* 0x000fe2000784c0ff */
[----:B------:R-:W-:Y:S01]  /*98c0*/  BSSY B1, `(.L_x_89) ;  /* 0x0000056000017945 */ /* 0x000fe20003800000 */
[----:B------:R-:W-:Y:S01]  /*98d0*/  @P1 SEL R0, RZ, 0xffffffff, P4 ;  /* 0xffffffffff001807 */ /* 0x000fe20002000000 */
[----:B------:R-:W-:Y:S01]  /*98e0*/  IMAD.U32 R74, RZ, RZ, UR8 ;  /* 0x00000008ff4a7e24 */ /* 0x000fe2000f8e00ff */
[----:B------:R-:W-:Y:S01]  /*98f0*/  LOP3.LUT R54, R54, 0x1, RZ, 0x3c, !PT ;  /* 0x0000000136367812 */ /* 0x000fe200078e3cff */
[----:B------:R-:W-:Y:S01]  /*9900*/  VIADD R78, R83, UR45 ;  /* 0x0000002d534e7c36 */ /* 0x000fe20008000000 */
[----:B------:R-:W-:Y:S01]  /*9910*/  @P0 SEL R0, R4, R0, !P2 ;  /* 0x0000000004000207 */ /* 0x000fe20005000000 */
[----:B------:R-:W-:Y:S01]  /*9920*/  IMAD.MOV.U32 R84, RZ, RZ, 0x1 ;  /* 0x00000001ff547424 */ /* 0x000fe200078e00ff */
[----:B------:R-:W-:Y:S01]  /*9930*/  LEA R81, R22, UR45, 0x3 ;  /* 0x0000002d16517c11 */ /* 0x000fe2000f8e18ff */
[----:B------:R-:W-:Y:S01]  /*9940*/  IMAD.IADD R25, R23, 0x1, R2 ;  /* 0x0000000117197824 */ /* 0x000fe200078e0202 */
[----:B------:R-:W-:Y:S01]  /*9950*/  @P1 LOP3.LUT R0, R0, 0x1, RZ, 0xc0, !PT ;  /* 0x0000000100001812 */ /* 0x000fe200078ec0ff */
[----:B------:R-:W-:Y:S01]  /*9960*/  IMAD.MOV.U32 R82, RZ, RZ, RZ ;  /* 0x000000ffff527224 */ /* 0x000fe200078e00ff */
[----:B------:R-:W-:Y:S02]  /*9970*/  R2UR UR4, R65 ;  /* 0x00000000410472ca */ /* 0x000fe400000e0000 */
[----:B------:R-:W-:Y:S02]  /*9980*/  CS2R R38, SRZ ;  /* 0x0000000000267805 */ /* 0x000fe4000001ff00 */
[----:B------:R-:W-:Y:S02]  /*9990*/  ISETP.NE.U32.OR P3, PT, R0, 0x1, !P1 ;  /* 0x000000010000780c */ /* 0x000fe40004f65470 */
[----:B------:R-:W-:Y:S02]  /*99a0*/  CS2R R36, SRZ ;  /* 0x0000000000247805 */ /* 0x000fe4000001ff00 */
[----:B------:R-:W-:Y:S02]  /*99b0*/  R2UR UR7, R64 ;  /* 0x00000000400772ca */ /* 0x000fe400000e0000 */
[----:B------:R-:W-:Y:S02]  /*99c0*/  CS2R R34, SRZ ;  /* 0x0000000000227805 */ /* 0x000fe4000001ff00 */
[----:B------:R-:W-:Y:S02]  /*99d0*/  R2UR UR10, R66 ;  /* 0x00000000420a72ca */ /* 0x000fe400000e0000 */
[----:B------:R-:W-:Y:S02]  /*99e0*/  CS2R R32, SRZ ;  /* 0x0000000000207805 */ /* 0x000fe4000001ff00 */
[----:B------:R-:W-:Y:S02]  /*99f0*/  R2UR UR6, R62 ;  /* 0x000000003e0672ca */ /* 0x000fe400000e0000 */
[----:B------:R-:W-:Y:S02]  /*9a00*/  CS2R R42, SRZ ;  /* 0x00000000002a7805 */ /* 0x000fe4000001ff00 */
[----:B------:R-:W-:Y:S02]  /*9a10*/  R2UR UR9, R63 ;  /* 0x000000003f0972ca */ /* 0x000fe400000e0000 */
[----:B------:R-:W-:Y:S02]  /*9a20*/  CS2R R40, SRZ ;  /* 0x0000000000287805 */ /* 0x000fe4000001ff00 */
[----:B------:R-:W-:Y:S01]  /*9a30*/  R2UR UR11, R61 ;  /* 0x000000003d0b72ca */ /* 0x000fe200000e0000 */
[----:B------:R-:W-:Y:S01]  /*9a40*/  UIMAD.WIDE.U32 UR4, UR8, UR4, URZ ;  /* 0x00000004080472a5 */ /* 0x000fe2000f8e00ff */
[----:B------:R-:W-:Y:S02]  /*9a50*/  P2R R76, PR, RZ, 0x8 ;  /* 0x00000008ff4c7803 */ /* 0x000fe40000000000 */
[----:B------:R-:W-:Y:S02]  /*9a60*/  CS2R R46, SRZ ;  /* 0x00000000002e7805 */ /* 0x000fe4000001ff00 */
[----:B------:R-:W-:Y:S02]  /*9a70*/  @P3 SHF.L.U32 R0, R54, 0x1f, RZ ;  /* 0x0000001f36003819 */ /* 0x000fe400000006ff */
[----:B------:R-:W-:Y:S02]  /*9a80*/  CS2R R44, SRZ ;  /* 0x00000000002c7805 */ /* 0x000fe4000001ff00 */
[----:B------:R-:W-:Y:S01]  /*9a90*/  LOP3.LUT P5, R75, R57, 0xff, RZ, 0xc0, !PT ;  /* 0x000000ff394b7812 */ /* 0x000fe200078ac0ff */
[----:B------:R-:W-:Y:S01]  /*9aa0*/  UISETP.NE.AND UP0, UPT, UR10, 0x1, UPT ;  /* 0x000000010a00788c */ /* 0x000fe2000bf05270 */
[----:B------:R1:W3:Y:S01]  /*9ab0*/  @P3 SYNCS.PHASECHK.TRANS64.TRYWAIT P1, [UR45+0x40], R0 ;  /* 0x00004000ff0035a7 */ /* 0x0002e2000802112d */
[----:B------:R-:W-:Y:S01]  /*9ac0*/  PLOP3.LUT P3, PT, PT, PT, UP1, 0x80, 0x8 ;  /* 0x000000000008781c */ /* 0x000fe20003f6f018 */
[----:B------:R-:W-:Y:S01]  /*9ad0*/  UMOV UR4, UR5 ;  /* 0x0000000500047c82 */ /* 0x000fe20008000000 */
[----:B------:R-:W-:Y:S01]  /*9ae0*/  SEL R3, RZ, 0xffffffff, P4 ;  /* 0xffffffffff037807 */ /* 0x000fe20002000000 */
[----:B------:R-:W-:Y:S01]  /*9af0*/  USHF.R.U32.HI UR4, URZ, UR7, UR4 ;  /* 0x00000007ff047299 */ /* 0x000fe20008011604 */
[----:B------:R-:W-:Y:S01]  /*9b00*/  ISETP.NE.AND P4, PT, R76, RZ, PT ;  /* 0x000000ff4c00720c */ /* 0x000fe20003f85270 */
[----:B------:R-:W-:Y:S02]  /*9b10*/  VIADD R79, R78, 0x400 ;  /* 0x000004004e4f7836 */ /* 0x000fe40000000000 */
[----:B------:R-:W-:Y:S01]  /*9b20*/  USEL UR4, UR8, UR4, !UP0 ;  /* 0x0000000408047287 */ /* 0x000fe2000c000000 */
[----:B------:R-:W-:Y:S01]  /*9b30*/  IMAD.IADD R77, R70, 0x1, R78 ;  /* 0x00000001464d7824 */ /* 0x000fe200078e024e */
[----:B------:R-:W-:Y:S02]  /*9b40*/  UISETP.NE.AND UP0, UPT, UR9, 0x1, UPT ;  /* 0x000000010900788c */ /* 0x000fe4000bf05270 */
[----:B------:R-:W-:Y:S02]  /*9b50*/  UIMAD.WIDE.U32 UR6, UR4, UR6, URZ ;  /* 0x00000006040672a5 */ /* 0x000fe4000f8e00ff */
[----:B------:R-:W-:Y:S01]  /*9b60*/  IMAD.U32 R73, RZ, RZ, UR4 ;  /* 0x00000004ff497e24 */ /* 0x000fe2000f8e00ff */
[----:B------:R-:W-:Y:S01]  /*9b70*/  @P3 SEL R3, R4, R3, !P5 ;  /* 0x0000000304033207 */ /* 0x000fe20006800000 */
[----:B------:R-:W-:Y:S01]  /*9b80*/  IMAD R5, RZ, RZ, -UR4 ;  /* 0x80000004ff057e24 */ /* 0x000fe2000f8e02ff */
[----:B------:R-:W-:Y:S01]  /*9b90*/  PLOP3.LUT P2, PT, PT, PT, UP0, 0x80, 0x8 ;  /* 0x000000000008781c */ /* 0x000fe20003f4f008 */
[----:B------:R-:W-:Y:S01]  /*9ba0*/  IMAD.U32 R72, RZ, RZ, UR4 ;  /* 0x00000004ff487e24 */ /* 0x000fe2000f8e00ff */
[----:B------:R-:W-:Y:S01]  /*9bb0*/  UMOV UR5, UR7 ;  /* 0x0000000700057c82 */ /* 0x000fe20008000000 */
[----:B------:R-:W-:Y:S01]  /*9bc0*/  LOP3.LUT R3, R3, 0x1, RZ, 0xc0, !PT ;  /* 0x0000000103037812 */ /* 0x000fe200078ec0ff */
[----:B------:R-:W-:Y:S01]  /*9bd0*/  USHF.R.U32.HI UR5, URZ, UR11, UR5 ;  /* 0x0000000bff057299 */ /* 0x000fe20008011605 */
[----:B------:R-:W-:Y:S01]  /*9be0*/  IMAD R74, R5, UR10, R74 ;  /* 0x0000000a054a7c24 */ /* 0x000fe2000f8e024a */
[----:B-1----:R-:W-:Y:S02]  /*9bf0*/  SHF.L.U32 R0, R53, 0x1f, RZ ;  /* 0x0000001f35007819 */ /* 0x002fe400000006ff */
[----:B------:R-:W-:Y:S02]  /*9c00*/  ISETP.NE.U32.AND P6, PT, R3, 0x1, PT ;  /* 0x000000010300780c */ /* 0x000fe40003fc5070 */
[----:B------:R1:W4:Y:S01]  /*9c10*/  SYNCS.PHASECHK.TRANS64.TRYWAIT P0, [R81+URZ+0xa0], R0 ;  /* 0x0000a000510075a7 */ /* 0x00032200080011ff */
[----:B------:R-:W-:Y:S02]  /*9c20*/  SEL R73, R73, UR5, !P2 ;  /* 0x0000000549497c07 */ /* 0x000fe4000d000000 */
[----:B------:R-:W-:Y:S03]  /*9c30*/  P2R R85, PR, RZ, 0x40 ;  /* 0x00000040ff557803 */ /* 0x000fe60000000000 */
[----:B------:R-:W-:Y:S04]  /*9c40*/  IMAD.MOV R4, RZ, RZ, -R73 ;  /* 0x000000ffff047224 */ /* 0x000fe800078e0a49 */
[----:B------:R-:W-:Y:S01]  /*9c50*/  IMAD R72, R4, UR9, R72 ;  /* 0x0000000904487c24 */ /* 0x000fe2000f8e0248 */
[----:B---3--:R-:W-:Y:S01]  /*9c60*/  @P4 SEL R84, RZ, 0x1, !P1 ;  /* 0x00000001ff544807 */ /* 0x008fe20004800000 */
[----:B-1----:R-:W-:Y:S06]  /*9c70*/  @!P4 BRA `(.L_x_90) ;  /* 0x000000000068c947 */ /* 0x002fec0003800000 */
[C---:B------:R-:W-:Y:S01]  /*9c80*/  @P6 IMAD R5, R71.reuse, 0x4, R79 ;  /* 0x0000000447056824 */ /* 0x040fe200078e024f */
[----:B------:R-:W-:Y:S01]  /*9c90*/  ISETP.NE.AND P1, PT, R84, RZ, PT ;  /* 0x000000ff5400720c */ /* 0x000fe20003f25270 */
[----:B------:R-:W-:Y:S01]  /*9ca0*/  @P6 IMAD R4, R71, 0x4, R78 ;  /* 0x0000000447046824 */ /* 0x000fe200078e024e */
[----:B------:R-:W-:Y:S01]  /*9cb0*/  BSSY B0, `(.L_x_91) ;  /* 0x000000e000007945 */ /* 0x000fe20003800000 */
[----:B------:R-:W-:Y:S01]  /*9cc0*/  IMAD.MOV.U32 R38, RZ, RZ, RZ ;  /* 0x000000ffff267224 */ /* 0x000fe200078e00ff */
[----:B------:R-:W-:Y:S01]  /*9cd0*/  CS2R R34, SRZ ;  /* 0x0000000000227805 */ /* 0x000fe2000001ff00 */
[----:B------:R-:W-:Y:S01]  /*9ce0*/  @P6 IMAD.IADD R5, R70, 0x1, R5 ;  /* 0x0000000146056824 */ /* 0x000fe200078e0205 */
[----:B------:R-:W-:Y:S02]  /*9cf0*/  CS2R R32, SRZ ;  /* 0x0000000000207805 */ /* 0x000fe4000001ff00 */
[----:B------:R-:W-:Y:S02]  /*9d00*/  CS2R R36, SRZ ;  /* 0x0000000000247805 */ /* 0x000fe4000001ff00 */
[----:B------:R-:W-:Y:S02]  /*9d10*/  CS2R R46, SRZ ;  /* 0x00000000002e7805 */ /* 0x000fe4000001ff00 */
[----:B------:R-:W-:Y:S02]  /*9d20*/  CS2R R44, SRZ ;  /* 0x00000000002c7805 */ /* 0x000fe4000001ff00 */
[----:B------:R-:W-:Y:S02]  /*9d30*/  CS2R R42, SRZ ;  /* 0x00000000002a7805 */ /* 0x000fe4000001ff00 */
[----:B------:R-:W-:Y:S01]  /*9d40*/  CS2R R40, SRZ ;  /* 0x0000000000287805 */ /* 0x000fe2000001ff00 */
[----:B------:R-:W-:Y:S06]  /*9d50*/  @P1 BRA `(.L_x_92) ;  /* 0x00000000000c1947 */ /* 0x000fec0003800000 */
[----:B------:R-:W-:Y:S04]  /*9d60*/  SHF.L.U32 R3, R54, 0x1f, RZ ;  /* 0x0000001f36037819 */ /* 0x000fe800000006ff */
[----:B------:R-:W1:Y:S02]  /*9d70*/  SYNCS.PHASECHK.TRANS64.TRYWAIT P1, [UR45+0x40], R3 ;  /* 0x00004003ff0075a7 */ /* 0x000e64000802112d */
[----:B-1----:R-:W-:Y:S05]  /*9d80*/  @!P1 BRA `(.L_x_93) ;  /* 0x0000003000509947 */ /* 0x002fea0003800000 */
.L_x_92:
[----:B------:R-:W-:Y:S05]  /*9d90*/  BSYNC B0 ;  /* 0x0000000000007941 */ /* 0x000fea0003800000 */
.L_x_91:
[----:B------:R-:W-:Y:S01]  /*9da0*/  ISETP.NE.AND P1, PT, R85, RZ, PT ;  /* 0x000000ff5500720c */ /* 0x000fe20003f25270 */
[----:B------:R-:W-:Y:S11]  /*9db0*/  HFMA2 R82, -RZ, RZ, 0, 5.9604644775390625e-08 ;  /* 0x00000001ff527431 */ /* 0x000ff600000001ff */
[----:B------:R-:W-:Y:S01]  /*9dc0*/  @!UPT UIADD3 URZ, UPT, UPT, URZ, URZ, URZ ;  /* 0x000000fffffff290 */ /* 0x000fe2000fffe0ff */
[----:B------:R-:W-:Y:S05]  /*9dd0*/  @P1 WARPSYNC.ALL ;  /* 0x0000000000001948 */ /* 0x000fea0003800000 */
[----:B------:R3:W1:Y:S04]  /*9de0*/  @P1 LDSM.16.M88.4 R32, [R4+0x400] ;  /* 0x000400000420183b */ /* 0x0006680000000200 */
[----:B------:R3:W1:Y:S04]  /*9df0*/  @P1 LDSM.16.M88.4 R36, [R5] ;  /* 0x000000000524183b */ /* 0x0006680000000200 */
[----:B------:R3:W1:Y:S04]  /*9e00*/  @P1 LDSM.16.M88.4 R44, [R83+UR45+0x400] ;  /* 0x0004002d532c183b */ /* 0x0006680008000200 */
[----:B------:R3:W1:Y:S02]  /*9e10*/  @P1 LDSM.16.M88.4 R40, [R77+0x400] ;  /* 0x000400004d28183b */ /* 0x0006640000000200 */
.L_x_90:
[----:B------:R-:W-:Y:S05]  /*9e20*/  BSYNC B1 ;  /* 0x0000000000017941 */ /* 0x000fea0003800000 */
.L_x_89:
[----:B-1----:R-:W-:Y:S04]  /*9e30*/  SHF.R.U32.HI R2, RZ, 0x15, R25 ;  /* 0x00000015ff027819 */ /* 0x002fe80000011619 */
[----:B------:R-:W-:Y:S01]  /*9e40*/  LOP3.LUT P1, RZ, R2, 0x3, R58, 0x48, !PT ;  /* 0x0000000302ff7812 */ /* 0x000fe2000782483a */
[----:B------:R-:W-:Y:S01]  /*9e50*/  @!UPT UIADD3 URZ, UPT, UPT, URZ, URZ, URZ ;  /* 0x000000fffffff290 */ /* 0x000fe2000fffe0ff */
[----:B----4-:R-:W-:Y:S11]  /*9e60*/  @P0 BRA `(.L_x_94) ;  /* 0x0000000000080947 */ /* 0x010ff60003800000 */
[----:B------:R-:W1:Y:S02]  /*9e70*/  SYNCS.PHASECHK.TRANS64.TRYWAIT P0, [R81+URZ+0xa0], R0 ;  /* 0x0000a000510075a7 */ /* 0x000e6400080011ff */
[----:B-1----:R-:W-:Y:S05]  /*9e80*/  @!P0 BRA `(.L_x_95) ;  /* 0x0000003000288947 */ /* 0x002fea0003800000 */
.L_x_94:
[----:B------:R-:W-:Y:S05]  /*9e90*/  @!P1 BRA `(.L_x_96) ;  /* 0x0000000000409947 */ /* 0x000fea0003800000 */
[----:B------:R-:W3:Y:S01]  /*9ea0*/  LDCU.64 UR8, c[0x4][0x70] ;  /* 0x01000e00ff0877ac */ /* 0x000ee20008000a00 */
[----:B------:R-:W-:Y:S01]  /*9eb0*/  MOV R3, 0x0 ;  /* 0x0000000000037802 */ /* 0x000fe20000000f00 */
[----:B------:R-:W-:Y:S02]  /*9ec0*/  HFMA2 R12, -RZ, RZ, 0, 5.9604644775390625e-08 ;  /* 0x00000001ff0c7431 */ /* 0x000fe400000001ff */
[----:B------:R-:W-:Y:S02]  /*9ed0*/  IMAD.MOV.U32 R8, RZ, RZ, 0x192 ;  /* 0x00000192ff087424 */ /* 0x000fe400078e00ff */
[----:B------:R-:W-:Y:S01]  /*9ee0*/  IMAD.MOV.U32 R13, RZ, RZ, RZ ;  /* 0x000000ffff0d7224 */ /* 0x000fe200078e00ff */
[----:B------:R-:W4:Y:S01]  /*9ef0*/  LDCU.64 UR6, c[0x4][0x78] ;  /* 0x01000f00ff0677ac */ /* 0x000f220008000a00 */
[----:B------:R-:W1:Y:S01]  /*9f00*/  LDC.64 R2, c[0x4][R3] ;  /* 0x0100000003027b82 */ /* 0x000e620000000a00 */
[----:B------:R-:W5:Y:S01]  /*9f10*/  LDCU.64 UR4, c[0x4][0x10] ;  /* 0x01000200ff0477ac */ /* 0x000f620008000a00 */
[----:B---3--:R-:W-:Y:S01]  /*9f20*/  MOV R5, UR9 ;  /* 0x0000000900057c02 */ /* 0x008fe20008000f00 */
[----:B------:R-:W-:Y:S01]  /*9f30*/  IMAD.U32 R4, RZ, RZ, UR8 ;  /* 0x00000008ff047e24 */ /* 0x000fe2000f8e00ff */
[----:B----4-:R-:W-:Y:S01]  /*9f40*/  MOV R7, UR7 ;  /* 0x0000000700077c02 */ /* 0x010fe20008000f00 */
[----:B------:R-:W-:Y:S01]  /*9f50*/  IMAD.U32 R6, RZ, RZ, UR6 ;  /* 0x00000006ff067e24 */ /* 0x000fe2000f8e00ff */
[----:B-----5:R-:W-:Y:S01]  /*9f60*/  MOV R11, UR5 ;  /* 0x00000005000b7c02 */ /* 0x020fe20008000f00 */
[----:B------:R-:W-:Y:S02]  /*9f70*/  IMAD.U32 R10, RZ, RZ, UR4 ;  /* 0x00000004ff0a7e24 */ /* 0x000fe4000f8e00ff */
[----:B------:R-:W-:Y:S07]  /*9f80*/  LEPC R20, `(.L_x_96) ;  /* 0x000000001014794e */ /* 0x000fee0000000000 */
[----:B-12---:R-:W-:Y:S05]  /*9f90*/  CALL.ABS.NOINC R2 ;  /* 0x0000000002007343 */ /* 0x006fea0003c00000 */
.L_x_96:
[----:B------:R-:W-:Y:S01]  /*9fa0*/  LOP3.LUT R20, R44, 0xffffe000, RZ, 0xc0, !PT ;  /* 0xffffe0002c147812 */ /* 0x000fe200078ec0ff */
[----:B------:R-:W-:Y:S05]  /*9fb0*/  WARPSYNC.ALL ;  /* 0x0000000000007948 */ /* 0x000fea0003800000 */
[----:B------:R-:W-:Y:S01]  /*9fc0*/  R2UR UR4, R25 ;  /* 0x00000000190472ca */ /* 0x000fe200000e0000 */
[----:B------:R-:W-:Y:S01]  /*9fd0*/  IMAD.SHL.U32 R87, R71, 0x4, RZ ;  /* 0x0000000447577824 */ /* 0x000fe200078e00ff */
[----:B------:R-:W-:Y:S01]  /*9fe0*/  LOP3.LUT R21, R45, 0xffffe000, RZ, 0xc0, !PT ;  /* 0xffffe0002d157812 */ /* 0x000fe200078ec0ff */
[----:B------:R-:W-:Y:S01]  /*9ff0*/  BSSY.RECONVERGENT B0, `(.L_x_97) ;  /* 0x000005b000007945 */ /* 0x000fe20003800200 */
[----:B------:R-:W-:Y:S02]  /*a000*/  ISETP.NE.AND P0, PT, R56, RZ, PT ;  /* 0x000000ff3800720c */ /* 0x000fe40003f05270 */
[----:B------:R-:W-:Y:S05]  /*a010*/  IADD3 R79, PT, PT, R79, R87, RZ ;  /* 0x000000574f4f7210 */ /* 0x000fea0007ffe0ff */
[----:B------:R-:W-:Y:S02]  /*a020*/  IMAD.IADD R80, R70, 0x1, R79 ;  /* 0x0000000146507824 */ /* 0x000fe400078e024f */
[----:B---3--:R-:W1:Y:S02]  /*a030*/  LDTM.16dp128bit.x8 R4, tmem[UR4] ;  /* 0x00000004000479ee */ /* 0x008e640008180000 */
[C---:B-12---:R-:W-:Y:S01]  /*a040*/  FMUL R0, R24.reuse, R4 ;  /* 0x0000000418007220 */ /* 0x046fe20000400000 */
[C---:B------:R-:W-:Y:S01]  /*a050*/  FMUL R2, R24.reuse, R5 ;  /* 0x0000000518027220 */ /* 0x040fe20000400000 */
[C---:B------:R-:W-:Y:S01]  /*a060*/  FMUL R3, R24.reuse, R6 ;  /* 0x0000000618037220 */ /* 0x040fe20000400000 */
[----:B------:R-:W-:Y:S01]  /*a070*/  FMUL R4, R24, R8 ;  /* 0x0000000818047220 */ /* 0x000fe20000400000 */
[C---:B------:R-:W-:Y:S01]  /*a080*/  FFMA R28, R27.reuse, R20, R0 ;  /* 0x000000141b1c7223 */ /* 0x040fe20000000000 */
[----:B------:R-:W-:Y:S01]  /*a090*/  LOP3.LUT R0, R46, 0xffffe000, RZ, 0xc0, !PT ;  /* 0xffffe0002e007812 */ /* 0x000fe200078ec0ff */
[----:B------:R-:W-:Y:S01]  /*a0a0*/  FFMA R29, R27, R21, R2 ;  /* 0x000000151b1d7223 */ /* 0x000fe20000000002 */
[----:B------:R-:W-:Y:S01]  /*a0b0*/  LOP3.LUT R2, R47, 0xffffe000, RZ, 0xc0, !PT ;  /* 0xffffe0002f027812 */ /* 0x000fe200078ec0ff */
[C---:B------:R-:W-:Y:S01]  /*a0c0*/  FMUL R5, R24.reuse, R9 ;  /* 0x0000000918057220 */ /* 0x040fe20000400000 */
[----:B------:R-:W-:Y:S01]  /*a0d0*/  F2FP.TF32.F32.PACK_B R28, R28 ;  /* 0x0000001cff1c723e */ /* 0x000fe200024050ff */
[C---:B------:R-:W-:Y:S01]  /*a0e0*/  FMUL R8, R24.reuse, R12 ;  /* 0x0000000c18087220 */ /* 0x040fe20000400000 */
[----:B------:R-:W-:Y:S01]  /*a0f0*/  F2FP.TF32.F32.PACK_B R29, R29 ;  /* 0x0000001dff1d723e */ /* 0x000fe200024050ff */
[C---:B------:R-:W-:Y:S01]  /*a100*/  FMUL R9, R24.reuse, R13 ;  /* 0x0000000d18097220 */ /* 0x040fe20000400000 */
[----:B------:R-:W-:Y:S01]  /*a110*/  FMUL R12, R24, R16 ;  /* 0x00000010180c7220 */ /* 0x000fe20000400000 */
[----:B------:R-:W-:Y:S01]  /*a120*/  LOP3.LUT R16, R40, 0xffffe000, RZ, 0xc0, !PT ;  /* 0xffffe00028107812 */ /* 0x000fe200078ec0ff */
[C---:B------:R-:W-:Y:S01]  /*a130*/  FMUL R7, R24.reuse, R7 ;  /* 0x0000000718077220 */ /* 0x040fe20000400000 */
[----:B------:R-:W-:Y:S01]  /*a140*/  FMUL R13, R24, R17 ;  /* 0x00000011180d7220 */ /* 0x000fe20000400000 */
[----:B------:R-:W-:Y:S01]  /*a150*/  LOP3.LUT R17, R41, 0xffffe000, RZ, 0xc0, !PT ;  /* 0xffffe00029117812 */ /* 0x000fe200078ec0ff */
[----:B------:R-:W-:Y:S01]  /*a160*/  FFMA R30, R27, R0, R3 ;  /* 0x000000001b1e7223 */ /* 0x000fe20000000003 */
[----:B------:R-:W-:Y:S01]  /*a170*/  LOP3.LUT R0, R42, 0xffffe000, RZ, 0xc0, !PT ;  /* 0xffffe0002a007812 */ /* 0x000fe200078ec0ff */
[----:B------:R-:W-:Y:S01]  /*a180*/  FMUL R6, R24, R10 ;  /* 0x0000000a18067220 */ /* 0x000fe20000400000 */
[----:B------:R-:W-:Y:S01]  /*a190*/  LOP3.LUT R3, R33, 0xffffe000, RZ, 0xc0, !PT ;  /* 0xffffe00021037812 */ /* 0x000fe200078ec0ff */
[----:B------:R-:W-:Y:S01]  /*a1a0*/  FFMA R31, R27, R2, R7 ;  /* 0x000000021b1f7223 */ /* 0x000fe20000000007 */
[----:B------:R-:W-:Y:S01]  /*a1b0*/  LOP3.LUT R2, R43, 0xffffe000, RZ, 0xc0, !PT ;  /* 0xffffe0002b027812 */ /* 0x000fe200078ec0ff */
[C---:B------:R-:W-:Y:S01]  /*a1c0*/  FFMA R4, R27.reuse, R16, R4 ;  /* 0x000000101b047223 */ /* 0x040fe20000000004 */
[----:B------:R-:W-:Y:S01]  /*a1d0*/  LOP3.LUT R16, R34, 0xffffe000, RZ, 0xc0, !PT ;  /* 0xffffe00022107812 */ /* 0x000fe200078ec0ff */
[C---:B------:R-:W-:Y:S01]  /*a1e0*/  FFMA R5, R27.reuse, R17, R5 ;  /* 0x000000111b057223 */ /* 0x040fe20000000005 */
[----:B------:R-:W-:Y:S01]  /*a1f0*/  F2FP.TF32.F32.PACK_B R30, R30 ;  /* 0x0000001eff1e723e */ /* 0x000fe200024050ff */
[C---:B------:R-:W-:Y:S01]  /*a200*/  FFMA R6, R27.reuse, R0, R6 ;  /* 0x000000001b067223 */ /* 0x040fe20000000006 */
[----:B------:R-:W-:Y:S01]  /*a210*/  LOP3.LUT R0, R32, 0xffffe000, RZ, 0xc0, !PT ;  /* 0xffffe00020007812 */ /* 0x000fe200078ec0ff */
[C---:B------:R-:W-:Y:S01]  /*a220*/  FMUL R11, R24.reuse, R11 ;  /* 0x0000000b180b7220 */ /* 0x040fe20000400000 */
[----:B------:R-:W-:Y:S01]  /*a230*/  F2FP.TF32.F32.PACK_B R31, R31 ;  /* 0x0000001fff1f723e */ /* 0x000fe200024050ff */
[----:B------:R-:W-:Y:S01]  /*a240*/  FMUL R10, R24, R14 ;  /* 0x0000000e180a7220 */ /* 0x000fe20000400000 */
[----:B------:R-:W-:Y:S01]  /*a250*/  F2FP.TF32.F32.PACK_B R4, R4 ;  /* 0x00000004ff04723e */ /* 0x000fe200024050ff */
[----:B------:R-:W-:Y:S01]  /*a260*/  FFMA R7, R27, R2, R11 ;  /* 0x000000021b077223 */ /* 0x000fe2000000000b */
[----:B------:R-:W-:Y:S01]  /*a270*/  LOP3.LUT R2, R35, 0xffffe000, RZ, 0xc0, !PT ;  /* 0xffffe00023027812 */ /* 0x000fe200078ec0ff */
[C---:B------:R-:W-:Y:S01]  /*a280*/  FFMA R8, R27.reuse, R0, R8 ;  /* 0x000000001b087223 */ /* 0x040fe20000000008 */
[----:B------:R-:W-:Y:S01]  /*a290*/  LOP3.LUT R0, R36, 0xffffe000, RZ, 0xc0, !PT ;  /* 0xffffe00024007812 */ /* 0x000fe200078ec0ff */
[----:B------:R1:W-:Y:S01]  /*a2a0*/  STSM.16.M88.4 [R78+0x400], R28 ;  /* 0x0004001c4e007844 */ /* 0x0003e20000000200 */
[----:B------:R-:W-:Y:S01]  /*a2b0*/  F2FP.TF32.F32.PACK_B R5, R5 ;  /* 0x00000005ff05723e */ /* 0x000fe200024050ff */
[----:B------:R-:W-:Y:S01]  /*a2c0*/  FMUL R15, R24, R15 ;  /* 0x0000000f180f7220 */ /* 0x000fe20000400000 */
[----:B------:R-:W-:Y:S01]  /*a2d0*/  F2FP.TF32.F32.PACK_B R6, R6 ;  /* 0x00000006ff06723e */ /* 0x000fe200024050ff */
[C---:B------:R-:W-:Y:S01]  /*a2e0*/  FFMA R9, R27.reuse, R3, R9 ;  /* 0x000000031b097223 */ /* 0x040fe20000000009 */
[C---:B------:R-:W-:Y:S01]  /*a2f0*/  FFMA R10, R27.reuse, R16, R10 ;  /* 0x000000101b0a7223 */ /* 0x040fe2000000000a */
[----:B------:R-:W-:Y:S01]  /*a300*/  FFMA R11, R27, R2, R15 ;  /* 0x000000021b0b7223 */ /* 0x000fe2000000000f */
[----:B------:R-:W-:Y:S01]  /*a310*/  LOP3.LUT R2, R37, 0xffffe000, RZ, 0xc0, !PT ;  /* 0xffffe00025027812 */ /* 0x000fe200078ec0ff */
[----:B------:R-:W-:Y:S01]  /*a320*/  FFMA R12, R27, R0, R12 ;  /* 0x000000001b0c7223 */ /* 0x000fe2000000000c */
[----:B------:R-:W-:Y:S01]  /*a330*/  LOP3.LUT R3, R38, 0xffffe000, RZ, 0xc0, !PT ;  /* 0xffffe00026037812 */ /* 0x000fe200078ec0ff */
[C---:B------:R-:W-:Y:S01]  /*a340*/  FMUL R14, R24.reuse, R18 ;  /* 0x00000012180e7220 */ /* 0x040fe20000400000 */
[----:B------:R-:W-:Y:S01]  /*a350*/  LOP3.LUT R0, R39, 0xffffe000, RZ, 0xc0, !PT ;  /* 0xffffe00027007812 */ /* 0x000fe200078ec0ff */
[----:B------:R-:W-:Y:S01]  /*a360*/  FMUL R19, R24, R19 ;  /* 0x0000001318137220 */ /* 0x000fe20000400000 */
[----:B------:R-:W-:Y:S01]  /*a370*/  F2FP.TF32.F32.PACK_B R7, R7 ;  /* 0x00000007ff07723e */ /* 0x000fe200024050ff */
[C---:B------:R-:W-:Y:S01]  /*a380*/  FFMA R13, R27.reuse, R2, R13 ;  /* 0x000000021b0d7223 */ /* 0x040fe2000000000d */
[C---:B------:R-:W-:Y:S01]  /*a390*/  FFMA R14, R27.reuse, R3, R14 ;  /* 0x000000031b0e7223 */ /* 0x040fe2000000000e */
[----:B------:R-:W-:Y:S01]  /*a3a0*/  FFMA R15, R27, R0, R19 ;  /* 0x000000001b0f7223 */ /* 0x000fe20000000013 */
[----:B------:R-:W-:Y:S01]  /*a3b0*/  F2FP.TF32.F32.PACK_B R8, R8 ;  /* 0x00000008ff08723e */ /* 0x000fe200024050ff */
[----:B------:R1:W-:Y:S01]  /*a3c0*/  STSM.16.M88.4 [R77+0x400], R4 ;  /* 0x000400044d007844 */ /* 0x0003e20000000200 */
[----:B------:R-:W-:Y:S02]  /*a3d0*/  F2FP.TF32.F32.PACK_B R9, R9 ;  /* 0x00000009ff09723e */ /* 0x000fe400024050ff */
[----:B------:R-:W-:Y:S02]  /*a3e0*/  F2FP.TF32.F32.PACK_B R10, R10 ;  /* 0x0000000aff0a723e */ /* 0x000fe400024050ff */
[----:B------:R-:W-:Y:S02]  /*a3f0*/  F2FP.TF32.F32.PACK_B R11, R11 ;  /* 0x0000000bff0b723e */ /* 0x000fe400024050ff */
[----:B------:R-:W-:Y:S02]  /*a400*/  F2FP.TF32.F32.PACK_B R12, R12 ;  /* 0x0000000cff0c723e */ /* 0x000fe400024050ff */
[----:B------:R-:W-:Y:S01]  /*a410*/  F2FP.TF32.F32.PACK_B R13, R13 ;  /* 0x0000000dff0d723e */ /* 0x000fe200024050ff */
[----:B------:R1:W-:Y:S01]  /*a420*/  STSM.16.M88.4 [R79], R8 ;  /* 0x000000084f007844 */ /* 0x0003e20000000200 */
[----:B------:R-:W-:Y:S02]  /*a430*/  F2FP.TF32.F32.PACK_B R14, R14 ;  /* 0x0000000eff0e723e */ /* 0x000fe400024050ff */
[----:B------:R-:W-:Y:S05]  /*a440*/  F2FP.TF32.F32.PACK_B R15, R15 ;  /* 0x0000000fff0f723e */ /* 0x000fea00024050ff */
[----:B------:R1:W-:Y:S01]  /*a450*/  STSM.16.M88.4 [R80], R12 ;  /* 0x0000000c50007844 */ /* 0x0003e20000000200 */
[----:B------:R-:W-:Y:S01]  /*a460*/  @!PT LDS RZ, [RZ] ;  /* 0x00000000fffff984 */ /* 0x000fe20000000800 */
[----:B------:R-:W-:Y:S01]  /*a470*/  @!PT LDS RZ, [RZ] ;  /* 0x00000000fffff984 */ /* 0x000fe20000000800 */
[----:B------:R-:W-:Y:S01]  /*a480*/  @!PT LDS RZ, [RZ] ;  /* 0x00000000fffff984 */ /* 0x000fe20000000800 */
[----:B------:R-:W-:Y:S01]  /*a490*/  @!PT LDS RZ, [RZ] ;  /* 0x00000000fffff984 */ /* 0x000fe20000000800 */
[----:B------:R2:W-:Y:S07]  /*a4a0*/  MEMBAR.ALL.CTA ;  /* 0x0000000000007992 */ /* 0x0005ee0000008000 */
[----:B--2---:R-:W2:Y:S02]  /*a4b0*/  FENCE.VIEW.ASYNC.S ;  /* 0x00000000000073c6 */ /* 0x004ea40000000000 */
[----:B--2---:R-:W-:Y:S06]  /*a4c0*/  BAR.SYNC.DEFER_BLOCKING 0x1, 0x80 ;  /* 0x0042000000007b1d */ /* 0x004fec0000010000 */
[----:B------:R-:W-:Y:S05]  /*a4d0*/  @P0 BRA `(.L_x_98) ;  /* 0x0000000000300947 */ /* 0x000fea0003800000 */
[----:B------:R-:W2:Y:S01]  /*a4e0*/  LDCU.64 UR6, c[0x0][0x348] ;  /* 0x00006900ff0677ac */ /* 0x000ea20008000a00 */
[----:B------:R-:W-:Y:S02]  /*a4f0*/  R2UR UR42, R74 ;  /* 0x000000004a2a72ca */ /* 0x000fe400000e0000 */
[----:B------:R-:W-:Y:S01]  /*a500*/  R2UR UR43, R72 ;  /* 0x00000000482b72ca */ /* 0x000fe200000e0000 */
[----:B------:R-:W-:Y:S01]  /*a510*/  UIADD3 UR4, UPT, UPT, UR45, 0x400, URZ ;  /* 0x000004002d047890 */ /* 0x000fe2000fffe0ff */
[----:B------:R-:W-:Y:S05]  /*a520*/  R2UR UR44, R73 ;  /* 0x00000000492c72ca */ /* 0x000fea00000e0000 */
[----:B------:R-:W-:Y:S05]  /*a530*/  IMAD.U32 R69, RZ, RZ, UR4 ;  /* 0x00000004ff457e24 */ /* 0x000fea000f8e00ff */
[----:B------:R-:W-:Y:S01]  /*a540*/  R2UR UR40, R69 ;  /* 0x00000000452872ca */ /* 0x000fe200000e0000 */
[----:B--2---:R-:W-:Y:S04]  /*a550*/  UIADD3 UR4, UP0, UPT, UR6, 0x680, URZ ;  /* 0x0000068006047890 */ /* 0x004fe8000ff1e0ff */
[----:B------:R-:W-:Y:S09]  /*a560*/  UIADD3.X UR5, UPT, UPT, URZ, UR7, URZ, UP0, !UPT ;  /* 0x00000007ff057290 */ /* 0x000ff200087fe4ff */
[----:B------:R2:W-:Y:S01]  /*a570*/  UTMASTG.4D.IM2COL [UR40], [UR4] ;  /* 0x00000028040073b5 */ /* 0x0005e20008058000 */
[----:B------:R0:W-:Y:S01]  /*a580*/  UTMACMDFLUSH ;  /* 0x00000000000079b7 */ /* 0x0001e20000000000 */
[----:B--2---:R-:W-:Y:S04]  /*a590*/  DEPBAR.LE SB0, 0x1 ;  /* 0x000080400000791a */ /* 0x004fe80000000000 */
.L_x_98:
[----:B------:R-:W-:Y:S05]  /*a5a0*/  BSYNC.RECONVERGENT B0 ;  /* 0x0000000000007941 */ /* 0x000fea0003800200 */
.L_x_97:
[----:B------:R-:W-:Y:S01]  /*a5b0*/  BAR.SYNC.DEFER_BLOCKING 0x1, 0x80 ;  /* 0x0042000000007b1d */ /* 0x000fe20000010000 */
[----:B------:R-:W-:Y:S01]  /*a5c0*/  ISETP.NE.AND P1, PT, R76, RZ, PT ;  /* 0x000000ff4c00720c */ /* 0x000fe20003f25270 */
[----:B------:R-:W-:Y:S01]  /*a5d0*/  UISETP.NE.AND UP0, UPT, UR51, URZ, UPT ;  /* 0x000000ff3300728c */ /* 0x000fe2000bf05270 */
[----:B------:R-:W-:Y:S11]  /*a5e0*/  LEA R2, R82, UR45, 0x3 ;  /* 0x0000002d52027c11 */ /* 0x000ff6000f8e18ff */
[----:B-1----:R-:W-:Y:S01]  /*a5f0*/  @P1 SHF.L.U32 R4, R54, 0x1f, RZ ;  /* 0x0000001f36041819 */ /* 0x002fe200000006ff */
[----:B------:R-:W-:Y:S06]  /*a600*/  BRA.U !UP0, `(.L_x_99) ;  /* 0x0000000108247547 */ /* 0x000fec000b800000 */
[----:B------:R-:W1:Y:S01]  /*a610*/  S2R R0, SR_CgaCtaId ;  /* 0x0000000000007919 */ /* 0x000e620000008800 */
[----:B------:R-:W-:Y:S01]  /*a620*/  IMAD.U32 R3, RZ, RZ, UR48 ;  /* 0x00000030ff037e24 */ /* 0x000fe2000f8e00ff */
[----:B------:R-:W-:Y:S04]  /*a630*/  UIADD3 UR4, UPT, UPT, UR48, 0x1, URZ ;  /* 0x0000000130047890 */ /* 0x000fe8000fffe0ff */
[----:B------:R-:W-:Y:S01]  /*a640*/  @P1 LEA R3, R3, UR45, 0x3 ;  /* 0x0000002d03031c11 */ /* 0x000fe2000f8e18ff */
[----:B------:R-:W-:Y:S04]  /*a650*/  UISETP.NE.AND UP0, UPT, UR4, 0x4, UPT ;  /* 0x000000040400788c */ /* 0x000fe8000bf05270 */
[----:B------:R-:W-:Y:S01]  /*a660*/  @P1 VIADD R3, R3, 0x60 ;  /* 0x0000006003031836 */ /* 0x000fe20000000000 */
[----:B------:R-:W-:Y:S04]  /*a670*/  USEL UR48, UR4, URZ, UP0 ;  /* 0x000000ff04307287 */ /* 0x000fe80008000000 */
[----:B-1----:R-:W-:Y:S04]  /*a680*/  @P1 PRMT R0, R0, 0x654, R3 ;  /* 0x0000065400001816 */ /* 0x002fe80000000003 */
[----:B------:R1:W-:Y:S04]  /*a690*/  @P1 SYNCS.ARRIVE.TRANS64.RED.A1T0 RZ, [R0+URZ], RZ ;  /* 0x000000ff00ff19a7 */ /* 0x0003e800081004ff */
.L_x_99:
[----:B------:R-:W2:Y:S01]  /*a6a0*/  @P1 SYNCS.PHASECHK.TRANS64.TRYWAIT P0, [R2+URZ+0x40], R4 ;  /* 0x00004004020015a7 */ /* 0x000ea200080011ff */
[----:B------:R-:W-:Y:S01]  /*a6b0*/  BSSY B1, `(.L_x_100) ;  /* 0x0000017000017945 */ /* 0x000fe20003800000 */
[----:B--2---:R-:W-:Y:S03]  /*a6c0*/  @P1 SEL R84, RZ, 0x1, !P0 ;  /* 0x00000001ff541807 */ /* 0x004fe60004000000 */
[----:B------:R-:W-:Y:S05]  /*a6d0*/  @!P1 BRA `(.L_x_101) ;  /* 0x0000000000509947 */ /* 0x000fea0003800000 */
[----:B------:R-:W-:Y:S01]  /*a6e0*/  ISETP.NE.AND P1, PT, R85, RZ, PT ;  /* 0x000000ff5500720c */ /* 0x000fe20003f25270 */
[----:B------:R-:W-:Y:S01]  /*a6f0*/  BSSY B0, `(.L_x_102) ;  /* 0x000000a000007945 */ /* 0x000fe20003800000 */
[----:B------:R-:W-:Y:S11]  /*a700*/  ISETP.NE.AND P0, PT, R84, RZ, PT ;  /* 0x000000ff5400720c */ /* 0x000ff60003f05270 */
[----:B------:R-:W-:Y:S04]  /*a710*/  @P1 IMAD R5, R82, 0x2000, R83 ;  /* 0x0000200052051824 */ /* 0x000fe800078e0253 */
[----:B------:R-:W-:Y:S05]  /*a720*/  @P1 VIADD R4, R5, UR45 ;  /* 0x0000002d05041c36 */ /* 0x000fea0008000000 */
[----:B------:R-:W-:Y:S01]  /*a730*/  @P1 IADD3 R3, PT, PT, R87, R4, RZ ;  /* 0x0000000457031210 */ /* 0x000fe20007ffe0ff */
[----:B------:R-:W-:Y:S01]  /*a740*/  @P1 IMAD.IADD R4, R70, 0x1, R4 ;  /* 0x0000000146041824 */ /* 0x000fe200078e0204 */
[----:B------:R-:W-:Y:S06]  /*a750*/  @P0 BRA `(.L_x_103) ;  /* 0x00000000000c0947 */ /* 0x000fec0003800000 */
[----:B-1----:R-:W-:Y:S04]  /*a760*/  SHF.L.U32 R0, R54, 0x1f, RZ ;  /* 0x0000001f36007819 */ /* 0x002fe800000006ff */
[----:B------:R-:W1:Y:S02]  /*a770*/  SYNCS.PHASECHK.TRANS64.TRYWAIT P0, [R2+URZ+0x40], R0 ;  /* 0x00004000020075a7 */ /* 0x000e6400080011ff */
[----:B-1----:R-:W-:Y:S05]  /*a780*/  @!P0 BRA `(.L_x_104) ;  /* 0x0000002400fc8947 */ /* 0x002fea0003800000 */
.L_x_103:
[----:B------:R-:W-:Y:S05]  /*a790*/  BSYNC B0 ;  /* 0x0000000000007941 */ /* 0x000fea0003800000 */
.L_x_102:
[----:B------:R-:W-:Y:S02]  /*a7a0*/  ISETP.NE.AND P0, PT, R85, RZ, PT ;  /* 0x000000ff5500720c */ /* 0x000fe40003f05270 */
[----:B------:R-:W-:Y:S11]  /*a7b0*/  IADD3 R82, PT, PT, R82, 0x1, RZ ;  /* 0x0000000152527810 */ /* 0x000ff60007ffe0ff */
[----:B-1----:R-:W-:Y:S01]  /*a7c0*/  @P0 IMAD.IADD R0, R70, 0x1, R3 ;  /* 0x0000000146000824 */ /* 0x002fe200078e0203 */
[----:B------:R-:W-:Y:S05]  /*a7d0*/  @P0 WARPSYNC.ALL ;  /* 0x0000000000000948 */ /* 0x000fea0003800000 */
[----:B------:R2:W3:Y:S04]  /*a7e0*/  @P0 LDSM.16.M88.4 R44, [R5+UR45+0x400] ;  /* 0x0004002d052c083b */ /* 0x0004e80008000200 */
[----:B------:R2:W4:Y:S04]  /*a7f0*/  @P0 LDSM.16.M88.4 R40, [R4+0x400] ;  /* 0x000400000428083b */ /* 0x0005280000000200 */
[----:B------:R2:W1:Y:S04]  /*a800*/  @P0 LDSM.16.M88.4 R32, [R3+0x400] ;  /* 0x000400000320083b */ /* 0x0004680000000200 */
[----:B------:R2:W1:Y:S02]  /*a810*/  @P0 LDSM.16.M88.4 R36, [R0+0x400] ;  /* 0x000400000024083b */ /* 0x0004640000000200 */
.L_x_101:
[----:B------:R-:W-:Y:S05]  /*a820*/  BSYNC B1 ;  /* 0x0000000000017941 */ /* 0x000fea0003800000 */
.L_x_100:
[----:B-12---:R-:W-:Y:S05]  /*a830*/  VIADD R0, R25, 0x20 ;  /* 0x0000002019007836 */ /* 0x006fea0000000000 */
[----:B------:R-:W-:Y:S04]  /*a840*/  SHF.R.U32.HI R0, RZ, 0x15, R0 ;  /* 0x00000015ff007819 */ /* 0x000fe80000011600 */
[----:B------:R-:W-:Y:S11]  /*a850*/  LOP3.LUT P0, RZ, R0, 0x3, R58, 0x48, !PT ;  /* 0x0000000300ff7812 */ /* 0x000ff6000780483a */
[----:B------:R-:W-:Y:S02]  /*a860*/  @!UPT UIADD3 URZ, UPT, UPT, URZ, URZ, URZ ;  /* 0x000000fffffff290 */ /* 0x000fe4000fffe0ff */
[----:B------:R-:W-:Y:S05]  /*a870*/  @!P0 BRA `(.L_x_105) ;  /* 0x0000000000408947 */ /* 0x000fea0003800000 */
[----:B------:R-:W1:Y:S01]  /*a880*/  LDCU.64 UR8, c[0x4][0x70] ;  /* 0x01000e00ff0877ac */ /* 0x000e620008000a00 */
[----:B------:R-:W-:Y:S01]  /*a890*/  MOV R3, 0x0 ;  /* 0x0000000000037802 */ /* 0x000fe20000000f00 */
[----:B------:R-:W-:Y:S02]  /*a8a0*/  HFMA2 R12, -RZ, RZ, 0, 5.9604644775390625e-08 ;  /* 0x00000001ff0c7431 */ /* 0x000fe400000001ff */
[----:B------:R-:W-:Y:S02]  /*a8b0*/  IMAD.MOV.U32 R8, RZ, RZ, 0x192 ;  /* 0x00000192ff087424 */ /* 0x000fe400078e00ff */
[----:B------:R-:W-:Y:S01]  /*a8c0*/  IMAD.MOV.U32 R13, RZ, RZ, RZ ;  /* 0x000000ffff0d7224 */ /* 0x000fe200078e00ff */
[----:B------:R-:W2:Y:S01]  /*a8d0*/  LDCU.64 UR6, c[0x4][0x78] ;  /* 0x01000f00ff0677ac */ /* 0x000ea20008000a00 */
[----:B------:R-:W3:Y:S01]  /*a8e0*/  LDC.64 R2, c[0x4][R3] ;  /* 0x0100000003027b82 */ /* 0x000ee20000000a00 */
[----:B------:R-:W5:Y:S01]  /*a8f0*/  LDCU.64 UR4, c[0x4][0x10] ;  /* 0x01000200ff0477ac */ /* 0x000f620008000a00 */
[----:B-1----:R-:W-:Y:S01]  /*a900*/  MOV R5, UR9 ;  /* 0x0000000900057c02 */ /* 0x002fe20008000f00 */
[----:B------:R-:W-:Y:S01]  /*a910*/  IMAD.U32 R4, RZ, RZ, UR8 ;  /* 0x00000008ff047e24 */ /* 0x000fe2000f8e00ff */
[----:B--2---:R-:W-:Y:S01]  /*a920*/  MOV R7, UR7 ;  /* 0x0000000700077c02 */ /* 0x004fe20008000f00 */
[----:B------:R-:W-:Y:S01]  /*a930*/  IMAD.U32 R6, RZ, RZ, UR6 ;  /* 0x00000006ff067e24 */ /* 0x000fe2000f8e00ff */
[----:B-----5:R-:W-:Y:S01]  /*a940*/  MOV R11, UR5 ;  /* 0x00000005000b7c02 */ /* 0x020fe20008000f00 */
[----:B------:R-:W-:Y:S02]  /*a950*/  IMAD.U32 R10, RZ, RZ, UR4 ;  /* 0x00000004ff0a7e24 */ /* 0x000fe4000f8e00ff */
[----:B------:R-:W-:Y:S07]  /*a960*/  LEPC R20, `(.L_x_105) ;  /* 0x000000001014794e */ /* 0x000fee0000000000 */
[----:B---34-:R-:W-:Y:S05]  /*a970*/  CALL.ABS.NOINC R2 ;  /* 0x0000000002007343 */ /* 0x018fea0003c00000 */
.L_x_105:
[----:B---3--:R-:W-:Y:S01]  /*a980*/  LOP3.LUT R3, R44, 0xffffe000, RZ, 0xc0, !PT ;  /* 0xffffe0002c037812 */ /* 0x008fe200078ec0ff */
[----:B------:R-:W-:Y:S05]  /*a990*/  WARPSYNC.ALL ;  /* 0x0000000000007948 */ /* 0x000fea0003800000 */
[----:B------:R-:W-:Y:S01]  /*a9a0*/  R2UR UR4, R25 ;  /* 0x00000000190472ca */ /* 0x000fe200000e0000 */
[----:B------:R-:W1:Y:S01]  /*a9b0*/  S2R R86, SR_CgaCtaId ;  /* 0x0000000000567919 */ /* 0x000e620000008800 */
[----:B----4-:R-:W-:Y:S01]  /*a9c0*/  LOP3.LUT R20, R40, 0xffffe000, RZ, 0xc0, !PT ;  /* 0xffffe00028147812 */ /* 0x010fe200078ec0ff */
[----:B------:R-:W-:Y:S01]  /*a9d0*/  BSSY.RECONVERGENT B0, `(.L_x_106) ;  /* 0x000005f000007945 */ /* 0x000fe20003800200 */
[----:B------:R-:W-:Y:S02]  /*a9e0*/  ISETP.NE.AND P6, PT, R76, RZ, PT ;  /* 0x000000ff4c00720c */ /* 0x000fe40003fc5270 */
[----:B------:R-:W-:Y:S07]  /*a9f0*/  ISETP.NE.AND P0, PT, R56, RZ, PT ;  /* 0x000000ff3800720c */ /* 0x000fee0003f05270 */
[----:B------:R-:W2:Y:S02]  /*aa00*/  LDTM.16dp128bit.x8 R4, tmem[UR4+0x20] ;  /* 0x00002004000479ee */ /* 0x000ea40008180000 */
[C---:B--2---:R-:W-:Y:S01]  /*aa10*/  FMUL R0, R24.reuse, R4 ;  /* 0x0000000418007220 */ /* 0x044fe20000400000 */
[----:B------:R-:W-:Y:S01]  /*aa20*/  LOP3.LUT R4, R45, 0xffffe000, RZ, 0xc0, !PT ;  /* 0xffffe0002d047812 */ /* 0x000fe200078ec0ff */
        /* <DEDUP_REMOVED lines=10> */
[----:B------:R-:W-:Y:S01]  /*aad0*/  FFMA R30, R27, R3, R0 ;  /* 0x000000031b1e7223 */ /* 0x000fe20000000000 */
[C---:B------:R-:W-:Y:S01]  /*aae0*/  FMUL R0, R24.reuse, R8 ;  /* 0x0000000818007220 */ /* 0x040fe20000400000 */
[C---:B------:R-:W-:Y:S01]  /*aaf0*/  FMUL R6, R24.reuse, R13 ;  /* 0x0000000d18067220 */ /* 0x040fe20000400000 */
[----:B------:R-:W-:Y:S01]  /*ab00*/  LOP3.LUT R13, R41, 0xffffe000, RZ, 0xc0, !PT ;  /* 0xffffe000290d7812 */ /* 0x000fe200078ec0ff */
[C---:B------:R-:W-:Y:S01]  /*ab10*/  FFMA R31, R27.reuse, R4, R2 ;  /* 0x000000041b1f7223 */ /* 0x040fe20000000002 */
[----:B------:R-:W-:Y:S01]  /*ab20*/  F2FP.TF32.F32.PACK_B R30, R30 ;  /* 0x0000001eff1e723e */ /* 0x000fe200024050ff */
[C---:B------:R-:W-:Y:S01]  /*ab30*/  FMUL R2, R24.reuse, R9 ;  /* 0x0000000918027220 */ /* 0x040fe20000400000 */
[----:B------:R-:W-:Y:S01]  /*ab40*/  FMUL R9, R24, R16 ;  /* 0x0000001018097220 */ /* 0x000fe20000400000 */
[----:B------:R-:W-:Y:S01]  /*ab50*/  FFMA R16, R27, R20, R0 ;  /* 0x000000141b107223 */ /* 0x000fe20000000000 */
[----:B------:R-:W-:Y:S01]  /*ab60*/  LOP3.LUT R0, R42, 0xffffe000, RZ, 0xc0, !PT ;  /* 0xffffe0002a007812 */ /* 0x000fe200078ec0ff */
[C---:B------:R-:W-:Y:S01]  /*ab70*/  FMUL R3, R24.reuse, R10 ;  /* 0x0000000a18037220 */ /* 0x040fe20000400000 */
[----:B------:R-:W-:Y:S01]  /*ab80*/  F2FP.TF32.F32.PACK_B R31, R31 ;  /* 0x0000001fff1f723e */ /* 0x000fe200024050ff */
[C---:B------:R-:W-:Y:S01]  /*ab90*/  FMUL R7, R24.reuse, R14 ;  /* 0x0000000e18077220 */ /* 0x040fe20000400000 */
[----:B------:R-:W-:Y:S01]  /*aba0*/  LOP3.LUT R14, R43, 0xffffe000, RZ, 0xc0, !PT ;  /* 0xffffe0002b0e7812 */ /* 0x000fe200078ec0ff */
[----:B------:R-:W-:Y:S01]  /*abb0*/  FMUL R10, R24, R17 ;  /* 0x00000011180a7220 */ /* 0x000fe20000400000 */
[----:B------:R-:W-:Y:S01]  /*abc0*/  F2FP.TF32.F32.PACK_B R16, R16 ;  /* 0x00000010ff10723e */ /* 0x000fe200024050ff */
[----:B------:R-:W-:Y:S01]  /*abd0*/  FFMA R17, R27, R13, R2 ;  /* 0x0000000d1b117223 */ /* 0x000fe20000000002 */
[----:B------:R-:W-:Y:S01]  /*abe0*/  LOP3.LUT R2, R32, 0xffffe000, RZ, 0xc0, !PT ;  /* 0xffffe00020027812 */ /* 0x000fe200078ec0ff */
[C---:B------:R-:W-:Y:S01]  /*abf0*/  FMUL R4, R24.reuse, R11 ;  /* 0x0000000b18047220 */ /* 0x040fe20000400000 */
[----:B------:R-:W-:Y:S01]  /*ac00*/  LOP3.LUT R13, R39, 0xffffe000, RZ, 0xc0, !PT ;  /* 0xffffe000270d7812 */ /* 0x000fe200078ec0ff */
[C---:B------:R-:W-:Y:S01]  /*ac10*/  FMUL R11, R24.reuse, R18 ;  /* 0x00000012180b7220 */ /* 0x040fe20000400000 */
[----:B------:R-:W-:Y:S01]  /*ac20*/  F2FP.TF32.F32.PACK_B R17, R17 ;  /* 0x00000011ff11723e */ /* 0x000fe200024050ff */
[----:B------:R-:W-:Y:S01]  /*ac30*/  FFMA R18, R27, R0, R3 ;  /* 0x000000001b127223 */ /* 0x000fe20000000003 */
[----:B------:R-:W-:Y:S01]  /*ac40*/  LOP3.LUT R0, R33, 0xffffe000, RZ, 0xc0, !PT ;  /* 0xffffe00021007812 */ /* 0x000fe200078ec0ff */
[----:B------:R-:W-:Y:S01]  /*ac50*/  FMUL R12, R24, R19 ;  /* 0x00000013180c7220 */ /* 0x000fe20000400000 */
[----:B------:R-:W-:Y:S01]  /*ac60*/  LOP3.LUT R3, R34, 0xffffe000, RZ, 0xc0, !PT ;  /* 0xffffe00022037812 */ /* 0x000fe200078ec0ff */
[C---:B------:R-:W-:Y:S01]  /*ac70*/  FFMA R19, R27.reuse, R14, R4 ;  /* 0x0000000e1b137223 */ /* 0x040fe20000000004 */
[----:B------:R-:W-:Y:S01]  /*ac80*/  F2FP.TF32.F32.PACK_B R18, R18 ;  /* 0x00000012ff12723e */ /* 0x000fe200024050ff */
[----:B------:R-:W-:Y:S01]  /*ac90*/  FFMA R4, R27, R2, R5 ;  /* 0x000000021b047223 */ /* 0x000fe20000000005 */
[----:B------:R-:W-:Y:S01]  /*aca0*/  LOP3.LUT R2, R35, 0xffffe000, RZ, 0xc0, !PT ;  /* 0xffffe00023027812 */ /* 0x000fe200078ec0ff */
[----:B------:R-:W-:Y:S01]  /*acb0*/  FMUL R8, R24, R15 ;  /* 0x0000000f18087220 */ /* 0x000fe20000400000 */
[----:B------:R-:W-:Y:S01]  /*acc0*/  F2FP.TF32.F32.PACK_B R19, R19 ;  /* 0x00000013ff13723e */ /* 0x000fe200024050ff */
[C---:B------:R-:W-:Y:S01]  /*acd0*/  FFMA R5, R27.reuse, R0, R6 ;  /* 0x000000001b057223 */ /* 0x040fe20000000006 */
[----:B------:R-:W-:Y:S01]  /*ace0*/  LOP3.LUT R0, R36, 0xffffe000, RZ, 0xc0, !PT ;  /* 0xffffe00024007812 */ /* 0x000fe200078ec0ff */
[----:B------:R2:W-:Y:S01]  /*acf0*/  STSM.16.M88.4 [R78+0x2400], R28 ;  /* 0x0024001c4e007844 */ /* 0x0005e20000000200 */
[----:B------:R-:W-:Y:S01]  /*ad00*/  F2FP.TF32.F32.PACK_B R4, R4 ;  /* 0x00000004ff04723e */ /* 0x000fe200024050ff */
[C---:B------:R-:W-:Y:S01]  /*ad10*/  FFMA R6, R27.reuse, R3, R7 ;  /* 0x000000031b067223 */ /* 0x040fe20000000007 */
[----:B------:R-:W-:Y:S05]  /*ad20*/  LOP3.LUT R3, R38, 0xffffe000, RZ, 0xc0, !PT ;  /* 0xffffe00026037812 */ /* 0x000fea00078ec0ff */
[----:B------:R2:W-:Y:S01]  /*ad30*/  STSM.16.M88.4 [R77+0x2400], R16 ;  /* 0x002400104d007844 */ /* 0x0005e20000000200 */
[----:B------:R-:W-:Y:S01]  /*ad40*/  F2FP.TF32.F32.PACK_B R5, R5 ;  /* 0x00000005ff05723e */ /* 0x000fe200024050ff */
[----:B------:R-:W-:Y:S01]  /*ad50*/  FFMA R7, R27, R2, R8 ;  /* 0x000000021b077223 */ /* 0x000fe20000000008 */
[----:B------:R-:W-:Y:S01]  /*ad60*/  LOP3.LUT R2, R37, 0xffffe000, RZ, 0xc0, !PT ;  /* 0xffffe00025027812 */ /* 0x000fe200078ec0ff */
[C---:B------:R-:W-:Y:S01]  /*ad70*/  FFMA R8, R27.reuse, R0, R9 ;  /* 0x000000001b087223 */ /* 0x040fe20000000009 */
[----:B------:R-:W-:Y:S01]  /*ad80*/  F2FP.TF32.F32.PACK_B R6, R6 ;  /* 0x00000006ff06723e */ /* 0x000fe200024050ff */
[----:B------:R-:W-:Y:S01]  /*ad90*/  IMAD.U32 R0, RZ, RZ, UR48 ;  /* 0x00000030ff007e24 */ /* 0x000fe2000f8e00ff */
        /* <DEDUP_REMOVED lines=9> */
[----:B------:R-:W-:Y:S02]  /*ae30*/  @P6 LEA R0, R0, UR45, 0x3 ;  /* 0x0000002d00006c11 */ /* 0x000fe4000f8e18ff */
[----:B------:R-:W-:Y:S01]  /*ae40*/  LEA R2, R82, UR45, 0x3 ;  /* 0x0000002d52027c11 */ /* 0x000fe2000f8e18ff */
[----:B------:R2:W-:Y:S01]  /*ae50*/  STSM.16.M88.4 [R80+0x2000], R8 ;  /* 0x0020000850007844 */ /* 0x0005e20000000200 */
[----:B------:R-:W-:Y:S01]  /*ae60*/  @P6 SHF.L.U32 R3, R54, 0x1f, RZ ;  /* 0x0000001f36036819 */ /* 0x000fe200000006ff */
[----:B------:R-:W-:Y:S01]  /*ae70*/  @P6 VIADD R0, R0, 0x60 ;  /* 0x0000006000006836 */ /* 0x000fe20000000000 */
[----:B------:R-:W-:Y:S01]  /*ae80*/  @!PT LDS RZ, [RZ] ;  /* 0x00000000fffff984 */ /* 0x000fe20000000800 */
[----:B------:R-:W-:Y:S01]  /*ae90*/  @!PT LDS RZ, [RZ] ;  /* 0x00000000fffff984 */ /* 0x000fe20000000800 */
[----:B------:R-:W-:Y:S01]  /*aea0*/  @!PT LDS RZ, [RZ] ;  /* 0x00000000fffff984 */ /* 0x000fe20000000800 */
[----:B------:R-:W-:Y:S01]  /*aeb0*/  @!PT LDS RZ, [RZ] ;  /* 0x00000000fffff984 */ /* 0x000fe20000000800 */
[----:B------:R3:W-:Y:S06]  /*aec0*/  MEMBAR.ALL.CTA ;  /* 0x0000000000007992 */ /* 0x0007ec0000008000 */
[----:B---3--:R-:W3:Y:S01]  /*aed0*/  FENCE.VIEW.ASYNC.S ;  /* 0x00000000000073c6 */ /* 0x008ee20000000000 */
[----:B-1----:R-:W-:Y:S01]  /*aee0*/  @P6 PRMT R0, R86, 0x654, R0 ;  /* 0x0000065456006816 */ /* 0x002fe20000000000 */
[----:B---3--:R-:W-:Y:S06]  /*aef0*/  BAR.SYNC.DEFER_BLOCKING 0x1, 0x80 ;  /* 0x0042000000007b1d */ /* 0x008fec0000010000 */
[----:B------:R-:W-:Y:S05]  /*af00*/  @P0 BRA `(.L_x_107) ;  /* 0x00000000002c0947 */ /* 0x000fea0003800000 */
[----:B------:R-:W1:Y:S01]  /*af10*/  LDCU.64 UR6, c[0x0][0x348] ;  /* 0x00006900ff0677ac */ /* 0x000e620008000a00 */
[----:B------:R-:W-:Y:S02]  /*af20*/  R2UR UR10, R74 ;  /* 0x000000004a0a72ca */ /* 0x000fe400000e0000 */
[----:B------:R-:W-:Y:S01]  /*af30*/  R2UR UR11, R72 ;  /* 0x00000000480b72ca */ /* 0x000fe200000e0000 */
[----:B------:R-:W-:Y:S01]  /*af40*/  UIADD3 UR9, UPT, UPT, UR41, 0x20, URZ ;  /* 0x0000002029097890 */ /* 0x000fe2000fffe0ff */
[----:B------:R-:W-:Y:S01]  /*af50*/  R2UR UR12, R73 ;  /* 0x00000000490c72ca */ /* 0x000fe200000e0000 */
[----:B------:R-:W-:Y:S02]  /*af60*/  UIADD3 UR8, UPT, UPT, UR45, 0x2400, URZ ;  /* 0x000024002d087890 */ /* 0x000fe4000fffe0ff */
[----:B-1----:R-:W-:Y:S04]  /*af70*/  UIADD3 UR4, UP0, UPT, UR6, 0x680, URZ ;  /* 0x0000068006047890 */ /* 0x002fe8000ff1e0ff */
[----:B------:R-:W-:Y:S09]  /*af80*/  UIADD3.X UR5, UPT, UPT, URZ, UR7, URZ, UP0, !UPT ;  /* 0x00000007ff057290 */ /* 0x000ff200087fe4ff */
[----:B------:R1:W-:Y:S01]  /*af90*/  UTMASTG.4D.IM2COL [UR8], [UR4] ;  /* 0x00000008040073b5 */ /* 0x0003e20008058000 */
[----:B------:R0:W-:Y:S01]  /*afa0*/  UTMACMDFLUSH ;  /* 0x00000000000079b7 */ /* 0x0001e20000000000 */
[----:B-1----:R-:W-:Y:S04]  /*afb0*/  DEPBAR.LE SB0, 0x1 ;  /* 0x000080400000791a */ /* 0x002fe80000000000 */
.L_x_107:
[----:B------:R-:W-:Y:S05]  /*afc0*/  BSYNC.RECONVERGENT B0 ;  /* 0x0000000000007941 */ /* 0x000fea0003800200 */
.L_x_106:
[----:B------:R-:W-:Y:S01]  /*afd0*/  BAR.SYNC.DEFER_BLOCKING 0x1, 0x80 ;  /* 0x0042000000007b1d */ /* 0x000fe20000010000 */
[----:B------:R-:W-:Y:S04]  /*afe0*/  UIADD3 UR4, UPT, UPT, UR48, 0x1, URZ ;  /* 0x0000000130047890 */ /* 0x000fe8000fffe0ff */
[----:B------:R-:W-:Y:S04]  /*aff0*/  UISETP.NE.AND UP0, UPT, UR4, 0x4, UPT ;  /* 0x000000040400788c */ /* 0x000fe8000bf05270 */
[----:B------:R-:W-:Y:S01]  /*b000*/  USEL UR40, UR4, URZ, UP0 ;  /* 0x000000ff04287287 */ /* 0x000fe20008000000 */
[----:B------:R1:W-:Y:S01]  /*b010*/  @P6 SYNCS.ARRIVE.TRANS64.RED.A1T0 RZ, [R0+URZ], RZ ;  /* 0x000000ff00ff69a7 */ /* 0x0003e200081004ff */
[----:B------:R-:W-:Y:S01]  /*b020*/  BSSY B1, `(.L_x_108) ;  /* 0x0000018000017945 */ /* 0x000fe20003800000 */
[----:B------:R-:W3:Y:S02]  /*b030*/  @P6 SYNCS.PHASECHK.TRANS64.TRYWAIT P0, [R2+URZ+0x40], R3 ;  /* 0x00004003020065a7 */ /* 0x000ee400080011ff */
[----:B---3--:R-:W-:Y:S01]  /*b040*/  @P6 SEL R84, RZ, 0x1, !P0 ;  /* 0x00000001ff546807 */ /* 0x008fe20004000000 */
[----:B-1----:R-:W-:Y:S06]  /*b050*/  @!P6 BRA `(.L_x_109) ;  /* 0x000000000050e947 */ /* 0x002fec0003800000 */
[----:B------:R-:W-:Y:S01]  /*b060*/  ISETP.NE.AND P1, PT, R85, RZ, PT ;  /* 0x000000ff5500720c */ /* 0x000fe20003f25270 */
[----:B------:R-:W-:Y:S01]  /*b070*/  BSSY B0, `(.L_x_110) ;  /* 0x000000a000007945 */ /* 0x000fe20003800000 */
[----:B------:R-:W-:Y:S11]  /*b080*/  ISETP.NE.AND P0, PT, R84, RZ, PT ;  /* 0x000000ff5400720c */ /* 0x000ff60003f05270 */
[----:B--2---:R-:W-:Y:S04]  /*b090*/  @P1 IMAD R4, R82, 0x2000, R83 ;  /* 0x0000200052041824 */ /* 0x004fe800078e0253 */
[----:B------:R-:W-:Y:S05]  /*b0a0*/  @P1 VIADD R3, R4, UR45 ;  /* 0x0000002d04031c36 */ /* 0x000fea0008000000 */
[----:B------:R-:W-:Y:S01]  /*b0b0*/  @P1 IADD3 R0, PT, PT, R87, R3, RZ ;  /* 0x0000000357001210 */ /* 0x000fe20007ffe0ff */
[----:B------:R-:W-:Y:S01]  /*b0c0*/  @P1 IMAD.IADD R3, R70, 0x1, R3 ;  /* 0x0000000146031824 */ /* 0x000fe200078e0203 */
[----:B------:R-:W-:Y:S06]  /*b0d0*/  @P0 BRA `(.L_x_111) ;  /* 0x00000000000c0947 */ /* 0x000fec0003800000 */
[----:B------:R-:W-:Y:S04]  /*b0e0*/  SHF.L.U32 R5, R54, 0x1f, RZ ;  /* 0x0000001f36057819 */ /* 0x000fe800000006ff */
[----:B------:R-:W1:Y:S02]  /*b0f0*/  SYNCS.PHASECHK.TRANS64.TRYWAIT P0, [R2+URZ+0x40], R5 ;  /* 0x00004005020075a7 */ /* 0x000e6400080011ff */
[----:B-1----:R-:W-:Y:S05]  /*b100*/  @!P0 BRA `(.L_x_112) ;  /* 0x0000001c00b08947 */ /* 0x002fea0003800000 */
.L_x_111:
[----:B------:R-:W-:Y:S05]  /*b110*/  BSYNC B0 ;  /* 0x0000000000007941 */ /* 0x000fea0003800000 */
.L_x_110:
[----:B------:R-:W-:Y:S02]  /*b120*/  ISETP.NE.AND P0, PT, R85, RZ, PT ;  /* 0x000000ff5500720c */ /* 0x000fe40003f05270 */
[----:B------:R-:W-:Y:S11]  /*b130*/  IADD3 R82, PT, PT, R82, 0x1, RZ ;  /* 0x0000000152527810 */ /* 0x000ff60007ffe0ff */
[----:B-1----:R-:W-:Y:S01]  /*b140*/  @P0 IMAD.IADD R2, R70, 0x1, R0 ;  /* 0x0000000146020824 */ /* 0x002fe200078e0200 */
[----:B------:R-:W-:Y:S05]  /*b150*/  @P0 WARPSYNC.ALL ;  /* 0x0000000000000948 */ /* 0x000fea0003800000 */
[----:B------:R1:W3:Y:S04]  /*b160*/  @P0 LDSM.16.M88.4 R44, [R4+UR45+0x400] ;  /* 0x0004002d042c083b */ /* 0x0002e80008000200 */
[----:B------:R1:W4:Y:S04]  /*b170*/  @P0 LDSM.16.M88.4 R40, [R3+0x400] ;  /* 0x000400000328083b */ /* 0x0003280000000200 */
[----:B------:R1:W2:Y:S04]  /*b180*/  @P0 LDSM.16.M88.4 R32, [R0+0x400] ;  /* 0x000400000020083b */ /* 0x0002a80000000200 */
[----:B------:R1:W1:Y:S02]  /*b190*/  @P0 LDSM.16.M88.4 R36, [R2+0x400] ;  /* 0x000400000224083b */ /* 0x0002640000000200 */
.L_x_109:
[----:B------:R-:W-:Y:S05]  /*b1a0*/  BSYNC B1 ;  /* 0x0000000000017941 */ /* 0x000fea0003800000 */
.L_x_108:
[----:B-1----:R-:W-:Y:S05]  /*b1b0*/  VIADD R0, R25, 0x40 ;  /* 0x0000004019007836 */ /* 0x002fea0000000000 */
[----:B------:R-:W-:Y:S04]  /*b1c0*/  SHF.R.U32.HI R0, RZ, 0x15, R0 ;  /* 0x00000015ff007819 */ /* 0x000fe80000011600 */
[----:B------:R-:W-:Y:S11]  /*b1d0*/  LOP3.LUT P0, RZ, R0, 0x3, R58, 0x48, !PT ;  /* 0x0000000300ff7812 */ /* 0x000ff6000780483a */
[----:B------:R-:W-:Y:S02]  /*b1e0*/  @!UPT UIADD3 URZ, UPT, UPT, URZ, URZ, URZ ;  /* 0x000000fffffff290 */ /* 0x000fe4000fffe0ff */
[----:B------:R-:W-:Y:S05]  /*b1f0*/  @!P0 BRA `(.L_x_113) ;  /* 0x0000000000408947 */ /* 0x000fea0003800000 */
[----:B------:R-:W1:Y:S01]  /*b200*/  LDCU.64 UR8, c[0x4][0x70] ;  /* 0x01000e00ff0877ac */ /* 0x000e620008000a00 */
[----:B------:R-:W-:Y:S01]  /*b210*/  MOV R3, 0x0 ;  /* 0x0000000000037802 */ /* 0x000fe20000000f00 */
[----:B------:R-:W-:Y:S02]  /*b220*/  HFMA2 R12, -RZ, RZ, 0, 5.9604644775390625e-08 ;  /* 0x00000001ff0c7431 */ /* 0x000fe400000001ff */
[----:B--2---:R-:W-:Y:S02]  /*b230*/  IMAD.MOV.U32 R8, RZ, RZ, 0x192 ;  /* 0x00000192ff087424 */ /* 0x004fe400078e00ff */
        /* <DEDUP_REMOVED lines=12> */
.L_x_113:
[----:B---3--:R-:W-:Y:S01]  /*b300*/  LOP3.LUT R3, R44, 0xffffe000, RZ, 0xc0, !PT ;  /* 0xffffe0002c037812 */ /* 0x008fe200078ec0ff */
[----:B------:R-:W-:Y:S05]  /*b310*/  WARPSYNC.ALL ;  /* 0x0000000000007948 */ /* 0x000fea0003800000 */
[----:B------:R-:W-:Y:S01]  /*b320*/  R2UR UR4, R25 ;  /* 0x00000000190472ca */ /* 0x000fe200000e0000 */
[----:B------:R-:W-:Y:S01]  /*b330*/  BSSY.RECONVERGENT B0, `(.L_x_114) ;  /* 0x0000060000007945 */ /* 0x000fe20003800200 */
[----:B----4-:R-:W-:Y:S02]  /*b340*/  LOP3.LUT R20, R40, 0xffffe000, RZ, 0xc0, !PT ;  /* 0xffffe00028147812 */ /* 0x010fe400078ec0ff */
[----:B------:R-:W-:Y:S02]  /*b350*/  LOP3.LUT R21, R41, 0xffffe000, RZ, 0xc0, !PT ;  /* 0xffffe00029157812 */ /* 0x000fe400078ec0ff */
[----:B------:R-:W-:Y:S02]  /*b360*/  LOP3.LUT R26, R42, 0xffffe000, RZ, 0xc0, !PT ;  /* 0xffffe0002a1a7812 */ /* 0x000fe400078ec0ff */
[----:B------:R-:W-:Y:S02]  /*b370*/  ISETP.NE.AND P6, PT, R76, RZ, PT ;  /* 0x000000ff4c00720c */ /* 0x000fe40003fc5270 */
[----:B------:R-:W-:Y:S03]  /*b380*/  ISETP.NE.AND P0, PT, R56, RZ, PT ;  /* 0x000000ff3800720c */ /* 0x000fe60003f05270 */
[----:B--2---:R-:W1:Y:S02]  /*b390*/  LDTM.16dp128bit.x8 R4, tmem[UR4+0x40] ;  /* 0x00004004000479ee */ /* 0x004e640008180000 */
[C---:B-1----:R-:W-:Y:S01]  /*b3a0*/  FMUL R0, R24.reuse, R4 ;  /* 0x0000000418007220 */ /* 0x042fe20000400000 */
        /* <DEDUP_REMOVED lines=11> */
[C---:B------:R-:W-:Y:S01]  /*b460*/  FFMA R30, R27.reuse, R3, R0 ;  /* 0x000000031b1e7223 */ /* 0x040fe20000000000 */
[C---:B------:R-:W-:Y:S01]  /*b470*/  FMUL R0, R24.reuse, R8 ;  /* 0x0000000818007220 */ /* 0x040fe20000400000 */
[C---:B------:R-:W-:Y:S01]  /*b480*/  FFMA R31, R27.reuse, R4, R2 ;  /* 0x000000041b1f7223 */ /* 0x040fe20000000002 */
[C---:B------:R-:W-:Y:S01]  /*b490*/  FMUL R2, R24.reuse, R9 ;  /* 0x0000000918027220 */ /* 0x040fe20000400000 */
[C---:B------:R-:W-:Y:S01]  /*b4a0*/  FMUL R3, R24.reuse, R10 ;  /* 0x0000000a18037220 */ /* 0x040fe20000400000 */
[----:B------:R-:W-:Y:S01]  /*b4b0*/  F2FP.TF32.F32.PACK_B R30, R30 ;  /* 0x0000001eff1e723e */ /* 0x000fe200024050ff */
[C---:B------:R-:W-:Y:S01]  /*b4c0*/  FMUL R9, R24.reuse, R16 ;  /* 0x0000001018097220 */ /* 0x040fe20000400000 */
[----:B------:R-:W-:Y:S01]  /*b4d0*/  F2FP.TF32.F32.PACK_B R31, R31 ;  /* 0x0000001fff1f723e */ /* 0x000fe200024050ff */
[----:B------:R-:W-:Y:S01]  /*b4e0*/  FFMA R16, R27, R20, R0 ;  /* 0x000000141b107223 */ /* 0x000fe20000000000 */
[----:B------:R-:W-:Y:S01]  /*b4f0*/  LOP3.LUT R0, R43, 0xffffe000, RZ, 0xc0, !PT ;  /* 0xffffe0002b007812 */ /* 0x000fe200078ec0ff */
[C---:B------:R-:W-:Y:S01]  /*b500*/  FMUL R4, R24.reuse, R11 ;  /* 0x0000000b18047220 */ /* 0x040fe20000400000 */
[----:B------:R-:W-:Y:S01]  /*b510*/  FMUL R10, R24, R17 ;  /* 0x00000011180a7220 */ /* 0x000fe20000400000 */
[C---:B------:R-:W-:Y:S01]  /*b520*/  FFMA R17, R27.reuse, R21, R2 ;  /* 0x000000151b117223 */ /* 0x040fe20000000002 */
[----:B------:R-:W-:Y:S01]  /*b530*/  LOP3.LUT R2, R32, 0xffffe000, RZ, 0xc0, !PT ;  /* 0xffffe00020027812 */ /* 0x000fe200078ec0ff */
[C---:B------:R-:W-:Y:S01]  /*b540*/  FMUL R11, R24.reuse, R18 ;  /* 0x00000012180b7220 */ /* 0x040fe20000400000 */
[----:B------:R-:W-:Y:S01]  /*b550*/  F2FP.TF32.F32.PACK_B R16, R16 ;  /* 0x00000010ff10723e */ /* 0x000fe200024050ff */
[----:B------:R-:W-:Y:S01]  /*b560*/  FFMA R18, R27, R26, R3 ;  /* 0x0000001a1b127223 */ /* 0x000fe20000000003 */
[----:B------:R-:W-:Y:S01]  /*b570*/  LOP3.LUT R3, R33, 0xffffe000, RZ, 0xc0, !PT ;  /* 0xffffe00021037812 */ /* 0x000fe200078ec0ff */
[----:B------:R-:W-:Y:S01]  /*b580*/  FMUL R6, R24, R13 ;  /* 0x0000000d18067220 */ /* 0x000fe20000400000 */
[----:B------:R-:W-:Y:S01]  /*b590*/  LOP3.LUT R13, R34, 0xffffe000, RZ, 0xc0, !PT ;  /* 0xffffe000220d7812 */ /* 0x000fe200078ec0ff */
[C---:B------:R-:W-:Y:S01]  /*b5a0*/  FMUL R7, R24.reuse, R14 ;  /* 0x0000000e18077220 */ /* 0x040fe20000400000 */
[----:B------:R-:W-:Y:S01]  /*b5b0*/  LOP3.LUT R14, R35, 0xffffe000, RZ, 0xc0, !PT ;  /* 0xffffe000230e7812 */ /* 0x000fe200078ec0ff */
[----:B------:R-:W-:Y:S01]  /*b5c0*/  FMUL R12, R24, R19 ;  /* 0x00000013180c7220 */ /* 0x000fe20000400000 */
[----:B------:R-:W-:Y:S01]  /*b5d0*/  F2FP.TF32.F32.PACK_B R17, R17 ;  /* 0x00000011ff11723e */ /* 0x000fe200024050ff */
[C---:B------:R-:W-:Y:S01]  /*b5e0*/  FFMA R19, R27.reuse, R0, R4 ;  /* 0x000000001b137223 */ /* 0x040fe20000000004 */
[----:B------:R-:W-:Y:S01]  /*b5f0*/  LOP3.LUT R0, R36, 0xffffe000, RZ, 0xc0, !PT ;  /* 0xffffe00024007812 */ /* 0x000fe200078ec0ff */
        /* <DEDUP_REMOVED lines=8> */
[----:B------:R-:W-:Y:S01]  /*b680*/  FFMA R6, R27, R13, R7 ;  /* 0x0000000d1b067223 */ /* 0x000fe20000000007 */
[----:B------:R-:W-:Y:S01]  /*b690*/  LOP3.LUT R13, R39, 0xffffe000, RZ, 0xc0, !PT ;  /* 0xffffe000270d7812 */ /* 0x000fe200078ec0ff */
[C---:B------:R-:W-:Y:S01]  /*b6a0*/  FFMA R7, R27.reuse, R14, R8 ;  /* 0x0000000e1b077223 */ /* 0x040fe20000000008 */
[C---:B------:R-:W-:Y:S03]  /*b6b0*/  FFMA R8, R27.reuse, R0, R9 ;  /* 0x000000001b087223 */ /* 0x040fe60000000009 */
[----:B------:R1:W-:Y:S01]  /*b6c0*/  STSM.16.M88.4 [R77+0x4400], R16 ;  /* 0x004400104d007844 */ /* 0x0003e20000000200 */
[----:B------:R-:W-:Y:S01]  /*b6d0*/  F2FP.TF32.F32.PACK_B R4, R4 ;  /* 0x00000004ff04723e */ /* 0x000fe200024050ff */
[C---:B------:R-:W-:Y:S01]  /*b6e0*/  FFMA R9, R27.reuse, R2, R10 ;  /* 0x000000021b097223 */ /* 0x040fe2000000000a */
[----:B------:R-:W-:Y:S01]  /*b6f0*/  F2FP.TF32.F32.PACK_B R5, R5 ;  /* 0x00000005ff05723e */ /* 0x000fe200024050ff */
[C---:B------:R-:W-:Y:S01]  /*b700*/  FFMA R10, R27.reuse, R3, R11 ;  /* 0x000000031b0a7223 */ /* 0x040fe2000000000b */
[----:B------:R-:W-:Y:S01]  /*b710*/  FFMA R11, R27, R13, R12 ;  /* 0x0000000d1b0b7223 */ /* 0x000fe2000000000c */
[----:B------:R-:W-:Y:S01]  /*b720*/  F2FP.TF32.F32.PACK_B R6, R6 ;  /* 0x00000006ff06723e */ /* 0x000fe200024050ff */
[----:B------:R-:W-:Y:S01]  /*b730*/  IMAD.U32 R14, RZ, RZ, UR40 ;  /* 0x00000028ff0e7e24 */ /* 0x000fe2000f8e00ff */
[----:B------:R-:W-:Y:S02]  /*b740*/  F2FP.TF32.F32.PACK_B R7, R7 ;  /* 0x00000007ff07723e */ /* 0x000fe400024050ff */
[----:B------:R-:W-:Y:S02]  /*b750*/  F2FP.TF32.F32.PACK_B R8, R8 ;  /* 0x00000008ff08723e */ /* 0x000fe400024050ff */
[----:B------:R-:W-:Y:S01]  /*b760*/  F2FP.TF32.F32.PACK_B R9, R9 ;  /* 0x00000009ff09723e */ /* 0x000fe200024050ff */
[----:B------:R1:W-:Y:S01]  /*b770*/  STSM.16.M88.4 [R79+0x4000], R4 ;  /* 0x004000044f007844 */ /* 0x0003e20000000200 */
        /* <DEDUP_REMOVED lines=12> */
[----:B--2---:R-:W2:Y:S01]  /*b840*/  FENCE.VIEW.ASYNC.S ;  /* 0x00000000000073c6 */ /* 0x004ea20000000000 */
[----:B------:R-:W-:Y:S01]  /*b850*/  @P6 PRMT R14, R86, 0x654, R14 ;  /* 0x00000654560e6816 */ /* 0x000fe2000000000e */
[----:B--2---:R-:W-:Y:S06]  /*b860*/  BAR.SYNC.DEFER_BLOCKING 0x1, 0x80 ;  /* 0x0042000000007b1d */ /* 0x004fec0000010000 */
[----:B------:R-:W-:Y:S05]  /*b870*/  @P0 BRA `(.L_x_115) ;  /* 0x00000000002c0947 */ /* 0x000fea0003800000 */
[----:B------:R-:W2:Y:S01]  /*b880*/  LDCU.64 UR6, c[0x0][0x348] ;  /* 0x00006900ff0677ac */ /* 0x000ea20008000a00 */
[----:B------:R-:W-:Y:S02]  /*b890*/  R2UR UR10, R74 ;  /* 0x000000004a0a72ca */ /* 0x000fe400000e0000 */
[----:B------:R-:W-:Y:S01]  /*b8a0*/  R2UR UR11, R72 ;  /* 0x00000000480b72ca */ /* 0x000fe200000e0000 */
[----:B------:R-:W-:Y:S01]  /*b8b0*/  UIADD3 UR9, UPT, UPT, UR41, 0x40, URZ ;  /* 0x0000004029097890 */ /* 0x000fe2000fffe0ff */
[----:B------:R-:W-:Y:S01]  /*b8c0*/  R2UR UR12, R73 ;  /* 0x00000000490c72ca */ /* 0x000fe200000e0000 */
[----:B------:R-:W-:Y:S02]  /*b8d0*/  UIADD3 UR8, UPT, UPT, UR45, 0x4400, URZ ;  /* 0x000044002d087890 */ /* 0x000fe4000fffe0ff */
[----:B--2---:R-:W-:Y:S04]  /*b8e0*/  UIADD3 UR4, UP0, UPT, UR6, 0x680, URZ ;  /* 0x0000068006047890 */ /* 0x004fe8000ff1e0ff */
[----:B------:R-:W-:Y:S09]  /*b8f0*/  UIADD3.X UR5, UPT, UPT, URZ, UR7, URZ, UP0, !UPT ;  /* 0x00000007ff057290 */ /* 0x000ff200087fe4ff */
[----:B------:R2:W-:Y:S01]  /*b900*/  UTMASTG.4D.IM2COL [UR8], [UR4] ;  /* 0x00000008040073b5 */ /* 0x0005e20008058000 */
[----:B------:R0:W-:Y:S01]  /*b910*/  UTMACMDFLUSH ;  /* 0x00000000000079b7 */ /* 0x0001e20000000000 */
[----:B--2---:R-:W-:Y:S04]  /*b920*/  DEPBAR.LE SB0, 0x1 ;  /* 0x000080400000791a */ /* 0x004fe80000000000 */
.L_x_115:
[----:B------:R-:W-:Y:S05]  /*b930*/  BSYNC.RECONVERGENT B0 ;  /* 0x0000000000007941 */ /* 0x000fea0003800200 */
.L_x_114:
        /* <DEDUP_REMOVED lines=8> */
[----:B--2---:R-:W-:Y:S06]  /*b9c0*/  @!P6 BRA `(.L_x_117) ;  /* 0x000000000050e947 */ /* 0x004fec0003800000 */
        /* <DEDUP_REMOVED lines=8> */
[----:B------:R-:W-:Y:S04]  /*ba50*/  SHF.L.U32 R0, R54, 0x1f, RZ ;  /* 0x0000001f36007819 */ /* 0x000fe800000006ff */
[----:B------:R-:W2:Y:S02]  /*ba60*/  SYNCS.PHASECHK.TRANS64.TRYWAIT P0, [R2+URZ+0x40], R0 ;  /* 0x00004000020075a7 */ /* 0x000ea400080011ff */
[----:B--2---:R-:W-:Y:S05]  /*ba70*/  @!P0 BRA `(.L_x_120) ;  /* 0x0000001400688947 */ /* 0x004fea0003800000 */
.L_x_119:
[----:B------:R-:W-:Y:S05]  /*ba80*/  BSYNC B0 ;  /* 0x0000000000007941 */ /* 0x000fea0003800000 */
.L_x_118:
[----:B------:R-:W-:Y:S11]  /*ba90*/  ISETP.NE.AND P0, PT, R85, RZ, PT ;  /* 0x000000ff5500720c */ /* 0x000ff60003f05270 */
[----:B------:R-:W-:Y:S02]  /*baa0*/  @!UPT UIADD3 URZ, UPT, UPT, URZ, URZ, URZ ;  /* 0x000000fffffff290 */ /* 0x000fe4000fffe0ff */
[----:B--2---:R-:W-:Y:S01]  /*bab0*/  @P0 IADD3 R0, PT, PT, R70, R87, RZ ;  /* 0x0000005746000210 */ /* 0x004fe20007ffe0ff */
[----:B------:R-:W-:Y:S05]  /*bac0*/  @P0 WARPSYNC.ALL ;  /* 0x0000000000000948 */ /* 0x000fea0003800000 */
[----:B------:R2:W3:Y:S04]  /*bad0*/  @P0 LDSM.16.M88.4 R44, [R82+UR45+0x400] ;  /* 0x0004002d522c083b */ /* 0x0004e80008000200 */
[----:B------:R2:W4:Y:S04]  /*bae0*/  @P0 LDSM.16.M88.4 R40, [R3+0x400] ;  /* 0x000400000328083b */ /* 0x0005280000000200 */
[----:B------:R2:W1:Y:S04]  /*baf0*/  @P0 LDSM.16.M88.4 R32, [R87+0x400] ;  /* 0x000400005720083b */ /* 0x0004680000000200 */
[----:B------:R2:W1:Y:S02]  /*bb00*/  @P0 LDSM.16.M88.4 R36, [R0+0x400] ;  /* 0x000400000024083b */ /* 0x0004640000000200 */
.L_x_117:
[----:B------:R-:W-:Y:S05]  /*bb10*/  BSYNC B1 ;  /* 0x0000000000017941 */ /* 0x000fea0003800000 */
.L_x_116:
[----:B--2---:R-:W-:Y:S05]  /*bb20*/  VIADD R0, R25, 0x60 ;  /* 0x0000006019007836 */ /* 0x004fea0000000000 */
[----:B------:R-:W-:Y:S04]  /*bb30*/  SHF.R.U32.HI R0, RZ, 0x15, R0 ;  /* 0x00000015ff007819 */ /* 0x000fe80000011600 */
[----:B------:R-:W-:Y:S11]  /*bb40*/  LOP3.LUT P0, RZ, R0, 0x3, R58, 0x48, !PT ;  /* 0x0000000300ff7812 */ /* 0x000ff6000780483a */
[----:B------:R-:W-:Y:S02]  /*bb50*/  @!UPT UIADD3 URZ, UPT, UPT, URZ, URZ, URZ ;  /* 0x000000fffffff290 */ /* 0x000fe4000fffe0ff */
[----:B------:R-:W-:Y:S05]  /*bb60*/  @!P0 BRA `(.L_x_121) ;  /* 0x0000000000408947 */ /* 0x000fea0003800000 */
[----:B------:R-:W2:Y:S01]  /*bb70*/  LDCU.64 UR8, c[0x4][0x70] ;  /* 0x01000e00ff0877ac */ /* 0x000ea20008000a00 */
[----:B------:R-:W-:Y:S01]  /*bb80*/  MOV R3, 0x0 ;  /* 0x0000000000037802 */ /* 0x000fe20000000f00 */
[----:B------:R-:W-:Y:S02]  /*bb90*/  HFMA2 R12, -RZ, RZ, 0, 5.9604644775390625e-08 ;  /* 0x00000001ff0c7431 */ /* 0x000fe400000001ff */
[----:B-1----:R-:W-:Y:S02]  /*bba0*/  IMAD.MOV.U32 R8, RZ, RZ, 0x192 ;  /* 0x00000192ff087424 */ /* 0x002fe400078e00ff */
[----:B------:R-:W-:Y:S01]  /*bbb0*/  IMAD.MOV.U32 R13, RZ, RZ, RZ ;  /* 0x000000ffff0d7224 */ /* 0x000fe200078e00ff */
[----:B------:R-:W1:Y:S01]  /*bbc0*/  LDCU.64 UR6, c[0x4][0x78] ;  /* 0x01000f00ff0677ac */ /* 0x000e620008000a00 */
[----:B------:R-:W3:Y:S01]  /*bbd0*/  LDC.64 R2, c[0x4][R3] ;  /* 0x0100000003027b82 */ /* 0x000ee20000000a00 */
[----:B------:R-:W5:Y:S01]  /*bbe0*/  LDCU.64 UR4, c[0x4][0x10] ;  /* 0x01000200ff0477ac */ /* 0x000f620008000a00 */
[----:B--2---:R-:W-:Y:S01]  /*bbf0*/  MOV R5, UR9 ;  /* 0x0000000900057c02 */ /* 0x004fe20008000f00 */
[----:B------:R-:W-:Y:S01]  /*bc00*/  IMAD.U32 R4, RZ, RZ, UR8 ;  /* 0x00000008ff047e24 */ /* 0x000fe2000f8e00ff */
[----:B-1----:R-:W-:Y:S01]  /*bc10*/  MOV R7, UR7 ;  /* 0x0000000700077c02 */ /* 0x002fe20008000f00 */
[----:B------:R-:W-:Y:S01]  /*bc20*/  IMAD.U32 R6, RZ, RZ, UR6 ;  /* 0x00000006ff067e24 */ /* 0x000fe2000f8e00ff */
[----:B-----5:R-:W-:Y:S01]  /*bc30*/  MOV R11, UR5 ;  /* 0x00000005000b7c02 */ /* 0x020fe20008000f00 */
[----:B------:R-:W-:Y:S02]  /*bc40*/  IMAD.U32 R10, RZ, RZ, UR4 ;  /* 0x00000004ff0a7e24 */ /* 0x000fe4000f8e00ff */
[----:B------:R-:W-:Y:S07]  /*bc50*/  LEPC R20, `(.L_x_121) ;  /* 0x000000001014794e */ /* 0x000fee0000000000 */
[----:B---34-:R-:W-:Y:S05]  /*bc60*/  CALL.ABS.NOINC R2 ;  /* 0x0000000002007343 */ /* 0x018fea0003c00000 */
.L_x_121:
[----:B------:R-:W-:Y:S01]  /*bc70*/  ISETP.NE.AND P0, PT, R56, RZ, PT ;  /* 0x000000ff3800720c */ /* 0x000fe20003f05270 */
[----:B------:R-:W-:Y:S05]  /*bc80*/  WARPSYNC.ALL ;  /* 0x0000000000007948 */ /* 0x000fea0003800000 */
[----:B------:R-:W-:Y:S01]  /*bc90*/  R2UR UR4, R25 ;  /* 0x00000000190472ca */ /* 0x000fe200000e0000 */
[----:B------:R-:W2:Y:S01]  /*bca0*/  S2UR UR5, SR_CgaCtaId ;  /* 0x00000000000579c3 */ /* 0x000ea20000008800 */
[----:B---3--:R-:W-:Y:S01]  /*bcb0*/  LOP3.LUT R0, R44, 0xffffe000, RZ, 0xc0, !PT ;  /* 0xffffe0002c007812 */ /* 0x008fe200078ec0ff */
[----:B------:R-:W-:Y:S01]  /*bcc0*/  BSSY.RECONVERGENT B0, `(.L_x_122) ;  /* 0x000005d000007945 */ /* 0x000fe20003800200 */
[----:B------:R-:W-:Y:S02]  /*bcd0*/  LOP3.LUT R2, R45, 0xffffe000, RZ, 0xc0, !PT ;  /* 0xffffe0002d027812 */ /* 0x000fe400078ec0ff */
[----:B------:R-:W-:Y:S02]  /*bce0*/  LOP3.LUT R3, R46, 0xffffe000, RZ, 0xc0, !PT ;  /* 0xffffe0002e037812 */ /* 0x000fe400078ec0ff */
[----:B------:R-:W-:Y:S02]  /*bcf0*/  LOP3.LUT R20, R47, 0xffffe000, RZ, 0xc0, !PT ;  /* 0xffffe0002f147812 */ /* 0x000fe400078ec0ff */
[----:B----4-:R-:W-:Y:S02]  /*bd00*/  LOP3.LUT R21, R40, 0xffffe000, RZ, 0xc0, !PT ;  /* 0xffffe00028157812 */ /* 0x010fe400078ec0ff */
[----:B------:R-:W-:Y:S01]  /*bd10*/  LOP3.LUT R25, R41, 0xffffe000, RZ, 0xc0, !PT ;  /* 0xffffe00029197812 */ /* 0x000fe200078ec0ff */
[----:B-1----:R-:W1:Y:S01]  /*bd20*/  LDTM.16dp128bit.x8 R4, tmem[UR4+0x60] ;  /* 0x00006004000479ee */ /* 0x002e620008180000 */
[----:B------:R-:W-:Y:S01]  /*bd30*/  R2UR UR4, R81 ;  /* 0x00000000510472ca */ /* 0x000fe200000e0000 */
[----:B------:R-:W-:Y:S01]  /*bd40*/  NOP ;  /* 0x0000000000007918 */ /* 0x000fe20000000000 */
[----:B------:R-:W-:Y:S02]  /*bd50*/  LOP3.LUT R26, R42, 0xffffe000, RZ, 0xc0, !PT ;  /* 0xffffe0002a1a7812 */ /* 0x000fe400078ec0ff */
[----:B------:R-:W-:Y:S02]  /*bd60*/  LOP3.LUT R28, R43, 0xffffe000, RZ, 0xc0, !PT ;  /* 0xffffe0002b1c7812 */ /* 0x000fe400078ec0ff */
[----:B------:R-:W-:Y:S02]  /*bd70*/  LOP3.LUT R29, R32, 0xffffe000, RZ, 0xc0, !PT ;  /* 0xffffe000201d7812 */ /* 0x000fe400078ec0ff */
[----:B------:R-:W-:Y:S02]  /*bd80*/  LOP3.LUT R30, R33, 0xffffe000, RZ, 0xc0, !PT ;  /* 0xffffe000211e7812 */ /* 0x000fe400078ec0ff */
[----:B------:R-:W-:Y:S02]  /*bd90*/  LOP3.LUT R31, R34, 0xffffe000, RZ, 0xc0, !PT ;  /* 0xffffe000221f7812 */ /* 0x000fe400078ec0ff */
[----:B------:R-:W-:Y:S01]  /*bda0*/  LOP3.LUT R32, R35, 0xffffe000, RZ, 0xc0, !PT ;  /* 0xffffe00023207812 */ /* 0x000fe200078ec0ff */
[----:B------:R-:W-:Y:S01]  /*bdb0*/  UIADD3 UR4, UPT, UPT, UR4, 0xb0, URZ ;  /* 0x000000b004047890 */ /* 0x000fe2000fffe0ff */
[----:B------:R-:W-:Y:S02]  /*bdc0*/  LOP3.LUT R33, R36, 0xffffe000, RZ, 0xc0, !PT ;  /* 0xffffe00024217812 */ /* 0x000fe400078ec0ff */
[----:B------:R-:W-:Y:S02]  /*bdd0*/  LOP3.LUT R34, R37, 0xffffe000, RZ, 0xc0, !PT ;  /* 0xffffe00025227812 */ /* 0x000fe400078ec0ff */
[----:B------:R-:W-:Y:S02]  /*bde0*/  LOP3.LUT R35, R38, 0xffffe000, RZ, 0xc0, !PT ;  /* 0xffffe00026237812 */ /* 0x000fe400078ec0ff */
[----:B------:R-:W-:Y:S01]  /*bdf0*/  LOP3.LUT R36, R39, 0xffffe000, RZ, 0xc0, !PT ;  /* 0xffffe00027247812 */ /* 0x000fe200078ec0ff */
[C---:B-1----:R-:W-:Y:S01]  /*be00*/  FMUL R4, R24.reuse, R4 ;  /* 0x0000000418047220 */ /* 0x042fe20000400000 */
[C---:B------:R-:W-:Y:S01]  /*be10*/  FMUL R5, R24.reuse, R5 ;  /* 0x0000000518057220 */ /* 0x040fe20000400000 */
[C---:B------:R-:W-:Y:S01]  /*be20*/  FMUL R6, R24.reuse, R6 ;  /* 0x0000000618067220 */ /* 0x040fe20000400000 */
[C---:B------:R-:W-:Y:S01]  /*be30*/  FMUL R7, R24.reuse, R7 ;  /* 0x0000000718077220 */ /* 0x040fe20000400000 */
[C---:B------:R-:W-:Y:S01]  /*be40*/  FFMA R4, R27.reuse, R0, R4 ;  /* 0x000000001b047223 */ /* 0x040fe20000000004 */
[C---:B------:R-:W-:Y:S01]  /*be50*/  FMUL R8, R24.reuse, R8 ;  /* 0x0000000818087220 */ /* 0x040fe20000400000 */
[C---:B------:R-:W-:Y:S01]  /*be60*/  FFMA R5, R27.reuse, R2, R5 ;  /* 0x000000021b057223 */ /* 0x040fe20000000005 */
[C---:B------:R-:W-:Y:S01]  /*be70*/  FMUL R9, R24.reuse, R9 ;  /* 0x0000000918097220 */ /* 0x040fe20000400000 */
[C---:B------:R-:W-:Y:S01]  /*be80*/  FFMA R6, R27.reuse, R3, R6 ;  /* 0x000000031b067223 */ /* 0x040fe20000000006 */
[----:B------:R-:W-:Y:S01]  /*be90*/  F2FP.TF32.F32.PACK_B R4, R4 ;  /* 0x00000004ff04723e */ /* 0x000fe200024050ff */
[C---:B------:R-:W-:Y:S01]  /*bea0*/  FMUL R10, R24.reuse, R10 ;  /* 0x0000000a180a7220 */ /* 0x040fe20000400000 */
[----:B------:R-:W-:Y:S01]  /*beb0*/  F2FP.TF32.F32.PACK_B R5, R5 ;  /* 0x00000005ff05723e */ /* 0x000fe200024050ff */
[C---:B------:R-:W-:Y:S01]  /*bec0*/  FFMA R7, R27.reuse, R20, R7 ;  /* 0x000000141b077223 */ /* 0x040fe20000000007 */
[C---:B------:R-:W-:Y:S01]  /*bed0*/  FMUL R11, R24.reuse, R11 ;  /* 0x0000000b180b7220 */ /* 0x040fe20000400000 */
[----:B--2---:R-:W-:Y:S01]  /*bee0*/  UPRMT UR4, UR5, 0x654, UR4 ;  /* 0x0000065405047896 */ /* 0x004fe20008000004 */
[C---:B------:R-:W-:Y:S01]  /*bef0*/  FFMA R8, R27.reuse, R21, R8 ;  /* 0x000000151b087223 */ /* 0x040fe20000000008 */
[C---:B------:R-:W-:Y:S01]  /*bf00*/  FMUL R12, R24.reuse, R12 ;  /* 0x0000000c180c7220 */ /* 0x040fe20000400000 */
[C---:B------:R-:W-:Y:S01]  /*bf10*/  FFMA R9, R27.reuse, R25, R9 ;  /* 0x000000191b097223 */ /* 0x040fe20000000009 */
[C---:B------:R-:W-:Y:S01]  /*bf20*/  FMUL R13, R24.reuse, R13 ;  /* 0x0000000d180d7220 */ /* 0x040fe20000400000 */
[C---:B------:R-:W-:Y:S01]  /*bf30*/  FFMA R10, R27.reuse, R26, R10 ;  /* 0x0000001a1b0a7223 */ /* 0x040fe2000000000a */
[C---:B------:R-:W-:Y:S01]  /*bf40*/  FMUL R14, R24.reuse, R14 ;  /* 0x0000000e180e7220 */ /* 0x040fe20000400000 */
[C---:B------:R-:W-:Y:S01]  /*bf50*/  FFMA R11, R27.reuse, R28, R11 ;  /* 0x0000001c1b0b7223 */ /* 0x040fe2000000000b */
[C---:B------:R-:W-:Y:S01]  /*bf60*/  FMUL R15, R24.reuse, R15 ;  /* 0x0000000f180f7220 */ /* 0x040fe20000400000 */
[----:B------:R-:W-:Y:S01]  /*bf70*/  F2FP.TF32.F32.PACK_B R6, R6 ;  /* 0x00000006ff06723e */ /* 0x000fe200024050ff */
[C---:B------:R-:W-:Y:S01]  /*bf80*/  FFMA R12, R27.reuse, R29, R12 ;  /* 0x0000001d1b0c7223 */ /* 0x040fe2000000000c */
[----:B------:R-:W-:Y:S01]  /*bf90*/  F2FP.TF32.F32.PACK_B R7, R7 ;  /* 0x00000007ff07723e */ /* 0x000fe200024050ff */
[C---:B------:R-:W-:Y:S01]  /*bfa0*/  FMUL R16, R24.reuse, R16 ;  /* 0x0000001018107220 */ /* 0x040fe20000400000 */
[C---:B------:R-:W-:Y:S01]  /*bfb0*/  FFMA R13, R27.reuse, R30, R13 ;  /* 0x0000001e1b0d7223 */ /* 0x040fe2000000000d */
[C---:B------:R-:W-:Y:S01]  /*bfc0*/  FMUL R17, R24.reuse, R17 ;  /* 0x0000001118117220 */ /* 0x040fe20000400000 */
[C---:B------:R-:W-:Y:S01]  /*bfd0*/  FFMA R14, R27.reuse, R31, R14 ;  /* 0x0000001f1b0e7223 */ /* 0x040fe2000000000e */
[C---:B------:R-:W-:Y:S01]  /*bfe0*/  FMUL R18, R24.reuse, R18 ;  /* 0x0000001218127220 */ /* 0x040fe20000400000 */
[C---:B------:R-:W-:Y:S01]  /*bff0*/  FFMA R15, R27.reuse, R32, R15 ;  /* 0x000000201b0f7223 */ /* 0x040fe2000000000f */
[----:B------:R-:W-:Y:S01]  /*c000*/  FMUL R19, R24, R19 ;  /* 0x0000001318137220 */ /* 0x000fe20000400000 */
[----:B------:R-:W-:Y:S01]  /*c010*/  F2FP.TF32.F32.PACK_B R8, R8 ;  /* 0x00000008ff08723e */ /* 0x000fe200024050ff */
[C---:B------:R-:W-:Y:S01]  /*c020*/  FFMA R16, R27.reuse, R33, R16 ;  /* 0x000000211b107223 */ /* 0x040fe20000000010 */
[----:B------:R-:W-:Y:S01]  /*c030*/  F2FP.TF32.F32.PACK_B R9, R9 ;  /* 0x00000009ff09723e */ /* 0x000fe200024050ff */
[----:B------:R-:W-:Y:S01]  /*c040*/  SYNCS.ARRIVE.TRANS64.RED.A1T0 RZ, [UR4], RZ ;  /* 0x000000ffffff79a7 */ /* 0x000fe20008100404 */
[----:B------:R1:W-:Y:S01]  /*c050*/  STSM.16.M88.4 [R78+0x6400], R4 ;  /* 0x006400044e007844 */ /* 0x0003e20000000200 */
[----:B------:R-:W-:Y:S01]  /*c060*/  F2FP.TF32.F32.PACK_B R10, R10 ;  /* 0x0000000aff0a723e */ /* 0x000fe200024050ff */
[C---:B------:R-:W-:Y:S01]  /*c070*/  FFMA R17, R27.reuse, R34, R17 ;  /* 0x000000221b117223 */ /* 0x040fe20000000011 */
[----:B------:R-:W-:Y:S01]  /*c080*/  F2FP.TF32.F32.PACK_B R11, R11 ;  /* 0x0000000bff0b723e */ /* 0x000fe200024050ff */
[C---:B------:R-:W-:Y:S01]  /*c090*/  FFMA R18, R27.reuse, R35, R18 ;  /* 0x000000231b127223 */ /* 0x040fe20000000012 */
[----:B------:R-:W-:Y:S01]  /*c0a0*/  FFMA R19, R27, R36, R19 ;  /* 0x000000241b137223 */ /* 0x000fe20000000013 */
[----:B------:R-:W-:Y:S02]  /*c0b0*/  F2FP.TF32.F32.PACK_B R12, R12 ;  /* 0x0000000cff0c723e */ /* 0x000fe400024050ff */
[----:B------:R1:W-:Y:S01]  /*c0c0*/  STSM.16.M88.4 [R77+0x6400], R8 ;  /* 0x006400084d007844 */ /* 0x0003e20000000200 */
[----:B------:R-:W-:Y:S02]  /*c0d0*/  F2FP.TF32.F32.PACK_B R13, R13 ;  /* 0x0000000dff0d723e */ /* 0x000fe400024050ff */
[----:B------:R-:W-:Y:S02]  /*c0e0*/  F2FP.TF32.F32.PACK_B R14, R14 ;  /* 0x0000000eff0e723e */ /* 0x000fe400024050ff */
[----:B------:R-:W-:Y:S02]  /*c0f0*/  F2FP.TF32.F32.PACK_B R15, R15 ;  /* 0x0000000fff0f723e */ /* 0x000fe400024050ff */
[----:B------:R-:W-:Y:S02]  /*c100*/  F2FP.TF32.F32.PACK_B R16, R16 ;  /* 0x00000010ff10723e */ /* 0x000fe400024050ff */
[----:B------:R-:W-:Y:S01]  /*c110*/  F2FP.TF32.F32.PACK_B R17, R17 ;  /* 0x00000011ff11723e */ /* 0x000fe200024050ff */
[----:B------:R1:W-:Y:S01]  /*c120*/  STSM.16.M88.4 [R79+0x6000], R12 ;  /* 0x0060000c4f007844 */ /* 0x0003e20000000200 */
[----:B------:R-:W-:Y:S02]  /*c130*/  F2FP.TF32.F32.PACK_B R18, R18 ;  /* 0x00000012ff12723e */ /* 0x000fe400024050ff */
[----:B------:R-:W-:Y:S05]  /*c140*/  F2FP.TF32.F32.PACK_B R19, R19 ;  /* 0x00000013ff13723e */ /* 0x000fea00024050ff */
[----:B------:R1:W-:Y:S01]  /*c150*/  STSM.16.M88.4 [R80+0x6000], R16 ;  /* 0x0060001050007844 */ /* 0x0003e20000000200 */
        /* <DEDUP_REMOVED lines=19> */
.L_x_123:
[----:B------:R-:W-:Y:S05]  /*c290*/  BSYNC.RECONVERGENT B0 ;  /* 0x0000000000007941 */ /* 0x000fea0003800200 */
.L_x_122:
[----:B------:R-:W-:Y:S01]  /*c2a0*/  BAR.SYNC.DEFER_BLOCKING 0x1, 0x80 ;  /* 0x0042000000007b1d */ /* 0x000fe20000010000 */
[----:B------:R-:W-:Y:S01]  /*c2b0*/  UISETP.NE.AND UP0, UPT, UR51, -0x4, UPT ;  /* 0xfffffffc3300788c */ /* 0x000fe2000bf05270 */
[----:B------:R-:W-:Y:S08]  /*c2c0*/  IADD3 R22, PT, PT, R22, 0x1, RZ ;  /* 0x0000000116167810 */ /* 0x000ff00007ffe0ff */
[----:B------:R-:W-:Y:S05]  /*c2d0*/  BRA.U !UP0, `(.L_x_124) ;  /* 0x0000000108247547 */ /* 0x000fea000b800000 */
[----:B------:R-:W-:Y:S01]  /*c2e0*/  ISETP.NE.AND P0, PT, R76, RZ, PT ;  /* 0x000000ff4c00720c */ /* 0x000fe20003f05270 */
[----:B------:R-:W-:Y:S01]  /*c2f0*/  IMAD.U32 R0, RZ, RZ, UR48 ;  /* 0x00000030ff007e24 */ /* 0x000fe2000f8e00ff */
[----:B------:R-:W-:Y:S04]  /*c300*/  UIADD3 UR4, UPT, UPT, UR48, 0x1, URZ ;  /* 0x0000000130047890 */ /* 0x000fe8000fffe0ff */
[----:B------:R-:W-:Y:S04]  /*c310*/  UISETP.NE.AND UP0, UPT, UR4, 0x4, UPT ;  /* 0x000000040400788c */ /* 0x000fe8000bf05270 */
[----:B------:R-:W-:Y:S03]  /*c320*/  USEL UR48, UR4, URZ, UP0 ;  /* 0x000000ff04307287 */ /* 0x000fe60008000000 */
[----:B------:R-:W-:Y:S05]  /*c330*/  @P0 LEA R0, R0, UR45, 0x3 ;  /* 0x0000002d00000c11 */ /* 0x000fea000f8e18ff */
[----:B------:R-:W-:Y:S05]  /*c340*/  @P0 VIADD R0, R0, 0x60 ;  /* 0x0000006000000836 */ /* 0x000fea0000000000 */
[----:B------:R-:W-:Y:S04]  /*c350*/  @P0 PRMT R0, R86, 0x654, R0 ;  /* 0x0000065456000816 */ /* 0x000fe80000000000 */
[----:B------:R2:W-:Y:S03]  /*c360*/  @P0 SYNCS.ARRIVE.TRANS64.RED.A1T0 RZ, [R0+URZ], RZ ;  /* 0x000000ff00ff09a7 */ /* 0x0005e600081004ff */
.L_x_124:
[----:B------:R-:W-:Y:S01]  /*c370*/  R2UR UR5, R67 ;  /* 0x00000000430572ca */ /* 0x000fe200000e0000 */
[----:B------:R-:W-:Y:S01]  /*c380*/  UISETP.NE.AND UP0, UPT, UR61, URZ, UPT ;  /* 0x000000ff3d00728c */ /* 0x000fe2000bf05270 */
[----:B------:R-:W-:Y:S01]  /*c390*/  R2UR UR4, R68 ;  /* 0x00000000440472ca */ /* 0x000fe200000e0000 */
[----:B------:R-:W-:Y:S01]  /*c3a0*/  UIADD3 UR51, UPT, UPT, UR51, 0x4, URZ ;  /* 0x0000000433337890 */ /* 0x000fe2000fffe0ff */
[----:B------:R-:W-:Y:S01]  /*c3b0*/  ISETP.NE.AND P0, PT, R22, 0x2, PT ;  /* 0x000000021600780c */ /* 0x000fe20003f05270 */
[----:B------:R-:W-:Y:S01]  /*c3c0*/  UMOV UR50, UR62 ;  /* 0x0000003e00327c82 */ /* 0x000fe20008000000 */
[----:B------:R-:W-:Y:S02]  /*c3d0*/  LOP3.LUT R52, R52, 0x1, RZ, 0x3c, !PT ;  /* 0x0000000134347812 */ /* 0x000fe400078e3cff */
[----:B--2---:R-:W-:Y:S02]  /*c3e0*/  SEL R0, RZ, 0x1, P0 ;  /* 0x00000001ff007807 */ /* 0x004fe40000000000 */
[----:B------:R-:W-:Y:S02]  /*c3f0*/  SEL R22, R22, RZ, P0 ;  /* 0x000000ff16167207 */ /* 0x000fe40000000000 */
[----:B------:R-:W-:Y:S01]  /*c400*/  LOP3.LUT R53, R53, R0, RZ, 0x3c, !PT ;  /* 0x0000000035357212 */ /* 0x000fe200078e3cff */
[----:B------:R-:W-:Y:S02]  /*c410*/  UIADD3 UR21, UPT, UPT, UR36, UR5, URZ ;  /* 0x0000000524157290 */ /* 0x000fe4000fffe0ff */
[----:B------:R-:W-:Y:S01]  /*c420*/  UIADD3 UR49, UPT, UPT, UR37, UR4, URZ ;  /* 0x0000000425317290 */ /* 0x000fe2000fffe0ff */
[----:B------:R-:W-:Y:S11]  /*c430*/  BRA.U UP0, `(.L_x_125) ;  /* 0xffffffc900487547 */ /* 0x000ff6000b83ffff */
[----:B------:R-:W-:-:S09]  /*c440*/  UISETP.NE.AND UP0, UPT, UR63, URZ, UPT ;  /* 0x000000ff3f00728c */ /* 0x000fd2000bf05270 */
[----:B------:R-:W-:Y:S05]  /*c450*/  BRA.U !UP0, `(.L_x_126) ;  /* 0x0000000108487547 */ /* 0x000fea000b800000 */
[----:B------:R-:W2:Y:S02]  /*c460*/  LDCU.64 UR4, c[0x0][0x890] ;  /* 0x00011200ff0477ac */ /* 0x000ea40008000a00 */
[----:B--2---:R-:W-:-:S04]  /*c470*/  UISETP.NE.U32.AND UP0, UPT, UR4, URZ, UPT ;  /* 0x000000ff0400728c */ /* 0x004fc8000bf05070 */
[----:B------:R-:W-:-:S09]  /*c480*/  UISETP.NE.AND.EX UP0, UPT, UR5, URZ, UPT, UP0 ;  /* 0x000000ff0500728c */ /* 0x000fd2000bf05300 */
[----:B------:R-:W-:Y:S05]  /*c490*/  BRA.U UP0, `(.L_x_127) ;  /* 0x00000001000c7547 */ /* 0x000fea000b800000 */
[----:B------:R-:W-:-:S13]  /*c4a0*/  FSETP.NEU.AND P0, PT, R27, RZ, PT ;  /* 0x000000ff1b00720b */ /* 0x000fda0003f0d000 */
[----:B------:R-:W-:Y:S05]  /*c4b0*/  @!P0 EXIT ;  /* 0x000000000000894d */ /* 0x000fea0003800000 */
[----:B------:R-:W-:Y:S05]  /*c4c0*/  BRA `(.L_x_126) ;  /* 0x00000000002c7947 */ /* 0x000fea0003800000 */
.L_x_127:
[----:B------:R-:W-:Y:S01]  /*c4d0*/  ISETP.NE.AND P0, PT, R75, RZ, PT ;  /* 0x000000ff4b00720c */ /* 0x000fe20003f05270 */
[----:B------:R-:W-:-:S12]  /*c4e0*/  BSSY.RECONVERGENT B0, `(.L_x_126) ;  /* 0x0000009000007945 */ /* 0x000fd80003800200 */
[----:B------:R-:W-:Y:S05]  /*c4f0*/  @P0 BRA `(.L_x_128) ;  /* 0x0000000000140947 */ /* 0x000fea0003800000 */
[----:B------:R-:W2:Y:S02]  /*c500*/  LDCU.64 UR4, c[0x0][0x888] ;  /* 0x00011100ff0477ac */ /* 0x000ea40008000a00 */
[----:B--2---:R-:W-:-:S04]  /*c510*/  ISETP.NE.U32.AND P0, PT, RZ, UR4, PT ;  /* 0x00000004ff007c0c */ /* 0x004fc8000bf05070 */
[----:B------:R-:W-:-:S13]  /*c520*/  ISETP.NE.AND.EX P0, PT, RZ, UR5, PT, P0 ;  /* 0x00000005ff007c0c */ /* 0x000fda000bf05300 */
[----:B------:R-:W-:Y:S05]  /*c530*/  @!P0 EXIT ;  /* 0x000000000000894d */ /* 0x000fea0003800000 */
[----:B------:R-:W-:Y:S05]  /*c540*/  BRA `(.L_x_129) ;  /* 0x0000000000087947 */ /* 0x000fea0003800000 */
.L_x_128:
[----:B------:R-:W-:-:S13]  /*c550*/  FSETP.NEU.AND P0, PT, R27, RZ, PT ;  /* 0x000000ff1b00720b */ /* 0x000fda0003f0d000 */
[----:B------:R-:W-:Y:S05]  /*c560*/  @!P0 EXIT ;  /* 0x000000000000894d */ /* 0x000fea0003800000 */
.L_x_129:
[----:B------:R-:W-:Y:S05]  /*c570*/  BSYNC.RECONVERGENT B0 ;  /* 0x0000000000007941 */ /* 0x000fea0003800200 */
.L_x_126:
[----:B------:R-:W2:Y:S01]  /*c580*/  S2UR UR5, SR_CgaCtaId ;  /* 0x00000000000579c3 */ /* 0x000ea20000008800 */
[----:B------:R-:W-:Y:S01]  /*c590*/  ULEA UR4, UR48, UR45, 0x3 ;  /* 0x0000002d30047291 */ /* 0x000fe2000f8e18ff */
[----:B------:R-:W-:-:S04]  /*c5a0*/  DEPBAR.LE SB0, 0x0 ;  /* 0x000080000000791a */ /* 0x000fc80000000000 */
[----:B------:R-:W-:-:S04]  /*c5b0*/  UIADD3 UR4, UPT, UPT, UR4, 0x60, URZ ;  /* 0x0000006004047890 */ /* 0x000fc8000fffe0ff */
[----:B--2---:R-:W-:-:S09]  /*c5c0*/  UPRMT UR4, UR5, 0x654, UR4 ;  /* 0x0000065405047896 */ /* 0x004fd20008000004 */
[----:B------:R-:W-:Y:S01]  /*c5d0*/  SYNCS.ARRIVE.TRANS64.RED.A1T0 RZ, [UR4], RZ ;  /* 0x000000ffffff79a7 */ /* 0x000fe20008100404 */
[----:B------:R-:W-:Y:S05]  /*c5e0*/  EXIT ;  /* 0x000000000000794d */ /* 0x000fea0003800000 */
.L_x_24:
[----:B------:R-:W-:Y:S11]  /*c5f0*/  R2UR UR4, R43 ;  /* 0x000000002b0472ca */ /* 0x000ff600000e0000 */
[----:B------:R-:W-:Y:S02]  /*c600*/  @!UPT UIADD3 URZ, UPT, UPT, URZ, URZ, URZ ;  /* 0x000000fffffff290 */ /* 0x000fe4000fffe0ff */
[----:B------:R-:W-:Y:S07]  /*c610*/  MOV R44, UR4 ;  /* 0x00000004002c7c02 */ /* 0x000fee0008000f00 */
.L_x_130:
[----:B-1----:R1:W2:Y:S02]  /*c620*/  SYNCS.PHASECHK.TRANS64.TRYWAIT P0, [R44+URZ+0x20], R46 ;  /* 0x0000202e2c0075a7 */ /* 0x0022a400080011ff */
[----:B--2---:R-:W-:Y:S05]  /*c630*/  @!P0 NANOSLEEP.SYNCS 0x989680 ;  /* 0x009896800000895d */ /* 0x004fea0003900000 */
[----:B------:R-:W2:Y:S02]  /*c640*/  @!P0 SYNCS.PHASECHK.TRANS64 P0, [R44+URZ+0x20], R46 ;  /* 0x0000202e2c0085a7 */ /* 0x000ea400080010ff */
[----:B--2---:R-:W-:Y:S05]  /*c650*/  @!P0 BRA `(.L_x_130) ;  /* 0xfffffffc00f08947 */ /* 0x004fea000383ffff */
[----:B------:R-:W-:Y:S05]  /*c660*/  BRA `(.L_x_23) ;  /* 0xffffff5c006c7947 */ /* 0x000fea000383ffff */
.L_x_31:
[----:B------:R-:W-:Y:S11]  /*c670*/  R2UR UR4, R27 ;  /* 0x000000001b0472ca */ /* 0x000ff600000e0000 */
[----:B------:R-:W-:Y:S02]  /*c680*/  @!UPT UIADD3 URZ, UPT, UPT, URZ, URZ, URZ ;  /* 0x000000fffffff290 */ /* 0x000fe4000fffe0ff */
[----:B------:R-:W-:Y:S07]  /*c690*/  MOV R44, UR4 ;  /* 0x00000004002c7c02 */ /* 0x000fee0008000f00 */
.L_x_131:
[----:B-1----:R1:W2:Y:S02]  /*c6a0*/  SYNCS.PHASECHK.TRANS64.TRYWAIT P0, [R44+URZ+0x20], R46 ;  /* 0x0000202e2c0075a7 */ /* 0x0022a400080011ff */
[----:B--2---:R-:W-:Y:S05]  /*c6b0*/  @!P0 NANOSLEEP.SYNCS 0x989680 ;  /* 0x009896800000895d */ /* 0x004fea0003900000 */
[----:B------:R-:W2:Y:S02]  /*c6c0*/  @!P0 SYNCS.PHASECHK.TRANS64 P0, [R44+URZ+0x20], R46 ;  /* 0x0000202e2c0085a7 */ /* 0x000ea400080010ff */
[----:B--2---:R-:W-:Y:S05]  /*c6d0*/  @!P0 BRA `(.L_x_131) ;  /* 0xfffffffc00f08947 */ /* 0x004fea000383ffff */
[----:B------:R-:W-:Y:S05]  /*c6e0*/  BRA `(.L_x_30) ;  /* 0xffffff7c00687947 */ /* 0x000fea000383ffff */
.L_x_36:
[----:B------:R-:W-:-:S07]  /*c6f0*/  MOV R0, UR23 ;  /* 0x0000001700007c02 */ /* 0x000fce0008000f00 */
.L_x_132:
[----:B-1----:R1:W2:Y:S02]  /*c700*/  SYNCS.PHASECHK.TRANS64.TRYWAIT P0, [R0+URZ+0x90], R4 ;  /* 0x00009004000075a7 */ /* 0x0022a400080011ff */
[----:B--2---:R-:W-:Y:S05]  /*c710*/  @!P0 NANOSLEEP.SYNCS 0x989680 ;  /* 0x009896800000895d */ /* 0x004fea0003900000 */
[----:B------:R-:W2:Y:S02]  /*c720*/  @!P0 SYNCS.PHASECHK.TRANS64 P0, [R0+URZ+0x90], R4 ;  /* 0x00009004000085a7 */ /* 0x000ea400080010ff */
[----:B--2---:R-:W-:Y:S05]  /*c730*/  @!P0 BRA `(.L_x_132) ;  /* 0xfffffffc00f08947 */ /* 0x004fea000383ffff */
[----:B------:R-:W-:Y:S05]  /*c740*/  BRA `(.L_x_133) ;  /* 0xffffff9000e07947 */ /* 0x000fea000383ffff */
.L_x_40:
[----:B------:R-:W-:-:S07]  /*c750*/  MOV R0, UR4 ;  /* 0x0000000400007c02 */ /* 0x000fce0008000f00 */
.L_x_134:
[----:B-1----:R1:W2:Y:S02]  /*c760*/  SYNCS.PHASECHK.TRANS64.TRYWAIT P0, [R0+URZ], R2 ;  /* 0x00000002000075a7 */ /* 0x0022a400080011ff */
[----:B--2---:R-:W-:Y:S05]  /*c770*/  @!P0 NANOSLEEP.SYNCS 0x989680 ;  /* 0x009896800000895d */ /* 0x004fea0003900000 */
[----:B------:R-:W2:Y:S02]  /*c780*/  @!P0 SYNCS.PHASECHK.TRANS64 P0, [R0+URZ], R2 ;  /* 0x00000002000085a7 */ /* 0x000ea400080010ff */
[----:B--2---:R-:W-:Y:S05]  /*c790*/  @!P0 BRA `(.L_x_134) ;  /* 0xfffffffc00f08947 */ /* 0x004fea000383ffff */
[----:B------:R-:W-:Y:S05]  /*c7a0*/  BRA `(.L_x_135) ;  /* 0xffffff98007c7947 */ /* 0x000fea000383ffff */
.L_x_41:
[----:B------:R-:W-:-:S07]  /*c7b0*/  MOV R0, UR5 ;  /* 0x0000000500007c02 */ /* 0x000fce0008000f00 */
.L_x_136:
[----:B-1----:R1:W2:Y:S02]  /*c7c0*/  SYNCS.PHASECHK.TRANS64.TRYWAIT P0, [R0+URZ], R3 ;  /* 0x00000003000075a7 */ /* 0x0022a400080011ff */
[----:B--2---:R-:W-:Y:S05]  /*c7d0*/  @!P0 NANOSLEEP.SYNCS 0x989680 ;  /* 0x009896800000895d */ /* 0x004fea0003900000 */
[----:B------:R-:W2:Y:S02]  /*c7e0*/  @!P0 SYNCS.PHASECHK.TRANS64 P0, [R0+URZ], R3 ;  /* 0x00000003000085a7 */ /* 0x000ea400080010ff */
[----:B--2---:R-:W-:Y:S05]  /*c7f0*/  @!P0 BRA `(.L_x_136) ;  /* 0xfffffffc00f08947 */ /* 0x004fea000383ffff */
[----:B------:R-:W-:Y:S05]  /*c800*/  BRA `(.L_x_137) ;  /* 0xffffff9800887947 */ /* 0x000fea000383ffff */
.L_x_42:
[----:B------:R-:W-:-:S07]  /*c810*/  MOV R0, UR5 ;  /* 0x0000000500007c02 */ /* 0x000fce0008000f00 */
.L_x_138:
[----:B-1----:R1:W2:Y:S02]  /*c820*/  SYNCS.PHASECHK.TRANS64.TRYWAIT P0, [R0+URZ], R3 ;  /* 0x00000003000075a7 */ /* 0x0022a400080011ff */
[----:B--2---:R-:W-:Y:S05]  /*c830*/  @!P0 NANOSLEEP.SYNCS 0x989680 ;  /* 0x009896800000895d */ /* 0x004fea0003900000 */
[----:B------:R-:W2:Y:S02]  /*c840*/  @!P0 SYNCS.PHASECHK.TRANS64 P0, [R0+URZ], R3 ;  /* 0x00000003000085a7 */ /* 0x000ea400080010ff */
[----:B--2---:R-:W-:Y:S05]  /*c850*/  @!P0 BRA `(.L_x_138) ;  /* 0xfffffffc00f08947 */ /* 0x004fea000383ffff */
[----:B------:R-:W-:Y:S05]  /*c860*/  BRA `(.L_x_139) ;  /* 0xffffff9800947947 */ /* 0x000fea000383ffff */
.L_x_45:
[----:B------:R-:W-:-:S07]  /*c870*/  MOV R4, UR4 ;  /* 0x0000000400047c02 */ /* 0x000fce0008000f00 */
.L_x_140:
[----:B--2---:R2:W3:Y:S02]  /*c880*/  SYNCS.PHASECHK.TRANS64.TRYWAIT P1, [R4+URZ+0x98], R6 ;  /* 0x00009806040075a7 */ /* 0x0044e400080211ff */
[----:B---3--:R-:W-:Y:S05]  /*c890*/  @!P1 NANOSLEEP.SYNCS 0x989680 ;  /* 0x009896800000995d */ /* 0x008fea0003900000 */
[----:B------:R-:W3:Y:S02]  /*c8a0*/  @!P1 SYNCS.PHASECHK.TRANS64 P1, [R4+URZ+0x98], R6 ;  /* 0x00009806040095a7 */ /* 0x000ee400080210ff */
[----:B---3--:R-:W-:Y:S05]  /*c8b0*/  @!P1 BRA `(.L_x_140) ;  /* 0xfffffffc00f09947 */ /* 0x008fea000383ffff */
[----:B------:R-:W-:Y:S05]  /*c8c0*/  BRA `(.L_x_141) ;  /* 0xffffff9c00007947 */ /* 0x000fea000383ffff */
.L_x_46:
[----:B--2---:R-:W-:-:S07]  /*c8d0*/  MOV R4, UR4 ;  /* 0x0000000400047c02 */ /* 0x004fce0008000f00 */
.L_x_142:
[----:B--2---:R2:W3:Y:S02]  /*c8e0*/  SYNCS.PHASECHK.TRANS64.TRYWAIT P1, [R4+URZ+0x90], R5 ;  /* 0x00009005040075a7 */ /* 0x0044e400080211ff */
[----:B---3--:R-:W-:Y:S05]  /*c8f0*/  @!P1 NANOSLEEP.SYNCS 0x989680 ;  /* 0x009896800000995d */ /* 0x008fea0003900000 */
[----:B------:R-:W3:Y:S02]  /*c900*/  @!P1 SYNCS.PHASECHK.TRANS64 P1, [R4+URZ+0x90], R5 ;  /* 0x00009005040095a7 */ /* 0x000ee400080210ff */
[----:B---3--:R-:W-:Y:S05]  /*c910*/  @!P1 BRA `(.L_x_142) ;  /* 0xfffffffc00f09947 */ /* 0x008fea000383ffff */
[----:B------:R-:W-:Y:S05]  /*c920*/  BRA `(.L_x_143) ;  /* 0xffffff9c00087947 */ /* 0x000fea000383ffff */
.L_x_54:
[----:B------:R-:W-:-:S07]  /*c930*/  MOV R2, UR23 ;  /* 0x0000001700027c02 */ /* 0x000fce0008000f00 */
.L_x_144:
[----:B--2---:R2:W3:Y:S02]  /*c940*/  SYNCS.PHASECHK.TRANS64.TRYWAIT P0, [R2+URZ+0x90], R4 ;  /* 0x00009004020075a7 */ /* 0x0044e400080011ff */
[----:B---3--:R-:W-:Y:S05]  /*c950*/  @!P0 NANOSLEEP.SYNCS 0x989680 ;  /* 0x009896800000895d */ /* 0x008fea0003900000 */
[----:B------:R-:W3:Y:S02]  /*c960*/  @!P0 SYNCS.PHASECHK.TRANS64 P0, [R2+URZ+0x90], R4 ;  /* 0x00009004020085a7 */ /* 0x000ee400080010ff */
[----:B---3--:R-:W-:Y:S05]  /*c970*/  @!P0 BRA `(.L_x_144) ;  /* 0xfffffffc00f08947 */ /* 0x008fea000383ffff */
[----:B------:R-:W-:Y:S05]  /*c980*/  BRA `(.L_x_145) ;  /* 0xffffffa000b87947 */ /* 0x000fea000383ffff */
.L_x_55:
[----:B------:R-:W-:-:S07]  /*c990*/  MOV R4, UR28 ;  /* 0x0000001c00047c02 */ /* 0x000fce0008000f00 */
.L_x_146:
[----:B--2---:R2:W3:Y:S02]  /*c9a0*/  SYNCS.PHASECHK.TRANS64.TRYWAIT P0, [R4+URZ+0xb0], R2 ;  /* 0x0000b002040075a7 */ /* 0x0044e400080011ff */
[----:B---3--:R-:W-:Y:S05]  /*c9b0*/  @!P0 NANOSLEEP.SYNCS 0x989680 ;  /* 0x009896800000895d */ /* 0x008fea0003900000 */
[----:B------:R-:W3:Y:S02]  /*c9c0*/  @!P0 SYNCS.PHASECHK.TRANS64 P0, [R4+URZ+0xb0], R2 ;  /* 0x0000b002040085a7 */ /* 0x000ee400080010ff */
[----:B---3--:R-:W-:Y:S05]  /*c9d0*/  @!P0 BRA `(.L_x_146) ;  /* 0xfffffffc00f08947 */ /* 0x008fea000383ffff */
[----:B------:R-:W-:Y:S05]  /*c9e0*/  BRA `(.L_x_147) ;  /* 0xffffffa000d47947 */ /* 0x000fea000383ffff */
.L_x_58:
[----:B--2---:R-:W-:Y:S07]  /*c9f0*/  MOV R2, UR21 ;  /* 0x0000001500027c02 */ /* 0x004fee0008000f00 */
.L_x_148:
[----:B--2---:R2:W3:Y:S02]  /*ca00*/  SYNCS.PHASECHK.TRANS64.TRYWAIT P0, [R2+URZ], R5 ;  /* 0x00000005020075a7 */ /* 0x0044e400080011ff */
[----:B---3--:R-:W-:Y:S05]  /*ca10*/  @!P0 NANOSLEEP.SYNCS 0x989680 ;  /* 0x009896800000895d */ /* 0x008fea0003900000 */
[----:B------:R-:W3:Y:S02]  /*ca20*/  @!P0 SYNCS.PHASECHK.TRANS64 P0, [R2+URZ], R5 ;  /* 0x00000005020085a7 */ /* 0x000ee400080010ff */
[----:B---3--:R-:W-:Y:S05]  /*ca30*/  @!P0 BRA `(.L_x_148) ;  /* 0xfffffffc00f08947 */ /* 0x008fea000383ffff */
[----:B------:R-:W-:Y:S05]  /*ca40*/  BRA `(.L_x_57) ;  /* 0xffffffa000f87947 */ /* 0x000fea000383ffff */
.L_x_61:
[----:B------:R-:W-:-:S07]  /*ca50*/  MOV R2, UR4 ;  /* 0x0000000400027c02 */ /* 0x000fce0008000f00 */
.L_x_149:
[----:B--2---:R2:W4:Y:S02]  /*ca60*/  SYNCS.PHASECHK.TRANS64.TRYWAIT P0, [R2+URZ], R3 ;  /* 0x00000003020075a7 */ /* 0x00452400080011ff */
[----:B----4-:R-:W-:Y:S05]  /*ca70*/  @!P0 NANOSLEEP.SYNCS 0x989680 ;  /* 0x009896800000895d */ /* 0x010fea0003900000 */
[----:B------:R-:W4:Y:S02]  /*ca80*/  @!P0 SYNCS.PHASECHK.TRANS64 P0, [R2+URZ], R3 ;  /* 0x00000003020085a7 */ /* 0x000f2400080010ff */
[----:B----4-:R-:W-:Y:S05]  /*ca90*/  @!P0 BRA `(.L_x_149) ;  /* 0xfffffffc00f08947 */ /* 0x010fea000383ffff */
[----:B------:R-:W-:Y:S05]  /*caa0*/  BRA `(.L_x_150) ;  /* 0xffffffa800507947 */ /* 0x000fea000383ffff */
.L_x_62:
[----:B------:R-:W-:-:S07]  /*cab0*/  MOV R2, UR4 ;  /* 0x0000000400027c02 */ /* 0x000fce0008000f00 */
.L_x_151:
[----:B--2---:R2:W3:Y:S02]  /*cac0*/  SYNCS.PHASECHK.TRANS64.TRYWAIT P0, [R2+URZ], R3 ;  /* 0x00000003020075a7 */ /* 0x0044e400080011ff */
[----:B---3--:R-:W-:Y:S05]  /*cad0*/  @!P0 NANOSLEEP.SYNCS 0x989680 ;  /* 0x009896800000895d */ /* 0x008fea0003900000 */
[----:B------:R-:W3:Y:S02]  /*cae0*/  @!P0 SYNCS.PHASECHK.TRANS64 P0, [R2+URZ], R3 ;  /* 0x00000003020085a7 */ /* 0x000ee400080010ff */
[----:B---3--:R-:W-:Y:S05]  /*caf0*/  @!P0 BRA `(.L_x_151) ;  /* 0xfffffffc00f08947 */ /* 0x008fea000383ffff */
[----:B------:R-:W-:Y:S05]  /*cb00*/  BRA `(.L_x_152) ;  /* 0xffffffa8005c7947 */ /* 0x000fea000383ffff */
.L_x_67:
[----:B------:R-:W-:Y:S07]  /*cb10*/  MOV R2, UR31 ;  /* 0x0000001f00027c02 */ /* 0x000fee0008000f00 */
.L_x_153:
[----:B-1----:R1:W2:Y:S02]  /*cb20*/  SYNCS.PHASECHK.TRANS64.TRYWAIT P0, [R2+URZ+0x90], R3 ;  /* 0x00009003020075a7 */ /* 0x0022a400080011ff */
[----:B--2---:R-:W-:Y:S05]  /*cb30*/  @!P0 NANOSLEEP.SYNCS 0x989680 ;  /* 0x009896800000895d */ /* 0x004fea0003900000 */
[----:B------:R-:W2:Y:S02]  /*cb40*/  @!P0 SYNCS.PHASECHK.TRANS64 P0, [R2+URZ+0x90], R3 ;  /* 0x00009003020085a7 */ /* 0x000ea400080010ff */
[----:B--2---:R-:W-:Y:S05]  /*cb50*/  @!P0 BRA `(.L_x_153) ;  /* 0xfffffffc00f08947 */ /* 0x004fea000383ffff */
[----:B------:R-:W-:Y:S05]  /*cb60*/  BRA `(.L_x_154) ;  /* 0xffffffac00ac7947 */ /* 0x000fea000383ffff */
.L_x_70:
[----:B------:R-:W-:Y:S07]  /*cb70*/  MOV R2, UR31 ;  /* 0x0000001f00027c02 */ /* 0x000fee0008000f00 */
.L_x_155:
[----:B-1----:R1:W2:Y:S02]  /*cb80*/  SYNCS.PHASECHK.TRANS64.TRYWAIT P2, [R2+URZ+0x88], R3 ;  /* 0x00008803020075a7 */ /* 0x0022a400080411ff */
[----:B--2---:R-:W-:Y:S05]  /*cb90*/  @!P2 NANOSLEEP.SYNCS 0x989680 ;  /* 0x009896800000a95d */ /* 0x004fea0003900000 */
[----:B------:R-:W2:Y:S02]  /*cba0*/  @!P2 SYNCS.PHASECHK.TRANS64 P2, [R2+URZ+0x88], R3 ;  /* 0x000088030200a5a7 */ /* 0x000ea400080410ff */
[----:B--2---:R-:W-:Y:S05]  /*cbb0*/  @!P2 BRA `(.L_x_155) ;  /* 0xfffffffc00f0a947 */ /* 0x004fea000383ffff */
[----:B------:R-:W-:Y:S05]  /*cbc0*/  BRA `(.L_x_69) ;  /* 0xffffffb400107947 */ /* 0x000fea000383ffff */
.L_x_73:
[----:B-1----:R-:W-:Y:S07]  /*cbd0*/  MOV R2, UR31 ;  /* 0x0000001f00027c02 */ /* 0x002fee0008000f00 */
.L_x_156:
[----:B-1----:R1:W2:Y:S02]  /*cbe0*/  SYNCS.PHASECHK.TRANS64.TRYWAIT P1, [R2+URZ+0x60], R8 ;  /* 0x00006008020075a7 */ /* 0x0022a400080211ff */
[----:B--2---:R-:W-:Y:S05]  /*cbf0*/  @!P1 NANOSLEEP.SYNCS 0x989680 ;  /* 0x009896800000995d */ /* 0x004fea0003900000 */
[----:B------:R-:W2:Y:S02]  /*cc00*/  @!P1 SYNCS.PHASECHK.TRANS64 P1, [R2+URZ+0x60], R8 ;  /* 0x00006008020095a7 */ /* 0x000ea400080210ff */
[----:B--2---:R-:W-:Y:S05]  /*cc10*/  @!P1 BRA `(.L_x_156) ;  /* 0xfffffffc00f09947 */ /* 0x004fea000383ffff */
[----:B------:R-:W-:Y:S05]  /*cc20*/  BRA `(.L_x_157) ;  /* 0xffffffb400a07947 */ /* 0x000fea000383ffff */
.L_x_74:
[----:B------:R-:W-:Y:S07]  /*cc30*/  MOV R2, UR31 ;  /* 0x0000001f00027c02 */ /* 0x000fee0008000f00 */
.L_x_158:
[----:B-1----:R1:W2:Y:S02]  /*cc40*/  SYNCS.PHASECHK.TRANS64.TRYWAIT P1, [R2+URZ+0x68], R8 ;  /* 0x00006808020075a7 */ /* 0x0022a400080211ff */
[----:B--2---:R-:W-:Y:S05]  /*cc50*/  @!P1 NANOSLEEP.SYNCS 0x989680 ;  /* 0x009896800000995d */ /* 0x004fea0003900000 */
[----:B------:R-:W2:Y:S02]  /*cc60*/  @!P1 SYNCS.PHASECHK.TRANS64 P1, [R2+URZ+0x68], R8 ;  /* 0x00006808020095a7 */ /* 0x000ea400080210ff */
[----:B--2---:R-:W-:Y:S05]  /*cc70*/  @!P1 BRA `(.L_x_158) ;  /* 0xfffffffc00f09947 */ /* 0x004fea000383ffff */
[----:B------:R-:W-:Y:S05]  /*cc80*/  BRA `(.L_x_159) ;  /* 0xffffffb400d87947 */ /* 0x000fea000383ffff */
.L_x_75:
[----:B------:R-:W-:Y:S07]  /*cc90*/  MOV R2, UR31 ;  /* 0x0000001f00027c02 */ /* 0x000fee0008000f00 */
.L_x_160:
[----:B-1----:R1:W2:Y:S02]  /*cca0*/  SYNCS.PHASECHK.TRANS64.TRYWAIT P1, [R2+URZ+0x70], R8 ;  /* 0x00007008020075a7 */ /* 0x0022a400080211ff */
[----:B--2---:R-:W-:Y:S05]  /*ccb0*/  @!P1 NANOSLEEP.SYNCS 0x989680 ;  /* 0x009896800000995d */ /* 0x004fea0003900000 */
[----:B------:R-:W2:Y:S02]  /*ccc0*/  @!P1 SYNCS.PHASECHK.TRANS64 P1, [R2+URZ+0x70], R8 ;  /* 0x00007008020095a7 */ /* 0x000ea400080210ff */
[----:B--2---:R-:W-:Y:S05]  /*ccd0*/  @!P1 BRA `(.L_x_160) ;  /* 0xfffffffc00f09947 */ /* 0x004fea000383ffff */
[----:B------:R-:W-:Y:S05]  /*cce0*/  BRA `(.L_x_161) ;  /* 0xffffffb800207947 */ /* 0x000fea000383ffff */
.L_x_76:
[----:B------:R-:W-:Y:S07]  /*ccf0*/  MOV R2, UR31 ;  /* 0x0000001f00027c02 */ /* 0x000fee0008000f00 */
.L_x_162:
[----:B-1----:R1:W2:Y:S02]  /*cd00*/  SYNCS.PHASECHK.TRANS64.TRYWAIT P0, [R2+URZ+0x78], R8 ;  /* 0x00007808020075a7 */ /* 0x0022a400080011ff */
[----:B--2---:R-:W-:Y:S05]  /*cd10*/  @!P0 NANOSLEEP.SYNCS 0x989680 ;  /* 0x009896800000895d */ /* 0x004fea0003900000 */
[----:B------:R-:W2:Y:S02]  /*cd20*/  @!P0 SYNCS.PHASECHK.TRANS64 P0, [R2+URZ+0x78], R8 ;  /* 0x00007808020085a7 */ /* 0x000ea400080010ff */
[----:B--2---:R-:W-:Y:S05]  /*cd30*/  @!P0 BRA `(.L_x_162) ;  /* 0xfffffffc00f08947 */ /* 0x004fea000383ffff */
[----:B------:R-:W-:Y:S05]  /*cd40*/  BRA `(.L_x_163) ;  /* 0xffffffb800707947 */ /* 0x000fea000383ffff */
.L_x_78:
[----:B-1----:R-:W-:-:S07]  /*cd50*/  MOV R0, UR31 ;  /* 0x0000001f00007c02 */ /* 0x002fce0008000f00 */
.L_x_164:
[----:B-1----:R1:W2:Y:S02]  /*cd60*/  SYNCS.PHASECHK.TRANS64.TRYWAIT P0, [R0+URZ+0x60], R2 ;  /* 0x00006002000075a7 */ /* 0x0022a400080011ff */
[----:B--2---:R-:W-:Y:S05]  /*cd70*/  @!P0 NANOSLEEP.SYNCS 0x989680 ;  /* 0x009896800000895d */ /* 0x004fea0003900000 */
[----:B------:R-:W2:Y:S02]  /*cd80*/  @!P0 SYNCS.PHASECHK.TRANS64 P0, [R0+URZ+0x60], R2 ;  /* 0x00006002000085a7 */ /* 0x000ea400080010ff */
[----:B--2---:R-:W-:Y:S05]  /*cd90*/  @!P0 BRA `(.L_x_164) ;  /* 0xfffffffc00f08947 */ /* 0x004fea000383ffff */
[----:B------:R-:W-:Y:S05]  /*cda0*/  BRA `(.L_x_165) ;  /* 0xffffffb800dc7947 */ /* 0x000fea000383ffff */
.L_x_79:
[----:B-1----:R-:W-:-:S07]  /*cdb0*/  MOV R0, UR31 ;  /* 0x0000001f00007c02 */ /* 0x002fce0008000f00 */
.L_x_166:
[----:B-1----:R1:W2:Y:S02]  /*cdc0*/  SYNCS.PHASECHK.TRANS64.TRYWAIT P0, [R0+URZ+0x68], R2 ;  /* 0x00006802000075a7 */ /* 0x0022a400080011ff */
[----:B--2---:R-:W-:Y:S05]  /*cdd0*/  @!P0 NANOSLEEP.SYNCS 0x989680 ;  /* 0x009896800000895d */ /* 0x004fea0003900000 */
[----:B------:R-:W2:Y:S02]  /*cde0*/  @!P0 SYNCS.PHASECHK.TRANS64 P0, [R0+URZ+0x68], R2 ;  /* 0x00006802000085a7 */ /* 0x000ea400080010ff */
[----:B--2---:R-:W-:Y:S05]  /*cdf0*/  @!P0 BRA `(.L_x_166) ;  /* 0xfffffffc00f08947 */ /* 0x004fea000383ffff */
[----:B------:R-:W-:Y:S05]  /*ce00*/  BRA `(.L_x_167) ;  /* 0xffffffb800cc7947 */ /* 0x000fea000383ffff */
.L_x_80:
[----:B-1----:R-:W-:-:S07]  /*ce10*/  MOV R0, UR31 ;  /* 0x0000001f00007c02 */ /* 0x002fce0008000f00 */
.L_x_168:
[----:B-1----:R1:W2:Y:S02]  /*ce20*/  SYNCS.PHASECHK.TRANS64.TRYWAIT P0, [R0+URZ+0x70], R2 ;  /* 0x00007002000075a7 */ /* 0x0022a400080011ff */
[----:B--2---:R-:W-:Y:S05]  /*ce30*/  @!P0 NANOSLEEP.SYNCS 0x989680 ;  /* 0x009896800000895d */ /* 0x004fea0003900000 */
[----:B------:R-:W2:Y:S02]  /*ce40*/  @!P0 SYNCS.PHASECHK.TRANS64 P0, [R0+URZ+0x70], R2 ;  /* 0x00007002000085a7 */ /* 0x000ea400080010ff */
[----:B--2---:R-:W-:Y:S05]  /*ce50*/  @!P0 BRA `(.L_x_168) ;  /* 0xfffffffc00f08947 */ /* 0x004fea000383ffff */
[----:B------:R-:W-:Y:S05]  /*ce60*/  BRA `(.L_x_169) ;  /* 0xffffffb800bc7947 */ /* 0x000fea000383ffff */
.L_x_82:
[----:B------:R-:W-:Y:S07]  /*ce70*/  MOV R0, UR45 ;  /* 0x0000002d00007c02 */ /* 0x000fee0008000f00 */
.L_x_170:
[----:B-1----:R1:W2:Y:S02]  /*ce80*/  SYNCS.PHASECHK.TRANS64.TRYWAIT P0, [R0+URZ+0x90], R2 ;  /* 0x00009002000075a7 */ /* 0x0022a400080011ff */
[----:B--2---:R-:W-:Y:S05]  /*ce90*/  @!P0 NANOSLEEP.SYNCS 0x989680 ;  /* 0x009896800000895d */ /* 0x004fea0003900000 */
[----:B------:R-:W2:Y:S02]  /*cea0*/  @!P0 SYNCS.PHASECHK.TRANS64 P0, [R0+URZ+0x90], R2 ;  /* 0x00009002000085a7 */ /* 0x000ea400080010ff */
[----:B--2---:R-:W-:Y:S05]  /*ceb0*/  @!P0 BRA `(.L_x_170) ;  /* 0xfffffffc00f08947 */ /* 0x004fea000383ffff */
[----:B------:R-:W-:Y:S05]  /*cec0*/  BRA `(.L_x_171) ;  /* 0xffffffbc00b07947 */ /* 0x000fea000383ffff */
.L_x_93:
[----:B-1----:R-:W-:Y:S04]  /*ced0*/  MOV R2, UR45 ;  /* 0x0000002d00027c02 */ /* 0x002fe80008000f00 */
[----:B------:R1:W3:Y:S03]  /*cee0*/  SYNCS.PHASECHK.TRANS64.TRYWAIT P1, [R2+URZ+0x40], R3 ;  /* 0x00004003020075a7 */ /* 0x0002e600080211ff */
[----:B---3--:R-:W-:Y:S05]  /*cef0*/  @!P1 NANOSLEEP.SYNCS 0x989680 ;  /* 0x009896800000995d */ /* 0x008fea0003900000 */
[----:B------:R-:W3:Y:S02]  /*cf00*/  @!P1 SYNCS.PHASECHK.TRANS64 P1, [R2+URZ+0x40], R3 ;  /* 0x00004003020095a7 */ /* 0x000ee400080210ff */
[----:B---3--:R-:W-:Y:S05]  /*cf10*/  @!P1 BRA `(.L_x_93) ;  /* 0xfffffffc00ec9947 */ /* 0x008fea000383ffff */
[----:B------:R-:W-:Y:S05]  /*cf20*/  BRA `(.L_x_92) ;  /* 0xffffffcc00987947 */ /* 0x000fea000383ffff */
.L_x_95:
[----:B-1----:R1:W4:Y:S02]  /*cf30*/  SYNCS.PHASECHK.TRANS64.TRYWAIT P0, [R81+URZ+0xa0], R0 ;  /* 0x0000a000510075a7 */ /* 0x00232400080011ff */
[----:B----4-:R-:W-:Y:S05]  /*cf40*/  @!P0 NANOSLEEP.SYNCS 0x989680 ;  /* 0x009896800000895d */ /* 0x010fea0003900000 */
[----:B------:R-:W4:Y:S02]  /*cf50*/  @!P0 SYNCS.PHASECHK.TRANS64 P0, [R81+URZ+0xa0], R0 ;  /* 0x0000a000510085a7 */ /* 0x000f2400080010ff */
[----:B----4-:R-:W-:Y:S05]  /*cf60*/  @!P0 BRA `(.L_x_95) ;  /* 0xfffffffc00f08947 */ /* 0x010fea000383ffff */
[----:B------:R-:W-:Y:S05]  /*cf70*/  BRA `(.L_x_94) ;  /* 0xffffffcc00c47947 */ /* 0x000fea000383ffff */
.L_x_104:
[----:B-1----:R1:W2:Y:S02]  /*cf80*/  SYNCS.PHASECHK.TRANS64.TRYWAIT P0, [R2+URZ+0x40], R0 ;  /* 0x00004000020075a7 */ /* 0x0022a400080011ff */
[----:B--2---:R-:W-:Y:S05]  /*cf90*/  @!P0 NANOSLEEP.SYNCS 0x989680 ;  /* 0x009896800000895d */ /* 0x004fea0003900000 */
[----:B------:R-:W2:Y:S02]  /*cfa0*/  @!P0 SYNCS.PHASECHK.TRANS64 P0, [R2+URZ+0x40], R0 ;  /* 0x00004000020085a7 */ /* 0x000ea400080010ff */
[----:B--2---:R-:W-:Y:S05]  /*cfb0*/  @!P0 BRA `(.L_x_104) ;  /* 0xfffffffc00f08947 */ /* 0x004fea000383ffff */
[----:B------:R-:W-:Y:S05]  /*cfc0*/  BRA `(.L_x_103) ;  /* 0xffffffd400f07947 */ /* 0x000fea000383ffff */
.L_x_112:
[----:B-1----:R1:W2:Y:S02]  /*cfd0*/  SYNCS.PHASECHK.TRANS64.TRYWAIT P0, [R2+URZ+0x40], R5 ;  /* 0x00004005020075a7 */ /* 0x0022a400080011ff */
[----:B--2---:R-:W-:Y:S05]  /*cfe0*/  @!P0 NANOSLEEP.SYNCS 0x989680 ;  /* 0x009896800000895d */ /* 0x004fea0003900000 */
[----:B------:R-:W2:Y:S02]  /*cff0*/  @!P0 SYNCS.PHASECHK.TRANS64 P0, [R2+URZ+0x40], R5 ;  /* 0x00004005020085a7 */ /* 0x000ea400080010ff */
[----:B--2---:R-:W-:Y:S05]  /*d000*/  @!P0 BRA `(.L_x_112) ;  /* 0xfffffffc00f08947 */ /* 0x004fea000383ffff */
[----:B------:R-:W-:Y:S05]  /*d010*/  BRA `(.L_x_111) ;  /* 0xffffffe0003c7947 */ /* 0x000fea000383ffff */
.L_x_120:
[----:B--2---:R2:W3:Y:S02]  /*d020*/  SYNCS.PHASECHK.TRANS64.TRYWAIT P0, [R2+URZ+0x40], R0 ;  /* 0x00004000020075a7 */ /* 0x0044e400080011ff */
[----:B---3--:R-:W-:Y:S05]  /*d030*/  @!P0 NANOSLEEP.SYNCS 0x989680 ;  /* 0x009896800000895d */ /* 0x008fea0003900000 */
[----:B------:R-:W3:Y:S02]  /*d040*/  @!P0 SYNCS.PHASECHK.TRANS64 P0, [R2+URZ+0x40], R0 ;  /* 0x00004000020085a7 */ /* 0x000ee400080010ff */
[----:B---3--:R-:W-:Y:S05]  /*d050*/  @!P0 BRA `(.L_x_120) ;  /* 0xfffffffc00f08947 */ /* 0x008fea000383ffff */
[----:B------:R-:W-:Y:S05]  /*d060*/  BRA `(.L_x_119) ;  /* 0xffffffe800847947 */ /* 0x000fea000383ffff */
        .weak           $__internal_0_$__cuda_sm10x_tcgen05_guardrail_trap_col_being_dealloced_not_returned_by_alloc
        .type           $__internal_0_$__cuda_sm10x_tcgen05_guardrail_trap_col_being_dealloced_not_returned_by_alloc,@function
        .size           $__internal_0_$__cuda_sm10x_tcgen05_guardrail_trap_col_being_dealloced_not_returned_by_alloc,($__internal_1_$__cuda_sm10x_tcgen05_guardrail_trap_phase_invalid_during_alloc - $__internal_0_$__cuda_sm10x_tcgen05_guardrail_trap_col_being_dealloced_not_returned_by_alloc)
$__internal_0_$__cuda_sm10x_tcgen05_guardrail_trap_col_being_dealloced_not_returned_by_alloc:
[----:B------:R-:W-:Y:S05]  /*d070*/  BPT.TRAP 0x1 ;  /* 0x000000040000795c */ /* 0x000fea0000300000 */
[----:B------:R-:W-:-:S04]  /*d080*/  HFMA2 R3, -RZ, RZ, 0, 0 ;  /* 0x00000000ff037431 */ /* 0x000fc800000001ff */
[----:B------:R-:W-:Y:S05]  /*d090*/  RET.REL.NODEC R2 `(_ZN7cutlass13device_kernelINS_4conv6kernel13ConvUniversalINS1_16ConvProblemShapeILNS1_8OperatorE0ELi2EEENS1_10collective14CollectiveConvINS1_47MainloopSm100TmaUmmaWarpSpecializedImplicitGemmILS5_0ELi4ELi2ELi1ELi2EN4cute5tupleIJNSA_1CILi2EEENSC_ILi1EEESE_EEEEENSB_IJNSC_ILi64EEENSC_ILi128EEENSB_IJSH_EEEEEENS_10tfloat32_tESL_NSA_8TiledMMAINSA_8MMA_AtomIJNSA_17SM100_MMA_TF32_SSISL_SL_fLi64ELi128ELNSA_4UMMA5MajorE0ELSQ_0ELNSP_7ScaleInE0ELSR_0EEEEEENSA_6LayoutINSB_IJSE_SE_SE_EEENSB_IJNSC_ILi0EEESW_SW_EEEEENSB_IJNSA_10UnderscoreESZ_SZ_EEEEENS7_6detail27Sm100ImplicitGemmTileTraitsINSA_20SM90_TMA_LOAD_IM2COLENSA_14ComposedLayoutINSA_7SwizzleILi3ELi4ELi3EEENSA_18smem_ptr_flag_bitsILi32EEENSU_INSB_IJNSC_ILi8EEENSC_ILi32EEEEEENSB_IJS1B_SE_EEEEEEEvEENS13_INSA_23SM90_TMA_LOAD_MULTICASTES1F_vEEEENS_8epilogue10collective18CollectiveEpilogueINS1K_23Sm100TmaWarpSpecializedILi4ELi2ELi16ELb1ELb0EEEJSK_NSB_IJNSU_ISH_SE_EENSU_IS1B_SE_EEEEESL_NSB_IJNSB_IJlllEEESE_SW_EEESL_S1T_NS1K_6fusion15FusionCallbacksIS1O_NS1U_17LinearCombinationISL_fSL_fLNS_15FloatRoundStyleE2EEESK_S1R_JEEENSA_5SM1004TMEM4LOAD26SM100_TMEM_LOAD_16dp128b8xES14_S1F_NSA_17SM75_U32x4_LDSM_NENSA_21SM90_TMA_STORE_IM2COLES1F_NSA_17SM90_U32x4_STSM_NENSA_39AutoVectorizingCopyWithAssumedAlignmentILi128EEEEEEvvEEEEvNT_6ParamsE) ;  /* 0xffffff2c02d87950 */ /* 0x000fea0003c3ffff */
        .weak           $__internal_1_$__cuda_sm10x_tcgen05_guardrail_trap_phase_invalid_during_alloc
        .type           $__internal_1_$__cuda_sm10x_tcgen05_guardrail_trap_phase_invalid_during_alloc,@function
        .size           $__internal_1_$__cuda_sm10x_tcgen05_guardrail_trap_phase_invalid_during_alloc,($__internal_2_$__cuda_sm10x_tcgen05_guardrail_trap_unallocated_columns_being_dealloced - $__internal_1_$__cuda_sm10x_tcgen05_guardrail_trap_phase_invalid_during_alloc)
$__internal_1_$__cuda_sm10x_tcgen05_guardrail_trap_phase_invalid_during_alloc:
[----:B------:R-:W-:Y:S05]  /*d0a0*/  BPT.TRAP 0x1 ;  /* 0x000000040000795c */ /* 0x000fea0000300000 */
[----:B------:R-:W-:-:S04]  /*d0b0*/  MOV R5, 0x0 ;  /* 0x0000000000057802 */ /* 0x000fc80000000f00 */
[----:B------:R-:W-:Y:S05]  /*d0c0*/  RET.REL.NODEC R4 `(_ZN7cutlass13device_kernelINS_4conv6kernel13ConvUniversalINS1_16ConvProblemShapeILNS1_8OperatorE0ELi2EEENS1_10collective14CollectiveConvINS1_47MainloopSm100TmaUmmaWarpSpecializedImplicitGemmILS5_0ELi4ELi2ELi1ELi2EN4cute5tupleIJNSA_1CILi2EEENSC_ILi1EEESE_EEEEENSB_IJNSC_ILi64EEENSC_ILi128EEENSB_IJSH_EEEEEENS_10tfloat32_tESL_NSA_8TiledMMAINSA_8MMA_AtomIJNSA_17SM100_MMA_TF32_SSISL_SL_fLi64ELi128ELNSA_4UMMA5MajorE0ELSQ_0ELNSP_7ScaleInE0ELSR_0EEEEEENSA_6LayoutINSB_IJSE_SE_SE_EEENSB_IJNSC_ILi0EEESW_SW_EEEEENSB_IJNSA_10UnderscoreESZ_SZ_EEEEENS7_6detail27Sm100ImplicitGemmTileTraitsINSA_20SM90_TMA_LOAD_IM2COLENSA_14ComposedLayoutINSA_7SwizzleILi3ELi4ELi3EEENSA_18smem_ptr_flag_bitsILi32EEENSU_INSB_IJNSC_ILi8EEENSC_ILi32EEEEEENSB_IJS1B_SE_EEEEEEEvEENS13_INSA_23SM90_TMA_LOAD_MULTICASTES1F_vEEEENS_8epilogue10collective18CollectiveEpilogueINS1K_23Sm100TmaWarpSpecializedILi4ELi2ELi16ELb1ELb0EEEJSK_NSB_IJNSU_ISH_SE_EENSU_IS1B_SE_EEEEESL_NSB_IJNSB_IJlllEEESE_SW_EEESL_S1T_NS1K_6fusion15FusionCallbacksIS1O_NS1U_17LinearCombinationISL_fSL_fLNS_15FloatRoundStyleE2EEESK_S1R_JEEENSA_5SM1004TMEM4LOAD26SM100_TMEM_LOAD_16dp128b8xES14_S1F_NSA_17SM75_U32x4_LDSM_NENSA_21SM90_TMA_STORE_IM2COLES1F_NSA_17SM90_U32x4_STSM_NENSA_39AutoVectorizingCopyWithAssumedAlignmentILi128EEEEEEvvEEEEvNT_6ParamsE) ;  /* 0xffffff2c04cc7950 */ /* 0x000fea0003c3ffff */
        .weak           $__internal_2_$__cuda_sm10x_tcgen05_guardrail_trap_unallocated_columns_being_dealloced
        .type           $__internal_2_$__cuda_sm10x_tcgen05_guardrail_trap_unallocated_columns_being_dealloced,@function
        .size           $__internal_2_$__cuda_sm10x_tcgen05_guardrail_trap_unallocated_columns_being_dealloced,(.L_x_173 - $__internal_2_$__cuda_sm10x_tcgen05_guardrail_trap_unallocated_columns_being_dealloced)
$__internal_2_$__cuda_sm10x_tcgen05_guardrail_trap_unallocated_columns_being_dealloced:
[----:B------:R-:W-:Y:S05]  /*d0d0*/  BPT.TRAP 0x1 ;  /* 0x000000040000795c */ /* 0x000fea0000300000 */
[----:B------:R-:W-:-:S04]  /*d0e0*/  HFMA2 R3, -RZ, RZ, 0, 0 ;  /* 0x00000000ff037431 */ /* 0x000fc800000001ff */
[----:B------:R-:W-:Y:S05]  /*d0f0*/  RET.REL.NODEC R2 `(_ZN7cutlass13device_kernelINS_4conv6kernel13ConvUniversalINS1_16ConvProblemShapeILNS1_8OperatorE0ELi2EEENS1_10collective14CollectiveConvINS1_47MainloopSm100TmaUmmaWarpSpecializedImplicitGemmILS5_0ELi4ELi2ELi1ELi2EN4cute5tupleIJNSA_1CILi2EEENSC_ILi1EEESE_EEEEENSB_IJNSC_ILi64EEENSC_ILi128EEENSB_IJSH_EEEEEENS_10tfloat32_tESL_NSA_8TiledMMAINSA_8MMA_AtomIJNSA_17SM100_MMA_TF32_SSISL_SL_fLi64ELi128ELNSA_4UMMA5MajorE0ELSQ_0ELNSP_7ScaleInE0ELSR_0EEEEEENSA_6LayoutINSB_IJSE_SE_SE_EEENSB_IJNSC_ILi0EEESW_SW_EEEEENSB_IJNSA_10UnderscoreESZ_SZ_EEEEENS7_6detail27Sm100ImplicitGemmTileTraitsINSA_20SM90_TMA_LOAD_IM2COLENSA_14ComposedLayoutINSA_7SwizzleILi3ELi4ELi3EEENSA_18smem_ptr_flag_bitsILi32EEENSU_INSB_IJNSC_ILi8EEENSC_ILi32EEEEEENSB_IJS1B_SE_EEEEEEEvEENS13_INSA_23SM90_TMA_LOAD_MULTICASTES1F_vEEEENS_8epilogue10collective18CollectiveEpilogueINS1K_23Sm100TmaWarpSpecializedILi4ELi2ELi16ELb1ELb0EEEJSK_NSB_IJNSU_ISH_SE_EENSU_IS1B_SE_EEEEESL_NSB_IJNSB_IJlllEEESE_SW_EEESL_S1T_NS1K_6fusion15FusionCallbacksIS1O_NS1U_17LinearCombinationISL_fSL_fLNS_15FloatRoundStyleE2EEESK_S1R_JEEENSA_5SM1004TMEM4LOAD26SM100_TMEM_LOAD_16dp128b8xES14_S1F_NSA_17SM75_U32x4_LDSM_NENSA_21SM90_TMA_STORE_IM2COLES1F_NSA_17SM90_U32x4_STSM_NENSA_39AutoVectorizingCopyWithAssumedAlignmentILi128EEEEEEvvEEEEvNT_6ParamsE) ;  /* 0xffffff2c02c07950 */ /* 0x000fea0003c3ffff */
.L_x_172:
[----:B------:R-:W-:-:S00]  /*d100*/  BRA `(.L_x_172) ;  /* 0xfffffffc00fc7947 */ /* 0x000fc0000383ffff */
[----:B------:R-:W-:-:S00]  /*d110*/  NOP ;  /* 0x0000000000007918 */ /* 0x000fc00000000000 */
        /* <DEDUP_REMOVED lines=14> */
.L_x_173:


//--------------------- .nv.global.init           --------------------------
	.section	.nv.global.init,"aw",@progbits
.nv.global.init:
	.type		$str$29,@object
	.size		$str$29,($str$30 - $str$29)
$str$29:
        /*0000*/ 	.byte	0x28, 0x61, 0x64, 0x64, 0x72, 0x65, 0x73, 0x73, 0x20, 0x26, 0x20, 0x6d, 0x61, 0x73, 0x6b, 0x29
        /*0010*/ 	.byte	0x20, 0x3d, 0x3d, 0x20, 0x30, 0x00
	.type		$str$30,@object
	.size		$str$30,($str$28 - $str$30)
$str$30:
        /*0016*/ 	.byte	0x2f, 0x74, 0x6d, 0x70, 0x2f, 0x63, 0x75, 0x74, 0x6c, 0x61, 0x73, 0x73, 0x5f, 0x73, 0x77, 0x65
        /*0026*/ 	.byte	0x65, 0x70, 0x5f, 0x73, 0x72, 0x63, 0x2f, 0x69, 0x6e, 0x63, 0x6c, 0x75, 0x64, 0x65, 0x2f, 0x63
        /*0036*/ 	.byte	0x75, 0x74, 0x65, 0x2f, 0x70, 0x6f, 0x69, 0x6e, 0x74, 0x65, 0x72, 0x5f, 0x66, 0x6c, 0x61, 0x67
        /*0046*/ 	.byte	0x67, 0x65, 0x64, 0x2e, 0x68, 0x70, 0x70, 0x00
	.type		$str$28,@object
	.size		$str$28,($str$27 - $str$28)
$str$28:
        /*004e*/ 	.byte	0x2f, 0x74, 0x6d, 0x70, 0x2f, 0x63, 0x75, 0x74, 0x6c, 0x61, 0x73, 0x73, 0x5f, 0x73, 0x77, 0x65
        /*005e*/ 	.byte	0x65, 0x70, 0x5f, 0x73, 0x72, 0x63, 0x2f, 0x69, 0x6e, 0x63, 0x6c, 0x75, 0x64, 0x65, 0x2f, 0x63
        /*006e*/ 	.byte	0x75, 0x74, 0x65, 0x2f, 0x61, 0x74, 0x6f, 0x6d, 0x2f, 0x63, 0x6f, 0x70, 0x79, 0x5f, 0x74, 0x72
        /*007e*/ 	.byte	0x61, 0x69, 0x74, 0x73, 0x5f, 0x73, 0x6d, 0x31, 0x30, 0x30, 0x2e, 0x68, 0x70, 0x70, 0x00
	.type		$str$27,@object
	.size		$str$27,(__unnamed_1 - $str$27)
$str$27:
        /*008d*/ 	.byte	0x28, 0x28, 0x75, 0x69, 0x6e, 0x74, 0x33, 0x32, 0x5f, 0x74, 0x28, 0x74, 0x68, 0x72, 0x65, 0x61
        /*009d*/ 	.byte	0x64, 0x49, 0x64, 0x78, 0x2e, 0x78, 0x29, 0x20, 0x2f, 0x20, 0x33, 0x32, 0x29, 0x20, 0x25, 0x20
        /*00ad*/ 	.byte	0x34, 0x29, 0x20, 0x3d, 0x3d, 0x20, 0x28, 0x28, 0x28, 0x74, 0x6d, 0x65, 0x6d, 0x5f, 0x61, 0x64
        /*00bd*/ 	.byte	0x64, 0x72, 0x20, 0x3e, 0x3e, 0x20, 0x31, 0x36, 0x29, 0x20, 0x2f, 0x20, 0x33, 0x32, 0x29, 0x20
        /*00cd*/ 	.byte	0x25, 0x20, 0x34, 0x29, 0x00
	.type		__unnamed_1,@object
	.size		__unnamed_1,(__unnamed_2 - __unnamed_1)
__unnamed_1:
        /*00d2*/ 	.byte	0x61, 0x75, 0x74, 0x6f, 0x20, 0x63, 0x75, 0x74, 0x65, 0x3a, 0x3a, 0x61, 0x73, 0x5f, 0x70, 0x6f
        /* <DEDUP_REMOVED lines=24> */
        /*0262*/ 	.byte	0x30, 0x34, 0x38, 0x3e, 0x3e, 0x3e, 0x3e, 0x5d, 0x00
	.type		__unnamed_2,@object
	.size		__unnamed_2,(.L_2 - __unnamed_2)
__unnamed_2:
        /* <DEDUP_REMOVED lines=45> */
        /*053b*/ 	.byte	0x3e, 0x3e, 0x3e, 0x5d, 0x00
.L_2:


//--------------------- .nv.shared._ZN7cutlass13device_kernelINS_4conv6kernel13ConvUniversalINS1_16ConvProblemShapeILNS1_8OperatorE0ELi2EEENS1_10collective14CollectiveConvINS1_47MainloopSm100TmaUmmaWarpSpecializedImplicitGemmILS5_0ELi4ELi2ELi1ELi2EN4cute5tupleIJNSA_1CILi2EEENSC_ILi1EEESE_EEEEENSB_IJNSC_ILi64EEENSC_ILi128EEENSB_IJSH_EEEEEENS_10tfloat32_tESL_NSA_8TiledMMAINSA_8MMA_AtomIJNSA_17SM100_MMA_TF32_SSISL_SL_fLi64ELi128ELNSA_4UMMA5MajorE0ELSQ_0ELNSP_7ScaleInE0ELSR_0EEEEEENSA_6LayoutINSB_IJSE_SE_SE_EEENSB_IJNSC_ILi0EEESW_SW_EEEEENSB_IJNSA_10UnderscoreESZ_SZ_EEEEENS7_6detail27Sm100ImplicitGemmTileTraitsINSA_20SM90_TMA_LOAD_IM2COLENSA_14ComposedLayoutINSA_7SwizzleILi3ELi4ELi3EEENSA_18smem_ptr_flag_bitsILi32EEENSU_INSB_IJNSC_ILi8EEENSC_ILi32EEEEEENSB_IJS1B_SE_EEEEEEEvEENS13_INSA_23SM90_TMA_LOAD_MULTICASTES1F_vEEEENS_8epilogue10collective18CollectiveEpilogueINS1K_23Sm100TmaWarpSpecializedILi4ELi2ELi16ELb1ELb0EEEJSK_NSB_IJNSU_ISH_SE_EENSU_IS1B_SE_EEEEESL_NSB_IJNSB_IJlllEEESE_SW_EEESL_S1T_NS1K_6fusion15FusionCallbacksIS1O_NS1U_17LinearCombinationISL_fSL_fLNS_15FloatRoundStyleE2EEESK_S1R_JEEENSA_5SM1004TMEM4LOAD26SM100_TMEM_LOAD_16dp128b8xES14_S1F_NSA_17SM75_U32x4_LDSM_NENSA_21SM90_TMA_STORE_IM2COLES1F_NSA_17SM90_U32x4_STSM_NENSA_39AutoVectorizingCopyWithAssumedAlignmentILi128EEEEEEvvEEEEvNT_6ParamsE --------------------------
	.section	.nv.shared._ZN7cutlass13device_kernelINS_4conv6kernel13ConvUniversalINS1_16ConvProblemShapeILNS1_8OperatorE0ELi2EEENS1_10collective14CollectiveConvINS1_47MainloopSm100TmaUmmaWarpSpecializedImplicitGemmILS5_0ELi4ELi2ELi1ELi2EN4cute5tupleIJNSA_1CILi2EEENSC_ILi1EEESE_EEEEENSB_IJNSC_ILi64EEENSC_ILi128EEENSB_IJSH_EEEEEENS_10tfloat32_tESL_NSA_8TiledMMAINSA_8MMA_AtomIJNSA_17SM100_MMA_TF32_SSISL_SL_fLi64ELi128ELNSA_4UMMA5MajorE0ELSQ_0ELNSP_7ScaleInE0ELSR_0EEEEEENSA_6LayoutINSB_IJSE_SE_SE_EEENSB_IJNSC_ILi0EEESW_SW_EEEEENSB_IJNSA_10UnderscoreESZ_SZ_EEEEENS7_6detail27Sm100ImplicitGemmTileTraitsINSA_20SM90_TMA_LOAD_IM2COLENSA_14ComposedLayoutINSA_7SwizzleILi3ELi4ELi3EEENSA_18smem_ptr_flag_bitsILi32EEENSU_INSB_IJNSC_ILi8EEENSC_ILi32EEEEEENSB_IJS1B_SE_EEEEEEEvEENS13_INSA_23SM90_TMA_LOAD_MULTICASTES1F_vEEEENS_8epilogue10collective18CollectiveEpilogueINS1K_23Sm100TmaWarpSpecializedILi4ELi2ELi16ELb1ELb0EEEJSK_NSB_IJNSU_ISH_SE_EENSU_IS1B_SE_EEEEESL_NSB_IJNSB_IJlllEEESE_SW_EEESL_S1T_NS1K_6fusion15FusionCallbacksIS1O_NS1U_17LinearCombinationISL_fSL_fLNS_15FloatRoundStyleE2EEESK_S1R_JEEENSA_5SM1004TMEM4LOAD26SM100_TMEM_LOAD_16dp128b8xES14_S1F_NSA_17SM75_U32x4_LDSM_NENSA_21SM90_TMA_STORE_IM2COLES1F_NSA_17SM90_U32x4_STSM_NENSA_39AutoVectorizingCopyWithAssumedAlignmentILi128EEEEEEvvEEEEvNT_6ParamsE,"aw",@nobits
	.sectionflags	@""
	.align	16
	.zero		1024


//--------------------- .nv.shared.reserved.0     --------------------------
	.section	.nv.shared.reserved.0,"aw",@nobits
	.weak		__nv_reservedSMEM_offset_0_alias
	.size		__nv_reservedSMEM_offset_0_alias, 0, 64
	.other		__nv_reservedSMEM_offset_0_alias,@"STO_CUDA_RESERVED_SHARED STV_DEFAULT"
__nv_reservedSMEM_offset_0_alias:
	.zero		0
.nv.shared.reserved.0:
	.zero		64
	.weak		__nv_reservedSMEM_tcgen05_partition
	.type		__nv_reservedSMEM_tcgen05_partition,@object
	.size		__nv_reservedSMEM_tcgen05_partition,(.L_0 - __nv_reservedSMEM_tcgen05_partition)
__nv_reservedSMEM_tcgen05_partition:
	.zero		32
.L_0:


//--------------------- .nv.global                --------------------------
	.section	.nv.global,"aw",@nobits
.nv.global:
	.type		_ZN39_INTERNAL_1815ddbc_4_k_cu_031e495c_42274cute1_E,@object
	.size		_ZN39_INTERNAL_1815ddbc_4_k_cu_031e495c_42274cute1_E,(_ZN39_INTERNAL_1815ddbc_4_k_cu_031e495c_42274cuda3std3__45__cpo6cbeginE - _ZN39_INTERNAL_1815ddbc_4_k_cu_031e495c_42274cute1_E)
_ZN39_INTERNAL_1815ddbc_4_k_cu_031e495c_42274cute1_E:
	.zero		1
	.type		_ZN39_INTERNAL_1815ddbc_4_k_cu_031e495c_42274cuda3std3__45__cpo6cbeginE,@object
	.size		_ZN39_INTERNAL_1815ddbc_4_k_cu_031e495c_42274cuda3std3__45__cpo6cbeginE,(_ZN39_INTERNAL_1815ddbc_4_k_cu_031e495c_42274cuda3std3__48in_placeE - _ZN39_INTERNAL_1815ddbc_4_k_cu_031e495c_42274cuda3std3__45__cpo6cbeginE)
_ZN39_INTERNAL_1815ddbc_4_k_cu_031e495c_42274cuda3std3__45__cpo6cbeginE:
	.zero		1
	.type		_ZN39_INTERNAL_1815ddbc_4_k_cu_031e495c_42274cuda3std3__48in_placeE,@object
	.size		_ZN39_INTERNAL_1815ddbc_4_k_cu_031e495c_42274cuda3std3__48in_placeE,(_ZN39_INTERNAL_1815ddbc_4_k_cu_031e495c_42274cuda3std6ranges3__45__cpo9iter_moveE - _ZN39_INTERNAL_1815ddbc_4_k_cu_031e495c_42274cuda3std3__48in_placeE)
_ZN39_INTERNAL_1815ddbc_4_k_cu_031e495c_42274cuda3std3__48in_placeE:
	.zero		1
	.type		_ZN39_INTERNAL_1815ddbc_4_k_cu_031e495c_42274cuda3std6ranges3__45__cpo9iter_moveE,@object
	.size		_ZN39_INTERNAL_1815ddbc_4_k_cu_031e495c_42274cuda3std6ranges3__45__cpo9iter_moveE,(_ZN39_INTERNAL_1815ddbc_4_k_cu_031e495c_42274cuda3std3__45__cpo5beginE - _ZN39_INTERNAL_1815ddbc_4_k_cu_031e495c_42274cuda3std6ranges3__45__cpo9iter_moveE)
_ZN39_INTERNAL_1815ddbc_4_k_cu_031e495c_42274cuda3std6ranges3__45__cpo9iter_moveE:
	.zero		1
	.type		_ZN39_INTERNAL_1815ddbc_4_k_cu_031e495c_42274cuda3std3__45__cpo5beginE,@object
	.size		_ZN39_INTERNAL_1815ddbc_4_k_cu_031e495c_42274cuda3std3__45__cpo5beginE,(_ZN39_INTERNAL_1815ddbc_4_k_cu_031e495c_42274cuda3std3__441_GLOBAL__N__1815ddbc_4_k_cu_031e495c_42276ignoreE - _ZN39_INTERNAL_1815ddbc_4_k_cu_031e495c_42274cuda3std3__45__cpo5beginE)
_ZN39_INTERNAL_1815ddbc_4_k_cu_031e495c_42274cuda3std3__45__cpo5beginE:
	.zero		1
	.type		_ZN39_INTERNAL_1815ddbc_4_k_cu_031e495c_42274cuda3std3__441_GLOBAL__N__1815ddbc_4_k_cu_031e495c_42276ignoreE,@object
	.size		_ZN39_INTERNAL_1815ddbc_4_k_cu_031e495c_42274cuda3std3__441_GLOBAL__N__1815ddbc_4_k_cu_031e495c_42276ignoreE,(_ZN39_INTERNAL_1815ddbc_4_k_cu_031e495c_42274cute7productE - _ZN39_INTERNAL_1815ddbc_4_k_cu_031e495c_42274cuda3std3__441_GLOBAL__N__1815ddbc_4_k_cu_031e495c_42276ignoreE)
_ZN39_INTERNAL_1815ddbc_4_k_cu_031e495c_42274cuda3std3__441_GLOBAL__N__1815ddbc_4_k_cu_031e495c_42276ignoreE:
	.zero		1
	.type		_ZN39_INTERNAL_1815ddbc_4_k_cu_031e495c_42274cute7productE,@object
	.size		_ZN39_INTERNAL_1815ddbc_4_k_cu_031e495c_42274cute7productE,(_ZN39_INTERNAL_1815ddbc_4_k_cu_031e495c_42274cuda3std3__45__cpo3endE - _ZN39_INTERNAL_1815ddbc_4_k_cu_031e495c_42274cute7productE)
_ZN39_INTERNAL_1815ddbc_4_k_cu_031e495c_42274cute7productE:
	.zero		1
	.type		_ZN39_INTERNAL_1815ddbc_4_k_cu_031e495c_42274cuda3std3__45__cpo3endE,@object
	.size		_ZN39_INTERNAL_1815ddbc_4_k_cu_031e495c_42274cuda3std3__45__cpo3endE,(_ZN39_INTERNAL_1815ddbc_4_k_cu_031e495c_42274cuda3std3__419piecewise_constructE - _ZN39_INTERNAL_1815ddbc_4_k_cu_031e495c_42274cuda3std3__45__cpo3endE)
_ZN39_INTERNAL_1815ddbc_4_k_cu_031e495c_42274cuda3std3__45__cpo3endE:
	.zero		1
	.type		_ZN39_INTERNAL_1815ddbc_4_k_cu_031e495c_42274cuda3std3__419piecewise_constructE,@object
	.size		_ZN39_INTERNAL_1815ddbc_4_k_cu_031e495c_42274cuda3std3__419piecewise_constructE,(_ZN39_INTERNAL_1815ddbc_4_k_cu_031e495c_42274cuda3std3__45__cpo4cendE - _ZN39_INTERNAL_1815ddbc_4_k_cu_031e495c_42274cuda3std3__419piecewise_constructE)
_ZN39_INTERNAL_1815ddbc_4_k_cu_031e495c_42274cuda3std3__419piecewise_constructE:
	.zero		1
	.type		_ZN39_INTERNAL_1815ddbc_4_k_cu_031e495c_42274cuda3std3__45__cpo4cendE,@object
	.size		_ZN39_INTERNAL_1815ddbc_4_k_cu_031e495c_42274cuda3std3__45__cpo4cendE,(_ZN39_INTERNAL_1815ddbc_4_k_cu_031e495c_42274cuda3std6ranges3__45__cpo4swapE - _ZN39_INTERNAL_1815ddbc_4_k_cu_031e495c_42274cuda3std3__45__cpo4cendE)
_ZN39_INTERNAL_1815ddbc_4_k_cu_031e495c_42274cuda3std3__45__cpo4cendE:
	.zero		1
	.type		_ZN39_INTERNAL_1815ddbc_4_k_cu_031e495c_42274cuda3std6ranges3__45__cpo4swapE,@object
	.size		_ZN39_INTERNAL_1815ddbc_4_k_cu_031e495c_42274cuda3std6ranges3__45__cpo4swapE,(.L_10 - _ZN39_INTERNAL_1815ddbc_4_k_cu_031e495c_42274cuda3std6ranges3__45__cpo4swapE)
_ZN39_INTERNAL_1815ddbc_4_k_cu_031e495c_42274cuda3std6ranges3__45__cpo4swapE:
	.zero		1
.L_10:


//--------------------- .nv.constant0._ZN7cutlass13device_kernelINS_4conv6kernel13ConvUniversalINS1_16ConvProblemShapeILNS1_8OperatorE0ELi2EEENS1_10collective14CollectiveConvINS1_47MainloopSm100TmaUmmaWarpSpecializedImplicitGemmILS5_0ELi4ELi2ELi1ELi2EN4cute5tupleIJNSA_1CILi2EEENSC_ILi1EEESE_EEEEENSB_IJNSC_ILi64EEENSC_ILi128EEENSB_IJSH_EEEEEENS_10tfloat32_tESL_NSA_8TiledMMAINSA_8MMA_AtomIJNSA_17SM100_MMA_TF32_SSISL_SL_fLi64ELi128ELNSA_4UMMA5MajorE0ELSQ_0ELNSP_7ScaleInE0ELSR_0EEEEEENSA_6LayoutINSB_IJSE_SE_SE_EEENSB_IJNSC_ILi0EEESW_SW_EEEEENSB_IJNSA_10UnderscoreESZ_SZ_EEEEENS7_6detail27Sm100ImplicitGemmTileTraitsINSA_20SM90_TMA_LOAD_IM2COLENSA_14ComposedLayoutINSA_7SwizzleILi3ELi4ELi3EEENSA_18smem_ptr_flag_bitsILi32EEENSU_INSB_IJNSC_ILi8EEENSC_ILi32EEEEEENSB_IJS1B_SE_EEEEEEEvEENS13_INSA_23SM90_TMA_LOAD_MULTICASTES1F_vEEEENS_8epilogue10collective18CollectiveEpilogueINS1K_23Sm100TmaWarpSpecializedILi4ELi2ELi16ELb1ELb0EEEJSK_NSB_IJNSU_ISH_SE_EENSU_IS1B_SE_EEEEESL_NSB_IJNSB_IJlllEEESE_SW_EEESL_S1T_NS1K_6fusion15FusionCallbacksIS1O_NS1U_17LinearCombinationISL_fSL_fLNS_15FloatRoundStyleE2EEESK_S1R_JEEENSA_5SM1004TMEM4LOAD26SM100_TMEM_LOAD_16dp128b8xES14_S1F_NSA_17SM75_U32x4_LDSM_NENSA_21SM90_TMA_STORE_IM2COLES1F_NSA_17SM90_U32x4_STSM_NENSA_39AutoVectorizingCopyWithAssumedAlignmentILi128EEEEEEvvEEEEvNT_6ParamsE --------------------------
	.section	.nv.constant0._ZN7cutlass13device_kernelINS_4conv6kernel13ConvUniversalINS1_16ConvProblemShapeILNS1_8OperatorE0ELi2EEENS1_10collective14CollectiveConvINS1_47MainloopSm100TmaUmmaWarpSpecializedImplicitGemmILS5_0ELi4ELi2ELi1ELi2EN4cute5tupleIJNSA_1CILi2EEENSC_ILi1EEESE_EEEEENSB_IJNSC_ILi64EEENSC_ILi128EEENSB_IJSH_EEEEEENS_10tfloat32_tESL_NSA_8TiledMMAINSA_8MMA_AtomIJNSA_17SM100_MMA_TF32_SSISL_SL_fLi64ELi128ELNSA_4UMMA5MajorE0ELSQ_0ELNSP_7ScaleInE0ELSR_0EEEEEENSA_6LayoutINSB_IJSE_SE_SE_EEENSB_IJNSC_ILi0EEESW_SW_EEEEENSB_IJNSA_10UnderscoreESZ_SZ_EEEEENS7_6detail27Sm100ImplicitGemmTileTraitsINSA_20SM90_TMA_LOAD_IM2COLENSA_14ComposedLayoutINSA_7SwizzleILi3ELi4ELi3EEENSA_18smem_ptr_flag_bitsILi32EEENSU_INSB_IJNSC_ILi8EEENSC_ILi32EEEEEENSB_IJS1B_SE_EEEEEEEvEENS13_INSA_23SM90_TMA_LOAD_MULTICASTES1F_vEEEENS_8epilogue10collective18CollectiveEpilogueINS1K_23Sm100TmaWarpSpecializedILi4ELi2ELi16ELb1ELb0EEEJSK_NSB_IJNSU_ISH_SE_EENSU_IS1B_SE_EEEEESL_NSB_IJNSB_IJlllEEESE_SW_EEESL_S1T_NS1K_6fusion15FusionCallbacksIS1O_NS1U_17LinearCombinationISL_fSL_fLNS_15FloatRoundStyleE2EEESK_S1R_JEEENSA_5SM1004TMEM4LOAD26SM100_TMEM_LOAD_16dp128b8xES14_S1F_NSA_17SM75_U32x4_LDSM_NENSA_21SM90_TMA_STORE_IM2COLES1F_NSA_17SM90_U32x4_STSM_NENSA_39AutoVectorizingCopyWithAssumedAlignmentILi128EEEEEEvvEEEEvNT_6ParamsE,"a",@progbits
	.sectionflags	@""
	.align	4
.nv.constant0._ZN7cutlass13device_kernelINS_4conv6kernel13ConvUniversalINS1_16ConvProblemShapeILNS1_8OperatorE0ELi2EEENS1_10collective14CollectiveConvINS1_47MainloopSm100TmaUmmaWarpSpecializedImplicitGemmILS5_0ELi4ELi2ELi1ELi2EN4cute5tupleIJNSA_1CILi2EEENSC_ILi1EEESE_EEEEENSB_IJNSC_ILi64EEENSC_ILi128EEENSB_IJSH_EEEEEENS_10tfloat32_tESL_NSA_8TiledMMAINSA_8MMA_AtomIJNSA_17SM100_MMA_TF32_SSISL_SL_fLi64ELi128ELNSA_4UMMA5MajorE0ELSQ_0ELNSP_7ScaleInE0ELSR_0EEEEEENSA_6LayoutINSB_IJSE_SE_SE_EEENSB_IJNSC_ILi0EEESW_SW_EEEEENSB_IJNSA_10UnderscoreESZ_SZ_EEEEENS7_6detail27Sm100ImplicitGemmTileTraitsINSA_20SM90_TMA_LOAD_IM2COLENSA_14ComposedLayoutINSA_7SwizzleILi3ELi4ELi3EEENSA_18smem_ptr_flag_bitsILi32EEENSU_INSB_IJNSC_ILi8EEENSC_ILi32EEEEEENSB_IJS1B_SE_EEEEEEEvEENS13_INSA_23SM90_TMA_LOAD_MULTICASTES1F_vEEEENS_8epilogue10collective18CollectiveEpilogueINS1K_23Sm100TmaWarpSpecializedILi4ELi2ELi16ELb1ELb0EEEJSK_NSB_IJNSU_ISH_SE_EENSU_IS1B_SE_EEEEESL_NSB_IJNSB_IJlllEEESE_SW_EEESL_S1T_NS1K_6fusion15FusionCallbacksIS1O_NS1U_17LinearCombinationISL_fSL_fLNS_15FloatRoundStyleE2EEESK_S1R_JEEENSA_5SM1004TMEM4LOAD26SM100_TMEM_LOAD_16dp128b8xES14_S1F_NSA_17SM75_U32x4_LDSM_NENSA_21SM90_TMA_STORE_IM2COLES1F_NSA_17SM90_U32x4_STSM_NENSA_39AutoVectorizingCopyWithAssumedAlignmentILi128EEEEEEvvEEEEvNT_6ParamsE:
	.zero		2944


//--------------------- SYMBOLS --------------------------

	.type		.nv.reservedSmem.offset0,@object
	.size		.nv.reservedSmem.offset0,0x4
	.type		.nv.reservedSmem.cap,@object
	.size		.nv.reservedSmem.cap,0x4
	.type		__assertfail,@function
